	.target	sm_100a

	.elftype	@"ET_EXEC"


//--------------------- .note.nv.tkinfo           --------------------------
	.section	.note.nv.tkinfo,"",@"SHT_NOTE"
	.sectionflags	@"SHF_NOTE_NV_TKINFO"
	.tkinfo
        /*0018*/ 	.word	0x00000002
        /*0030*/ 	.string	""
        /*0030*/ 	.string	"ptxas"
        /*0030*/ 	.string	"Cuda compilation tools, release 13.0, V13.0.88"
        /*0030*/ 	.string	"Build cuda_13.0.r13.0/compiler.36424714_0"
        /*0030*/ 	.string	"-arch sm_100a -m 64 "



//--------------------- .note.nv.cuinfo           --------------------------
	.section	.note.nv.cuinfo,"",@"SHT_NOTE"
	.sectionflags	@"SHF_NOTE_NV_CUINFO"
        /*0018*/ 	.short	0x0002
        /*001a*/ 	.short	0x0064
        /*001c*/ 	.short	0x0082
	.zero		2


//--------------------- .nv.info                  --------------------------
	.section	.nv.info,"",@"SHT_CUDA_INFO"
	.align	4


	//----- nvinfo : EIATTR_REGCOUNT
	.align		4
        /*0000*/ 	.byte	0x04, 0x2f
        /*0002*/ 	.short	(.L_21 - .L_20)
	.align		4
.L_20:
        /*0004*/ 	.word	index@(_ZN7cutlass13device_kernelINS_4fmha6kernel36Sm100FmhaBwdKernelTmaWarpSpecializedIN4cute5tupleIJiiiiNS5_IJNS5_IJiiEEEiEEEEEENS_10bfloat16_tEfNS5_IJNS4_1CILi128EEESB_NSA_ILi96EEESC_EEENS1_10collective12ResidualMaskEEEEEvNT_6ParamsE)
        /*0008*/ 	.word	0x00000080


	//----- nvinfo : EIATTR_FRAME_SIZE
	.align		4
.L_21:
        /*000c*/ 	.byte	0x04, 0x11
        /*000e*/ 	.short	(.L_23 - .L_22)
	.align		4
.L_22:
        /*0010*/ 	.word	index@($__internal_3_$__cuda_sm20_div_u16)
        /*0014*/ 	.word	0x00000018


	//----- nvinfo : EIATTR_FRAME_SIZE
	.align		4
.L_23:
        /*0018*/ 	.byte	0x04, 0x11
        /*001a*/ 	.short	(.L_25 - .L_24)
	.align		4
.L_24:
        /*001c*/ 	.word	index@($__internal_2_$__cuda_sm10x_tcgen05_guardrail_trap_unallocated_columns_being_dealloced)
        /*0020*/ 	.word	0x00000018


	//----- nvinfo : EIATTR_FRAME_SIZE
	.align		4
.L_25:
        /*0024*/ 	.byte	0x04, 0x11
        /*0026*/ 	.short	(.L_27 - .L_26)
	.align		4
.L_26:
        /*0028*/ 	.word	index@($__internal_1_$__cuda_sm10x_tcgen05_guardrail_trap_phase_invalid_during_alloc)
        /*002c*/ 	.word	0x00000018


	//----- nvinfo : EIATTR_FRAME_SIZE
	.align		4
.L_27:
        /*0030*/ 	.byte	0x04, 0x11
        /*0032*/ 	.short	(.L_29 - .L_28)
	.align		4
.L_28:
        /*0034*/ 	.word	index@($__internal_0_$__cuda_sm10x_tcgen05_guardrail_trap_col_being_dealloced_not_returned_by_alloc)
        /*0038*/ 	.word	0x00000018


	//----- nvinfo : EIATTR_FRAME_SIZE
	.align		4
.L_29:
        /*003c*/ 	.byte	0x04, 0x11
        /*003e*/ 	.short	(.L_31 - .L_30)
	.align		4
.L_30:
        /*0040*/ 	.word	index@(_ZN7cutlass13device_kernelINS_4fmha6kernel36Sm100FmhaBwdKernelTmaWarpSpecializedIN4cute5tupleIJiiiiNS5_IJNS5_IJiiEEEiEEEEEENS_10bfloat16_tEfNS5_IJNS4_1CILi128EEESB_NSA_ILi96EEESC_EEENS1_10collective12ResidualMaskEEEEEvNT_6ParamsE)
        /*0044*/ 	.word	0x00000018


	//----- nvinfo : EIATTR_MIN_STACK_SIZE
	.align		4
.L_31:
        /*0048*/ 	.byte	0x04, 0x12
        /*004a*/ 	.short	(.L_33 - .L_32)
	.align		4
.L_32:
        /*004c*/ 	.word	index@(_ZN7cutlass13device_kernelINS_4fmha6kernel36Sm100FmhaBwdKernelTmaWarpSpecializedIN4cute5tupleIJiiiiNS5_IJNS5_IJiiEEEiEEEEEENS_10bfloat16_tEfNS5_IJNS4_1CILi128EEESB_NSA_ILi96EEESC_EEENS1_10collective12ResidualMaskEEEEEvNT_6ParamsE)
        /*0050*/ 	.word	0x00000018
.L_33:


//--------------------- .nv.compat                --------------------------
	.section	.nv.compat,"",@"SHT_CUDA_COMPAT_INFO"
	.align	4
        /*0000*/ 	.byte	0x02, 0x09, 0x01, 0x00, 0x02, 0x02, 0x02, 0x00, 0x02, 0x05, 0x05, 0x00, 0x03, 0x07, 0x01, 0x01
        /*0010*/ 	.byte	0x02, 0x03, 0x01, 0x00, 0x02, 0x06, 0x01, 0x00, 0x04, 0x0b, 0x08, 0x00, 0x01, 0x00, 0x00, 0x00
        /*0020*/ 	.byte	0x00, 0x00, 0x00, 0x00


//--------------------- .nv.info._ZN7cutlass13device_kernelINS_4fmha6kernel36Sm100FmhaBwdKernelTmaWarpSpecializedIN4cute5tupleIJiiiiNS5_IJNS5_IJiiEEEiEEEEEENS_10bfloat16_tEfNS5_IJNS4_1CILi128EEESB_NSA_ILi96EEESC_EEENS1_10collective12ResidualMaskEEEEEvNT_6ParamsE --------------------------
	.section	.nv.info._ZN7cutlass13device_kernelINS_4fmha6kernel36Sm100FmhaBwdKernelTmaWarpSpecializedIN4cute5tupleIJiiiiNS5_IJNS5_IJiiEEEiEEEEEENS_10bfloat16_tEfNS5_IJNS4_1CILi128EEESB_NSA_ILi96EEESC_EEENS1_10collective12ResidualMaskEEEEEvNT_6ParamsE,"",@"SHT_CUDA_INFO"
	.sectionflags	@""
	.align	4


	//----- nvinfo : EIATTR_CUDA_API_VERSION
	.align		4
        /*0000*/ 	.byte	0x04, 0x37
        /*0002*/ 	.short	(.L_35 - .L_34)
.L_34:
        /*0004*/ 	.word	0x00000082


	//----- nvinfo : EIATTR_KPARAM_INFO
	.align		4
.L_35:
        /*0008*/ 	.byte	0x04, 0x17
        /*000a*/ 	.short	(.L_37 - .L_36)
.L_36:
        /*000c*/ 	.word	0x00000000
        /*0010*/ 	.short	0x0000
        /*0012*/ 	.short	0x0000
        /*0014*/ 	.byte	0x00, 0xf0, 0x01, 0x1a


	//----- nvinfo : EIATTR_AT_ENTRY_FRAGMENTS
	.align		4
.L_37:
        /*0018*/ 	.byte	0x04, 0x4f
        /*001a*/ 	.short	(.L_39 - .L_38)


	//   ....[0]....
.L_38:
        /*001c*/ 	.word	0x00000006


	//----- nvinfo : EIATTR_RESERVED_SMEM_USED
	.align		4
.L_39:
        /*0020*/ 	.byte	0x01, 0x41
	.zero		2


	//----- nvinfo : EIATTR_SPARSE_MMA_MASK
	.align		4
        /*0024*/ 	.byte	0x03, 0x50
        /*0026*/ 	.short	0x0000


	//----- nvinfo : EIATTR_TCGEN05_1CTA_USED
	.align		4
        /*0028*/ 	.byte	0x01, 0x51
	.zero		2


	//----- nvinfo : EIATTR_MAXREG_COUNT
	.align		4
        /*002c*/ 	.byte	0x03, 0x1b
        /*002e*/ 	.short	0x0080


	//----- nvinfo : EIATTR_NUM_BARRIERS
	.align		4
        /*0030*/ 	.byte	0x02, 0x4c
        /*0032*/ 	.byte	0x04
	.zero		1


	//----- nvinfo : EIATTR_EXTERNS
	.align		4
        /*0034*/ 	.byte	0x04, 0x0f
        /*0036*/ 	.short	(.L_41 - .L_40)


	//   ....[0]....
	.align		4
.L_40:
        /*0038*/ 	.word	index@(__assertfail)


	//----- nvinfo : EIATTR_ANNOTATIONS
	.align		4
.L_41:
        /*003c*/ 	.byte	0x04, 0x55
        /*003e*/ 	.short	(.L_43 - .L_42)


	//   ....[0]....
.L_42:
        /*0040*/ 	.word	0x00000001
        /*0044*/ 	.byte	0xd0, 0x11, 0x00, 0x00, 0x01, 0x00, 0x00, 0x00, 0x80, 0x30, 0x00, 0x00, 0x01, 0x00, 0x00, 0x00
        /* <DEDUP_REMOVED lines=13> */
        /*0124*/ 	.byte	0x80, 0xce, 0x00, 0x00


	//----- nvinfo : EIATTR_MERCURY_ISA_VERSION
	.align		4
.L_43:
        /*0128*/ 	.byte	0x03, 0x5f
        /*012a*/ 	.short	0x0101


	//----- nvinfo : EIATTR_INT_WARP_WIDE_INSTR_OFFSETS
	.align		4
        /*012c*/ 	.byte	0x04, 0x31
        /*012e*/ 	.short	(.L_45 - .L_44)


	//   ....[0]....
.L_44:
        /*0130*/ 	.word	0x0000f820


	//   ....[1]....
        /*0134*/ 	.word	0x0000f840


	//   ....[2]....
        /*0138*/ 	.word	0x0000f870


	//----- nvinfo : EIATTR_COOP_GROUP_MASK_REGIDS
	.align		4
.L_45:
        /*013c*/ 	.byte	0x04, 0x29
        /*013e*/ 	.short	(.L_47 - .L_46)


	//   ....[0]....
.L_46:
        /*0140*/ 	.word	0xffffffff


	//   ....[1]....
        /*0144*/ 	.word	0xffffffff


	//   ....[2]....
        /*0148*/ 	.word	0xffffffff


	//   ....[3]....
        /*014c*/ 	.word	0xffffffff


	//   ....[4]....
        /*0150*/ 	.word	0xffffffff


	//   ....[5]....
        /*0154*/ 	.word	0xffffffff


	//   ....[6]....
        /*0158*/ 	.word	0xffffffff


	//   ....[7]....
        /*015c*/ 	.word	0xffffffff


	//   ....[8]....
        /*0160*/ 	.word	0xffffffff


	//   ....[9]....
        /*0164*/ 	.word	0xffffffff


	//   ....[10]....
        /*0168*/ 	.word	0xffffffff


	//   ....[11]....
        /*016c*/ 	.word	0xffffffff


	//   ....[12]....
        /*0170*/ 	.word	0xffffffff


	//   ....[13]....
        /*0174*/ 	.word	0xffffffff


	//   ....[14]....
        /*0178*/ 	.word	0xffffffff


	//   ....[15]....
        /*017c*/ 	.word	0xffffffff


	//----- nvinfo : EIATTR_COOP_GROUP_INSTR_OFFSETS
	.align		4
.L_47:
        /*0180*/ 	.byte	0x04, 0x28
        /*0182*/ 	.short	(.L_49 - .L_48)


	//   ....[0]....
.L_48:
        /*0184*/ 	.word	0x00000080


	//   ....[1]....
        /*0188*/ 	.word	0x00000370


	//   ....[2]....
        /*018c*/ 	.word	0x000005b0


	//   ....[3]....
        /*0190*/ 	.word	0x000006a0


	//   ....[4]....
        /*0194*/ 	.word	0x000007e0


	//   ....[5]....
        /*0198*/ 	.word	0x00000920


	//   ....[6]....
        /*019c*/ 	.word	0x00000a60


	//   ....[7]....
        /*01a0*/ 	.word	0x00000ba0


	//   ....[8]....
        /*01a4*/ 	.word	0x00000ce0


	//   ....[9]....
        /*01a8*/ 	.word	0x00000e20


	//   ....[10]....
        /*01ac*/ 	.word	0x00000f60


	//   ....[11]....
        /*01b0*/ 	.word	0x00003d60


	//   ....[12]....
        /*01b4*/ 	.word	0x00003f60


	//   ....[13]....
        /*01b8*/ 	.word	0x00003f80


	//   ....[14]....
        /*01bc*/ 	.word	0x0000f710


	//   ....[15]....
        /*01c0*/ 	.word	0x0000f940


	//----- nvinfo : EIATTR_REG_RECONFIG
	.align		4
.L_49:
        /*01c4*/ 	.byte	0x01, 0x54
	.zero		2


	//----- nvinfo : EIATTR_VRC_CTA_INIT_COUNT
	.align		4
        /*01c8*/ 	.byte	0x02, 0x4a
        /*01ca*/ 	.byte	0x80
	.zero		1


	//----- nvinfo : EIATTR_SYSCALL_OFFSETS
	.align		4
        /*01cc*/ 	.byte	0x04, 0x46
        /*01ce*/ 	.short	(.L_51 - .L_50)


	//   ....[0]....
.L_50:
        /*01d0*/ 	.word	0x00008dc0


	//   ....[1]....
        /*01d4*/ 	.word	0x00008f30


	//   ....[2]....
        /*01d8*/ 	.word	0x000090b0


	//   ....[3]....
        /*01dc*/ 	.word	0x0000a7f0


	//   ....[4]....
        /*01e0*/ 	.word	0x0000a960


	//   ....[5]....
        /*01e4*/ 	.word	0x0000aad0


	//   ....[6]....
        /*01e8*/ 	.word	0x0000ac40


	//   ....[7]....
        /*01ec*/ 	.word	0x0000b150


	//   ....[8]....
        /*01f0*/ 	.word	0x0000b300


	//   ....[9]....
        /*01f4*/ 	.word	0x0000b470


	//   ....[10]....
        /*01f8*/ 	.word	0x0000c230


	//   ....[11]....
        /*01fc*/ 	.word	0x0000d200


	//   ....[12]....
        /*0200*/ 	.word	0x0000d370


	//   ....[13]....
        /*0204*/ 	.word	0x0000d4e0


	//   ....[14]....
        /*0208*/ 	.word	0x0000e320


	//   ....[15]....
        /*020c*/ 	.word	0x0000e490


	//   ....[16]....
        /*0210*/ 	.word	0x0000e600


	//----- nvinfo : EIATTR_MBARRIER_INSTR_OFFSETS
	.align		4
.L_51:
        /*0214*/ 	.byte	0x04, 0x39
        /*0216*/ 	.short	(.L_53 - .L_52)


	//   ....[0]....
.L_52:
        /*0218*/ 	.word	0x00000450
        /*021c*/ 	.word	0x000000ff
        /*0220*/ 	.word	0x0002e800
        /*0224*/ 	.short	0x0100
        /*0226*/ 	.byte	0x04
	.zero		1


	//   ....[1]....
        /*0228*/ 	.word	0x00000460
        /*022c*/ 	.word	0x000000ff
        /*0230*/ 	.word	0x0002e810
        /*0234*/ 	.short	0x0100
        /*0236*/ 	.byte	0x04
	.zero		1


	//   ....[2]....
        /*0238*/ 	.word	0x00000470
        /*023c*/ 	.word	0x000000ff
        /*0240*/ 	.word	0x0002e808
        /*0244*/ 	.short	0x0100
        /*0246*/ 	.byte	0x04
	.zero		1


	//   ....[3]....
        /*0248*/ 	.word	0x00000480
        /*024c*/ 	.word	0x000000ff
        /*0250*/ 	.word	0x0002e818
        /*0254*/ 	.short	0x0100
        /*0256*/ 	.byte	0x04
	.zero		1


	//   ....[4]....
        /*0258*/ 	.word	0x00000670
        /*025c*/ 	.word	0x000000ff
        /*0260*/ 	.word	0x0002e820
        /*0264*/ 	.short	0x0100
        /*0266*/ 	.byte	0x06
	.zero		1


	//   ....[5]....
        /*0268*/ 	.word	0x00000680
        /*026c*/ 	.word	0x000000ff
        /*0270*/ 	.word	0x0002e828
        /*0274*/ 	.short	0x0100
        /*0276*/ 	.byte	0x06
	.zero		1


	//   ....[6]....
        /*0278*/ 	.word	0x000007b0
        /*027c*/ 	.word	0x000000ff
        /*0280*/ 	.word	0x0002e830
        /*0284*/ 	.short	0x0100
        /*0286*/ 	.byte	0x04
	.zero		1


	//   ....[7]....
        /*0288*/ 	.word	0x000007c0
        /*028c*/ 	.word	0x000000ff
        /*0290*/ 	.word	0x0002e838
        /*0294*/ 	.short	0x0100
        /*0296*/ 	.byte	0x04
	.zero		1


	//   ....[8]....
        /*0298*/ 	.word	0x000008f0
        /*029c*/ 	.word	0x000000ff
        /*02a0*/ 	.word	0x0002e840
        /*02a4*/ 	.short	0x0100
        /*02a6*/ 	.byte	0x04
	.zero		1


	//   ....[9]....
        /*02a8*/ 	.word	0x00000900
        /*02ac*/ 	.word	0x000000ff
        /*02b0*/ 	.word	0x0002e848
        /*02b4*/ 	.short	0x0100
        /*02b6*/ 	.byte	0x04
	.zero		1


	//   ....[10]....
        /*02b8*/ 	.word	0x00000a30
        /*02bc*/ 	.word	0x000000ff
        /*02c0*/ 	.word	0x0002e850
        /*02c4*/ 	.short	0x0100
        /*02c6*/ 	.byte	0x04
	.zero		1


	//   ....[11]....
        /*02c8*/ 	.word	0x00000a40
        /*02cc*/ 	.word	0x000000ff
        /*02d0*/ 	.word	0x0002e858
        /*02d4*/ 	.short	0x0100
        /*02d6*/ 	.byte	0x04
	.zero		1


	//   ....[12]....
        /*02d8*/ 	.word	0x00000b70
        /*02dc*/ 	.word	0x000000ff
        /*02e0*/ 	.word	0x0002e860
        /*02e4*/ 	.short	0x0100
        /*02e6*/ 	.byte	0x04
	.zero		1


	//   ....[13]....
        /*02e8*/ 	.word	0x00000b80
        /*02ec*/ 	.word	0x000000ff
        /*02f0*/ 	.word	0x0002e868
        /*02f4*/ 	.short	0x0100
        /*02f6*/ 	.byte	0x04
	.zero		1


	//   ....[14]....
        /*02f8*/ 	.word	0x00000cb0
        /*02fc*/ 	.word	0x000000ff
        /*0300*/ 	.word	0x0002e870
        /*0304*/ 	.short	0x0100
        /*0306*/ 	.byte	0x04
	.zero		1


	//   ....[15]....
        /*0308*/ 	.word	0x00000cc0
        /*030c*/ 	.word	0x000000ff
        /*0310*/ 	.word	0x0002e878
        /*0314*/ 	.short	0x0100
        /*0316*/ 	.byte	0x04
	.zero		1


	//   ....[16]....
        /*0318*/ 	.word	0x00000df0
        /*031c*/ 	.word	0x000000ff
        /*0320*/ 	.word	0x0002e880
        /*0324*/ 	.short	0x0100
        /*0326*/ 	.byte	0x04
	.zero		1


	//   ....[17]....
        /*0328*/ 	.word	0x00000e00
        /*032c*/ 	.word	0x000000ff
        /*0330*/ 	.word	0x0002e888
        /*0334*/ 	.short	0x0100
        /*0336*/ 	.byte	0x04
	.zero		1


	//   ....[18]....
        /*0338*/ 	.word	0x00000f30
        /*033c*/ 	.word	0x000000ff
        /*0340*/ 	.word	0x0002e890
        /*0344*/ 	.short	0x0100
        /*0346*/ 	.byte	0x04
	.zero		1


	//   ....[19]....
        /*0348*/ 	.word	0x00000f40
        /*034c*/ 	.word	0x000000ff
        /*0350*/ 	.word	0x0002e898
        /*0354*/ 	.short	0x0100
        /*0356*/ 	.byte	0x04
	.zero		1


	//   ....[20]....
        /*0358*/ 	.word	0x00001070
        /*035c*/ 	.word	0x000000ff
        /*0360*/ 	.word	0x0002e8a0
        /*0364*/ 	.short	0x0100
        /*0366*/ 	.byte	0x04
	.zero		1


	//   ....[21]....
        /*0368*/ 	.word	0x00001080
        /*036c*/ 	.word	0x000000ff
        /*0370*/ 	.word	0x0002e8b0
        /*0374*/ 	.short	0x0100
        /*0376*/ 	.byte	0x04
	.zero		1


	//   ....[22]....
        /*0378*/ 	.word	0x00001090
        /*037c*/ 	.word	0x000000ff
        /*0380*/ 	.word	0x0002e8a8
        /*0384*/ 	.short	0x0100
        /*0386*/ 	.byte	0x04
	.zero		1


	//   ....[23]....
        /*0388*/ 	.word	0x000010a0
        /*038c*/ 	.word	0x000000ff
        /*0390*/ 	.word	0x0002e8b8
        /*0394*/ 	.short	0x0100
        /*0396*/ 	.byte	0x04
	.zero		1


	//   ....[24]....
        /*0398*/ 	.word	0x00002310
        /*039c*/ 	.word	0x000000ff
        /*03a0*/ 	.word	0x0002e810
        /*03a4*/ 	.short	0x010a
        /*03a6*/ 	.byte	0x20
	.zero		1


	//   ....[25]....
        /*03a8*/ 	.word	0x00002490
        /*03ac*/ 	.word	0x000000ff
        /*03b0*/ 	.word	0x0002e800
        /*03b4*/ 	.short	0x010b
        /*03b6*/ 	.byte	0x20
	.zero		1


	//   ....[26]....
        /*03b8*/ 	.word	0x000027c0
        /*03bc*/ 	.word	0x000000ff
        /*03c0*/ 	.word	0x0002e838
        /*03c4*/ 	.short	0x010a
        /*03c6*/ 	.byte	0x20
	.zero		1


	//   ....[27]....
        /*03c8*/ 	.word	0x000029b0
        /*03cc*/ 	.word	0x000000ff
        /*03d0*/ 	.word	0x0002e830
        /*03d4*/ 	.short	0x0107
        /*03d6*/ 	.byte	0x20
	.zero		1


	//   ....[28]....
        /*03d8*/ 	.word	0x00002a10
        /*03dc*/ 	.word	0x000000ff
        /*03e0*/ 	.word	0x0002e830
        /*03e4*/ 	.short	0x0101
        /*03e6*/ 	.byte	0x20
	.zero		1


	//   ....[29]....
        /*03e8*/ 	.word	0x00002a60
        /*03ec*/ 	.word	0x000000ff
        /*03f0*/ 	.word	0x0002e828
        /*03f4*/ 	.short	0x010a
        /*03f6*/ 	.byte	0x20
	.zero		1


	//   ....[30]....
        /*03f8*/ 	.word	0x00002b80
        /*03fc*/ 	.word	0x000000ff
        /*0400*/ 	.word	0x0002e820
        /*0404*/ 	.short	0x010b
        /*0406*/ 	.byte	0x20
	.zero		1


	//   ....[31]....
        /*0408*/ 	.word	0x00002ec0
        /*040c*/ 	.word	0x000000ff
        /*0410*/ 	.word	0x0002e848
        /*0414*/ 	.short	0x010a
        /*0416*/ 	.byte	0x20
	.zero		1


	//   ....[32]....
        /*0418*/ 	.word	0x00003020
        /*041c*/ 	.word	0x000000ff
        /*0420*/ 	.word	0x0002e840
        /*0424*/ 	.short	0x0107
        /*0426*/ 	.byte	0x20
	.zero		1


	//   ....[33]....
        /*0428*/ 	.word	0x00003090
        /*042c*/ 	.word	0x000000ff
        /*0430*/ 	.word	0x0002e840
        /*0434*/ 	.short	0x0101
        /*0436*/ 	.byte	0x20
	.zero		1


	//   ....[34]....
        /*0438*/ 	.word	0x00003270
        /*043c*/ 	.word	0x000000ff
        /*0440*/ 	.word	0x0002e810
        /*0444*/ 	.short	0x010a
        /*0446*/ 	.byte	0x19
	.zero		1


	//   ....[35]....
        /*0448*/ 	.word	0x00003570
        /*044c*/ 	.word	0x000000ff
        /*0450*/ 	.word	0x0002e838
        /*0454*/ 	.short	0x010a
        /*0456*/ 	.byte	0x20
	.zero		1


	//   ....[36]....
        /*0458*/ 	.word	0x00003760
        /*045c*/ 	.word	0x000000ff
        /*0460*/ 	.word	0x0002e830
        /*0464*/ 	.short	0x0107
        /*0466*/ 	.byte	0x20
	.zero		1


	//   ....[37]....
        /*0468*/ 	.word	0x000037c0
        /*046c*/ 	.word	0x000000ff
        /*0470*/ 	.word	0x0002e830
        /*0474*/ 	.short	0x0101
        /*0476*/ 	.byte	0x20
	.zero		1


	//   ....[38]....
        /*0478*/ 	.word	0x00003820
        /*047c*/ 	.word	0x000000ff
        /*0480*/ 	.word	0x0002e828
        /*0484*/ 	.short	0x010a
        /*0486*/ 	.byte	0x20
	.zero		1


	//   ....[39]....
        /*0488*/ 	.word	0x00003a80
        /*048c*/ 	.word	0x000000ff
        /*0490*/ 	.word	0x0002e848
        /*0494*/ 	.short	0x010a
        /*0496*/ 	.byte	0x20
	.zero		1


	//   ....[40]....
        /*0498*/ 	.word	0x00003be0
        /*049c*/ 	.word	0x000000ff
        /*04a0*/ 	.word	0x0002e840
        /*04a4*/ 	.short	0x0107
        /*04a6*/ 	.byte	0x20
	.zero		1


	//   ....[41]....
        /*04a8*/ 	.word	0x00003c50
        /*04ac*/ 	.word	0x000000ff
        /*04b0*/ 	.word	0x0002e840
        /*04b4*/ 	.short	0x0101
        /*04b6*/ 	.byte	0x20
	.zero		1


	//   ....[42]....
        /*04b8*/ 	.word	0x000041c0
        /*04bc*/ 	.word	0x000000ff
        /*04c0*/ 	.word	0x0002e800
        /*04c4*/ 	.short	0x010a
        /*04c6*/ 	.byte	0x18
	.zero		1


	//   ....[43]....
        /*04c8*/ 	.word	0x000041f0
        /*04cc*/ 	.word	0x000000ff
        /*04d0*/ 	.word	0x0002e858
        /*04d4*/ 	.short	0x010a
        /*04d6*/ 	.byte	0x18
	.zero		1


	//   ....[44]....
        /*04d8*/ 	.word	0x000045d0
        /*04dc*/ 	.word	0x000000ff
        /*04e0*/ 	.word	0x0002e820
        /*04e4*/ 	.short	0x010a
        /*04e6*/ 	.byte	0x18
	.zero		1


	//   ....[45]....
        /*04e8*/ 	.word	0x00004610
        /*04ec*/ 	.word	0x000000ff
        /*04f0*/ 	.word	0x0002e868
        /*04f4*/ 	.short	0x010a
        /*04f6*/ 	.byte	0x18
	.zero		1


	//   ....[46]....
        /*04f8*/ 	.word	0x00004650
        /*04fc*/ 	.word	0x000000ff
        /*0500*/ 	.word	0x0002e878
        /*0504*/ 	.short	0x010a
        /*0506*/ 	.byte	0x18
	.zero		1


	//   ....[47]....
        /*0508*/ 	.word	0x000049d0
        /*050c*/ 	.word	0x000000ff
        /*0510*/ 	.word	0x0002e880
        /*0514*/ 	.short	0x010a
        /*0516*/ 	.byte	0x18
	.zero		1


	//   ....[48]....
        /*0518*/ 	.word	0x00005310
        /*051c*/ 	.word	0x000000ff
        /*0520*/ 	.word	0x0002e800
        /*0524*/ 	.short	0x010a
        /*0526*/ 	.byte	0x06
	.zero		1


	//   ....[49]....
        /*0528*/ 	.word	0x00005390
        /*052c*/ 	.word	0x000000ff
        /*0530*/ 	.word	0x0002e858
        /*0534*/ 	.short	0x010a
        /*0536*/ 	.byte	0x18
	.zero		1


	//   ....[50]....
        /*0538*/ 	.word	0x00005720
        /*053c*/ 	.word	0x000000ff
        /*0540*/ 	.word	0x0002e890
        /*0544*/ 	.short	0x010a
        /*0546*/ 	.byte	0x18
	.zero		1


	//   ....[51]....
        /*0548*/ 	.word	0x00005770
        /*054c*/ 	.word	0x000000ff
        /*0550*/ 	.word	0x0002e868
        /*0554*/ 	.short	0x010a
        /*0556*/ 	.byte	0x18
	.zero		1


	//   ....[52]....
        /*0558*/ 	.word	0x00005f20
        /*055c*/ 	.word	0x000000ff
        /*0560*/ 	.word	0x0002e878
        /*0564*/ 	.short	0x010a
        /*0566*/ 	.byte	0x18
	.zero		1


	//   ....[53]....
        /*0568*/ 	.word	0x00005f90
        /*056c*/ 	.word	0x000000ff
        /*0570*/ 	.word	0x0002e820
        /*0574*/ 	.short	0x010a
        /*0576*/ 	.byte	0x18
	.zero		1


	//   ....[54]....
        /*0578*/ 	.word	0x00006320
        /*057c*/ 	.word	0x000000ff
        /*0580*/ 	.word	0x0002e880
        /*0584*/ 	.short	0x010a
        /*0586*/ 	.byte	0x18
	.zero		1


	//   ....[55]....
        /*0588*/ 	.word	0x00006870
        /*058c*/ 	.word	0x000000ff
        /*0590*/ 	.word	0x0002e8b0
        /*0594*/ 	.short	0x010a
        /*0596*/ 	.byte	0x18
	.zero		1


	//   ....[56]....
        /*0598*/ 	.word	0x000068f0
        /*059c*/ 	.word	0x000000ff
        /*05a0*/ 	.word	0x0002e8b8
        /*05a4*/ 	.short	0x010a
        /*05a6*/ 	.byte	0x18
	.zero		1


	//   ....[57]....
        /*05a8*/ 	.word	0x00006960
        /*05ac*/ 	.word	0x000000ff
        /*05b0*/ 	.word	0x0002e890
        /*05b4*/ 	.short	0x010a
        /*05b6*/ 	.byte	0x18
	.zero		1


	//   ....[58]....
        /*05b8*/ 	.word	0x00007760
        /*05bc*/ 	.word	0x000000ff
        /*05c0*/ 	.word	0x0002e870
        /*05c4*/ 	.short	0x010a
        /*05c6*/ 	.byte	0x10
	.zero		1


	//   ....[59]....
        /*05c8*/ 	.word	0x00007870
        /*05cc*/ 	.word	0x000000ff
        /*05d0*/ 	.word	0x00000000
        /*05d4*/ 	.short	0x0101
        /*05d6*/ 	.byte	0x04
	.zero		1


	//   ....[60]....
        /*05d8*/ 	.word	0x00008ab0
        /*05dc*/ 	.word	0x00000002
        /*05e0*/ 	.word	0x0002e850
        /*05e4*/ 	.short	0x010a
        /*05e6*/ 	.byte	0xff
	.zero		1


	//   ....[61]....
        /*05e8*/ 	.word	0x00008b50
        /*05ec*/ 	.word	0x00000002
        /*05f0*/ 	.word	0x0002e888
        /*05f4*/ 	.short	0x010a
        /*05f6*/ 	.byte	0xff
	.zero		1


	//   ....[62]....
        /*05f8*/ 	.word	0x00008be0
        /*05fc*/ 	.word	0x00000002
        /*0600*/ 	.word	0x0002e830
        /*0604*/ 	.short	0x010a
        /*0606*/ 	.byte	0xff
	.zero		1


	//   ....[63]....
        /*0608*/ 	.word	0x0000ad10
        /*060c*/ 	.word	0x00000002
        /*0610*/ 	.word	0x0002e880
        /*0614*/ 	.short	0x0101
        /*0616*/ 	.byte	0xff
	.zero		1


	//   ....[64]....
        /*0618*/ 	.word	0x0000ada0
        /*061c*/ 	.word	0x00000000
        /*0620*/ 	.word	0x00000000
        /*0624*/ 	.short	0x0101
        /*0626*/ 	.byte	0xff
	.zero		1


	//   ....[65]....
        /*0628*/ 	.word	0x0000ae10
        /*062c*/ 	.word	0x00000000
        /*0630*/ 	.word	0x00000000
        /*0634*/ 	.short	0x0101
        /*0636*/ 	.byte	0xff
	.zero		1


	//   ....[66]....
        /*0638*/ 	.word	0x0000ae70
        /*063c*/ 	.word	0x00000002
        /*0640*/ 	.word	0x0002e840
        /*0644*/ 	.short	0x010a
        /*0646*/ 	.byte	0xff
	.zero		1


	//   ....[67]....
        /*0648*/ 	.word	0x0000af10
        /*064c*/ 	.word	0x00000002
        /*0650*/ 	.word	0x0002e860
        /*0654*/ 	.short	0x010a
        /*0656*/ 	.byte	0xff
	.zero		1


	//   ....[68]....
        /*0658*/ 	.word	0x0000aff0
        /*065c*/ 	.word	0x00000002
        /*0660*/ 	.word	0x0002e898
        /*0664*/ 	.short	0x010a
        /*0666*/ 	.byte	0xff
	.zero		1


	//   ....[69]....
        /*0668*/ 	.word	0x0000c100
        /*066c*/ 	.word	0x000000ff
        /*0670*/ 	.word	0x00000000
        /*0674*/ 	.short	0x0101
        /*0676*/ 	.byte	0x04
	.zero		1


	//   ....[70]....
        /*0678*/ 	.word	0x0000cd10
        /*067c*/ 	.word	0x000000ff
        /*0680*/ 	.word	0x0002e890
        /*0684*/ 	.short	0x0101
        /*0686*/ 	.byte	0x24
	.zero		1


	//   ....[71]....
        /*0688*/ 	.word	0x0000cdc0
        /*068c*/ 	.word	0x000000ff
        /*0690*/ 	.word	0x00000000
        /*0694*/ 	.short	0x0101
        /*0696*/ 	.byte	0x04
	.zero		1


	//   ....[72]....
        /*0698*/ 	.word	0x0000d0b0
        /*069c*/ 	.word	0x000000ff
        /*06a0*/ 	.word	0x0002e8a0
        /*06a4*/ 	.short	0x010a
        /*06a6*/ 	.byte	0x24
	.zero		1


	//   ....[73]....
        /*06a8*/ 	.word	0x0000e1a0
        /*06ac*/ 	.word	0x000000ff
        /*06b0*/ 	.word	0x00000000
        /*06b4*/ 	.short	0x0101
        /*06b6*/ 	.byte	0x04
	.zero		1


	//   ....[74]....
        /*06b8*/ 	.word	0x0000e1f0
        /*06bc*/ 	.word	0x000000ff
        /*06c0*/ 	.word	0x0002e8a8
        /*06c4*/ 	.short	0x010a
        /*06c6*/ 	.byte	0x24
	.zero		1


	//   ....[75]....
        /*06c8*/ 	.word	0x0000f660
        /*06cc*/ 	.word	0x000000ff
        /*06d0*/ 	.word	0x00000000
        /*06d4*/ 	.short	0x0101
        /*06d6*/ 	.byte	0x04
	.zero		1


	//   ....[76]....
        /*06d8*/ 	.word	0x0000f970
        /*06dc*/ 	.word	0x00000005
        /*06e0*/ 	.word	0x0002e810
        /*06e4*/ 	.short	0x010a
        /*06e6*/ 	.byte	0xff
	.zero		1


	//   ....[77]....
        /*06e8*/ 	.word	0x0000f9d0
        /*06ec*/ 	.word	0x00000002
        /*06f0*/ 	.word	0x0002e838
        /*06f4*/ 	.short	0x010a
        /*06f6*/ 	.byte	0xff
	.zero		1


	//   ....[78]....
        /*06f8*/ 	.word	0x0000fa30
        /*06fc*/ 	.word	0x00000004
        /*0700*/ 	.word	0x0002e828
        /*0704*/ 	.short	0x010a
        /*0706*/ 	.byte	0xff
	.zero		1


	//   ....[79]....
        /*0708*/ 	.word	0x0000fa90
        /*070c*/ 	.word	0x00000004
        /*0710*/ 	.word	0x0002e848
        /*0714*/ 	.short	0x010a
        /*0716*/ 	.byte	0xff
	.zero		1


	//   ....[80]....
        /*0718*/ 	.word	0x0000faf0
        /*071c*/ 	.word	0x00000004
        /*0720*/ 	.word	0x0002e810
        /*0724*/ 	.short	0x010a
        /*0726*/ 	.byte	0xff
	.zero		1


	//   ....[81]....
        /*0728*/ 	.word	0x0000fb50
        /*072c*/ 	.word	0x00000004
        /*0730*/ 	.word	0x0002e838
        /*0734*/ 	.short	0x010a
        /*0736*/ 	.byte	0xff
	.zero		1


	//   ....[82]....
        /*0738*/ 	.word	0x0000fbb0
        /*073c*/ 	.word	0x00000008
        /*0740*/ 	.word	0x0002e828
        /*0744*/ 	.short	0x010a
        /*0746*/ 	.byte	0xff
	.zero		1


	//   ....[83]....
        /*0748*/ 	.word	0x0000fc10
        /*074c*/ 	.word	0x00000008
        /*0750*/ 	.word	0x0002e848
        /*0754*/ 	.short	0x010a
        /*0756*/ 	.byte	0xff
	.zero		1


	//   ....[84]....
        /*0758*/ 	.word	0x0000fc70
        /*075c*/ 	.word	0x00000000
        /*0760*/ 	.word	0x0002e800
        /*0764*/ 	.short	0x010a
        /*0766*/ 	.byte	0xff
	.zero		1


	//   ....[85]....
        /*0768*/ 	.word	0x0000fcd0
        /*076c*/ 	.word	0x00000008
        /*0770*/ 	.word	0x0002e858
        /*0774*/ 	.short	0x010a
        /*0776*/ 	.byte	0xff
	.zero		1


	//   ....[86]....
        /*0778*/ 	.word	0x0000fd30
        /*077c*/ 	.word	0x00000000
        /*0780*/ 	.word	0x0002e820
        /*0784*/ 	.short	0x010a
        /*0786*/ 	.byte	0xff
	.zero		1


	//   ....[87]....
        /*0788*/ 	.word	0x0000fd90
        /*078c*/ 	.word	0x00000000
        /*0790*/ 	.word	0x0002e868
        /*0794*/ 	.short	0x010a
        /*0796*/ 	.byte	0xff
	.zero		1


	//   ....[88]....
        /*0798*/ 	.word	0x0000fdf0
        /*079c*/ 	.word	0x00000004
        /*07a0*/ 	.word	0x0002e878
        /*07a4*/ 	.short	0x010a
        /*07a6*/ 	.byte	0xff
	.zero		1


	//   ....[89]....
        /*07a8*/ 	.word	0x0000fe50
        /*07ac*/ 	.word	0x00000004
        /*07b0*/ 	.word	0x0002e880
        /*07b4*/ 	.short	0x010a
        /*07b6*/ 	.byte	0xff
	.zero		1


	//   ....[90]....
        /*07b8*/ 	.word	0x0000feb0
        /*07bc*/ 	.word	0x00000000
        /*07c0*/ 	.word	0x0002e800
        /*07c4*/ 	.short	0x010a
        /*07c6*/ 	.byte	0xff
	.zero		1


	//   ....[91]....
        /*07c8*/ 	.word	0x0000ff10
        /*07cc*/ 	.word	0x00000004
        /*07d0*/ 	.word	0x0002e858
        /*07d4*/ 	.short	0x010a
        /*07d6*/ 	.byte	0xff
	.zero		1


	//   ....[92]....
        /*07d8*/ 	.word	0x0000ff70
        /*07dc*/ 	.word	0x00000000
        /*07e0*/ 	.word	0x0002e890
        /*07e4*/ 	.short	0x010a
        /*07e6*/ 	.byte	0xff
	.zero		1


	//   ....[93]....
        /*07e8*/ 	.word	0x0000ffd0
        /*07ec*/ 	.word	0x00000000
        /*07f0*/ 	.word	0x0002e868
        /*07f4*/ 	.short	0x010a
        /*07f6*/ 	.byte	0xff
	.zero		1


	//   ....[94]....
        /*07f8*/ 	.word	0x00010030
        /*07fc*/ 	.word	0x00000000
        /*0800*/ 	.word	0x0002e878
        /*0804*/ 	.short	0x010a
        /*0806*/ 	.byte	0xff
	.zero		1


	//   ....[95]....
        /*0808*/ 	.word	0x00010090
        /*080c*/ 	.word	0x00000004
        /*0810*/ 	.word	0x0002e820
        /*0814*/ 	.short	0x010a
        /*0816*/ 	.byte	0xff
	.zero		1


	//   ....[96]....
        /*0818*/ 	.word	0x000100f0
        /*081c*/ 	.word	0x00000004
        /*0820*/ 	.word	0x0002e880
        /*0824*/ 	.short	0x010a
        /*0826*/ 	.byte	0xff
	.zero		1


	//   ....[97]....
        /*0828*/ 	.word	0x00010150
        /*082c*/ 	.word	0x00000000
        /*0830*/ 	.word	0x0002e8b0
        /*0834*/ 	.short	0x010a
        /*0836*/ 	.byte	0xff
	.zero		1


	//   ....[98]....
        /*0838*/ 	.word	0x000101b0
        /*083c*/ 	.word	0x00000000
        /*0840*/ 	.word	0x0002e8b8
        /*0844*/ 	.short	0x010a
        /*0846*/ 	.byte	0xff
	.zero		1


	//   ....[99]....
        /*0848*/ 	.word	0x00010210
        /*084c*/ 	.word	0x00000000
        /*0850*/ 	.word	0x0002e890
        /*0854*/ 	.short	0x010a
        /*0856*/ 	.byte	0xff
	.zero		1


	//   ....[100]....
        /*0858*/ 	.word	0x00010270
        /*085c*/ 	.word	0x00000004
        /*0860*/ 	.word	0x0002e870
        /*0864*/ 	.short	0x010a
        /*0866*/ 	.byte	0xff
	.zero		1


	//   ....[101]....
        /*0868*/ 	.word	0x000102c0
        /*086c*/ 	.word	0x00000002
        /*0870*/ 	.word	0x0002e850
        /*0874*/ 	.short	0x010a
        /*0876*/ 	.byte	0xff
	.zero		1


	//   ....[102]....
        /*0878*/ 	.word	0x00010310
        /*087c*/ 	.word	0x00000002
        /*0880*/ 	.word	0x0002e888
        /*0884*/ 	.short	0x010a
        /*0886*/ 	.byte	0xff
	.zero		1


	//   ....[103]....
        /*0888*/ 	.word	0x00010360
        /*088c*/ 	.word	0x00000002
        /*0890*/ 	.word	0x0002e830
        /*0894*/ 	.short	0x010a
        /*0896*/ 	.byte	0xff
	.zero		1


	//   ....[104]....
        /*0898*/ 	.word	0x000103b0
        /*089c*/ 	.word	0x00000002
        /*08a0*/ 	.word	0x0002e840
        /*08a4*/ 	.short	0x010a
        /*08a6*/ 	.byte	0xff
	.zero		1


	//   ....[105]....
        /*08a8*/ 	.word	0x00010400
        /*08ac*/ 	.word	0x00000002
        /*08b0*/ 	.word	0x0002e860
        /*08b4*/ 	.short	0x010a
        /*08b6*/ 	.byte	0xff
	.zero		1


	//   ....[106]....
        /*08b8*/ 	.word	0x00010450
        /*08bc*/ 	.word	0x00000002
        /*08c0*/ 	.word	0x0002e898
        /*08c4*/ 	.short	0x010a
        /*08c6*/ 	.byte	0xff
	.zero		1


	//   ....[107]....
        /*08c8*/ 	.word	0x000104b0
        /*08cc*/ 	.word	0x00000003
        /*08d0*/ 	.word	0x0002e8a0
        /*08d4*/ 	.short	0x010a
        /*08d6*/ 	.byte	0xff
	.zero		1


	//   ....[108]....
        /*08d8*/ 	.word	0x00010510
        /*08dc*/ 	.word	0x00000000
        /*08e0*/ 	.word	0x0002e8a8
        /*08e4*/ 	.short	0x010a
        /*08e6*/ 	.byte	0xff
	.zero		1


	//----- nvinfo : EIATTR_NUM_MBARRIERS
	.align		4
.L_53:
        /*08e8*/ 	.byte	0x03, 0x38
        /*08ea*/ 	.short	0x0018


	//----- nvinfo : EIATTR_EXIT_INSTR_OFFSETS
	.align		4
        /*08ec*/ 	.byte	0x04, 0x1c
        /*08ee*/ 	.short	(.L_55 - .L_54)


	//   ....[0]....
.L_54:
        /*08f0*/ 	.word	0x00001190


	//   ....[1]....
        /*08f4*/ 	.word	0x00002170


	//   ....[2]....
        /*08f8*/ 	.word	0x000030b0


	//   ....[3]....
        /*08fc*/ 	.word	0x00003d10


	//   ....[4]....
        /*0900*/ 	.word	0x00007510


	//   ....[5]....
        /*0904*/ 	.word	0x00007550


	//   ....[6]....
        /*0908*/ 	.word	0x000088a0


	//   ....[7]....
        /*090c*/ 	.word	0x000088d0


	//   ....[8]....
        /*0910*/ 	.word	0x0000f690


	//   ....[9]....
        /*0914*/ 	.word	0x0000f950


	//----- nvinfo : EIATTR_INDIRECT_BRANCH_TARGETS
	.align		4
.L_55:
        /*0918*/ 	.byte	0x04, 0x34
        /*091a*/ 	.short	(.L_57 - .L_56)


	//   ....[0]....
.L_56:
        /*091c*/ 	.word	.L_x_312@srel
        /*0920*/ 	.short	0x0
        /*0922*/ 	.short	0x0
        /*0924*/ 	.word	0x3
        /*0928*/ 	.word	.L_x_313@srel
        /*092c*/ 	.word	.L_x_314@srel
        /*0930*/ 	.word	.L_x_315@srel


	//   ....[1]....
        /*0934*/ 	.word	.L_x_316@srel
        /*0938*/ 	.short	0x0
        /*093a*/ 	.short	0x0
        /*093c*/ 	.word	0x3
        /*0940*/ 	.word	.L_x_166@srel
        /*0944*/ 	.word	.L_x_146@srel
        /*0948*/ 	.word	.L_x_315@srel


	//----- nvinfo : EIATTR_MAX_THREADS
	.align		4
.L_57:
        /*094c*/ 	.byte	0x04, 0x05
        /*094e*/ 	.short	(.L_59 - .L_58)
.L_58:
        /*0950*/ 	.word	0x00000200
        /*0954*/ 	.word	0x00000001
        /*0958*/ 	.word	0x00000001


	//----- nvinfo : EIATTR_CRS_STACK_SIZE
	.align		4
.L_59:
        /*095c*/ 	.byte	0x04, 0x1e
        /*095e*/ 	.short	(.L_61 - .L_60)
.L_60:
        /*0960*/ 	.word	0x00000000


	//----- nvinfo : EIATTR_CBANK_PARAM_SIZE
	.align		4
.L_61:
        /*0964*/ 	.byte	0x03, 0x19
        /*0966*/ 	.short	0x0680


	//----- nvinfo : EIATTR_PARAM_CBANK
	.align		4
        /*0968*/ 	.byte	0x04, 0x0a
        /*096a*/ 	.short	(.L_63 - .L_62)
	.align		4
.L_62:
        /*096c*/ 	.word	index@(.nv.constant0._ZN7cutlass13device_kernelINS_4fmha6kernel36Sm100FmhaBwdKernelTmaWarpSpecializedIN4cute5tupleIJiiiiNS5_IJNS5_IJiiEEEiEEEEEENS_10bfloat16_tEfNS5_IJNS4_1CILi128EEESB_NSA_ILi96EEESC_EEENS1_10collective12ResidualMaskEEEEEvNT_6ParamsE)
        /*0970*/ 	.short	0x0380
        /*0972*/ 	.short	0x0680


	//----- nvinfo : EIATTR_SW_WAR
	.align		4
.L_63:
        /*0974*/ 	.byte	0x04, 0x36
        /*0976*/ 	.short	(.L_65 - .L_64)
.L_64:
        /*0978*/ 	.word	0x00000008
.L_65:


//--------------------- .nv.callgraph             --------------------------
	.section	.nv.callgraph,"",@"SHT_CUDA_CALLGRAPH"
	.align	4
	.sectionentsize	8
	.align		4
        /*0000*/ 	.word	0x00000000
	.align		4
        /*0004*/ 	.word	0xffffffff
	.align		4
        /*0008*/ 	.word	index@(_ZN7cutlass13device_kernelINS_4fmha6kernel36Sm100FmhaBwdKernelTmaWarpSpecializedIN4cute5tupleIJiiiiNS5_IJNS5_IJiiEEEiEEEEEENS_10bfloat16_tEfNS5_IJNS4_1CILi128EEESB_NSA_ILi96EEESC_EEENS1_10collective12ResidualMaskEEEEEvNT_6ParamsE)
	.align		4
        /*000c*/ 	.word	index@(__assertfail)
	.align		4
        /*0010*/ 	.word	0x00000000
	.align		4
        /*0014*/ 	.word	0xfffffffe
	.align		4
        /*0018*/ 	.word	0x00000000
	.align		4
        /*001c*/ 	.word	0xfffffffd
	.align		4
        /*0020*/ 	.word	0x00000000
	.align		4
        /*0024*/ 	.word	0xfffffffc


//--------------------- .nv.constant4             --------------------------
	.section	.nv.constant4,"a",@progbits
	.align	8
	.align		8
.nv.constant4:
        /*0000*/ 	.dword	__assertfail
	.align		8
        /*0008*/ 	.dword	__unnamed_1
	.align		8
        /*0010*/ 	.dword	__unnamed_2
	.align		8
        /*0018*/ 	.dword	__unnamed_3
	.align		8
        /*0020*/ 	.dword	__unnamed_4
	.align		8
        /*0028*/ 	.dword	_ZN39_INTERNAL_7492e1ea_4_k_cu_22edd345_38764cuda3std3__45__cpo5beginE
	.align		8
        /*0030*/ 	.dword	_ZN39_INTERNAL_7492e1ea_4_k_cu_22edd345_38764cuda3std3__45__cpo3endE
	.align		8
        /*0038*/ 	.dword	_ZN39_INTERNAL_7492e1ea_4_k_cu_22edd345_38764cuda3std3__45__cpo6cbeginE
	.align		8
        /*0040*/ 	.dword	_ZN39_INTERNAL_7492e1ea_4_k_cu_22edd345_38764cuda3std3__45__cpo4cendE
	.align		8
        /*0048*/ 	.dword	_ZN39_INTERNAL_7492e1ea_4_k_cu_22edd345_38764cuda3std3__441_GLOBAL__N__7492e1ea_4_k_cu_22edd345_38766ignoreE
	.align		8
        /*0050*/ 	.dword	_ZN39_INTERNAL_7492e1ea_4_k_cu_22edd345_38764cuda3std3__419piecewise_constructE
	.align		8
        /*0058*/ 	.dword	_ZN39_INTERNAL_7492e1ea_4_k_cu_22edd345_38764cuda3std3__48in_placeE
	.align		8
        /*0060*/ 	.dword	_ZN39_INTERNAL_7492e1ea_4_k_cu_22edd345_38764cuda3std6ranges3__45__cpo4swapE
	.align		8
        /*0068*/ 	.dword	_ZN39_INTERNAL_7492e1ea_4_k_cu_22edd345_38764cuda3std6ranges3__45__cpo9iter_moveE
	.align		8
        /*0070*/ 	.dword	_ZN39_INTERNAL_7492e1ea_4_k_cu_22edd345_38764cute7productE
	.align		8
        /*0078*/ 	.dword	_ZN39_INTERNAL_7492e1ea_4_k_cu_22edd345_38764cute1_E
	.align		8
        /*0080*/ 	.dword	$str$23
	.align		8
        /*0088*/ 	.dword	$str$24
	.align		8
        /*0090*/ 	.dword	$str$25
	.align		8
        /*0098*/ 	.dword	$str$26


//--------------------- .nv.constant2._ZN7cutlass13device_kernelINS_4fmha6kernel36Sm100FmhaBwdKernelTmaWarpSpecializedIN4cute5tupleIJiiiiNS5_IJNS5_IJiiEEEiEEEEEENS_10bfloat16_tEfNS5_IJNS4_1CILi128EEESB_NSA_ILi96EEESC_EEENS1_10collective12ResidualMaskEEEEEvNT_6ParamsE --------------------------
	.section	.nv.constant2._ZN7cutlass13device_kernelINS_4fmha6kernel36Sm100FmhaBwdKernelTmaWarpSpecializedIN4cute5tupleIJiiiiNS5_IJNS5_IJiiEEEiEEEEEENS_10bfloat16_tEfNS5_IJNS4_1CILi128EEESB_NSA_ILi96EEESC_EEENS1_10collective12ResidualMaskEEEEEvNT_6ParamsE,"a",@progbits
	.sectionflags	@""
	.align	4
.nv.constant2._ZN7cutlass13device_kernelINS_4fmha6kernel36Sm100FmhaBwdKernelTmaWarpSpecializedIN4cute5tupleIJiiiiNS5_IJNS5_IJiiEEEiEEEEEENS_10bfloat16_tEfNS5_IJNS4_1CILi128EEESB_NSA_ILi96EEESC_EEENS1_10collective12ResidualMaskEEEEEvNT_6ParamsE:
        /*0000*/ 	.byte	0x30, 0x22, 0x00, 0x00, 0x20, 0x3d, 0x00, 0x00, 0xb0, 0x88, 0x00, 0x00, 0xe0, 0x88, 0x00, 0x00
        /*0010*/ 	.byte	0xe0, 0x75, 0x00, 0x00, 0xb0, 0x88, 0x00, 0x00


//--------------------- .text._ZN7cutlass13device_kernelINS_4fmha6kernel36Sm100FmhaBwdKernelTmaWarpSpecializedIN4cute5tupleIJiiiiNS5_IJNS5_IJiiEEEiEEEEEENS_10bfloat16_tEfNS5_IJNS4_1CILi128EEESB_NSA_ILi96EEESC_EEENS1_10collective12ResidualMaskEEEEEvNT_6ParamsE --------------------------
	.section	.text._ZN7cutlass13device_kernelINS_4fmha6kernel36Sm100FmhaBwdKernelTmaWarpSpecializedIN4cute5tupleIJiiiiNS5_IJNS5_IJiiEEEiEEEEEENS_10bfloat16_tEfNS5_IJNS4_1CILi128EEESB_NSA_ILi96EEESC_EEENS1_10collective12ResidualMaskEEEEEvNT_6ParamsE,"ax",@progbits
	.align	128
.text._ZN7cutlass13device_kernelINS_4fmha6kernel36Sm100FmhaBwdKernelTmaWarpSpecializedIN4cute5tupleIJiiiiNS5_IJNS5_IJiiEEEiEEEEEENS_10bfloat16_tEfNS5_IJNS4_1CILi128EEESB_NSA_ILi96EEESC_EEENS1_10collective12ResidualMaskEEEEEvNT_6ParamsE:
        .type           _ZN7cutlass13device_kernelINS_4fmha6kernel36Sm100FmhaBwdKernelTmaWarpSpecializedIN4cute5tupleIJiiiiNS5_IJNS5_IJiiEEEiEEEEEENS_10bfloat16_tEfNS5_IJNS4_1CILi128EEESB_NSA_ILi96EEESC_EEENS1_10collective12ResidualMaskEEEEEvNT_6ParamsE,@function
        .size           _ZN7cutlass13device_kernelINS_4fmha6kernel36Sm100FmhaBwdKernelTmaWarpSpecializedIN4cute5tupleIJiiiiNS5_IJNS5_IJiiEEEiEEEEEENS_10bfloat16_tEfNS5_IJNS4_1CILi128EEESB_NSA_ILi96EEESC_EEENS1_10collective12ResidualMaskEEEEEvNT_6ParamsE,(.L_x_320 - _ZN7cutlass13device_kernelINS_4fmha6kernel36Sm100FmhaBwdKernelTmaWarpSpecializedIN4cute5tupleIJiiiiNS5_IJNS5_IJiiEEEiEEEEEENS_10bfloat16_tEfNS5_IJNS4_1CILi128EEESB_NSA_ILi96EEESC_EEENS1_10collective12ResidualMaskEEEEEvNT_6ParamsE)
        .other          _ZN7cutlass13device_kernelINS_4fmha6kernel36Sm100FmhaBwdKernelTmaWarpSpecializedIN4cute5tupleIJiiiiNS5_IJNS5_IJiiEEEiEEEEEENS_10bfloat16_tEfNS5_IJNS4_1CILi128EEESB_NSA_ILi96EEESC_EEENS1_10collective12ResidualMaskEEEEEvNT_6ParamsE,@"STO_CUDA_ENTRY STV_DEFAULT"
_ZN7cutlass13device_kernelINS_4fmha6kernel36Sm100FmhaBwdKernelTmaWarpSpecializedIN4cute5tupleIJiiiiNS5_IJNS5_IJiiEEEiEEEEEENS_10bfloat16_tEfNS5_IJNS4_1CILi128EEESB_NSA_ILi96EEESC_EEENS1_10collective12ResidualMaskEEEEEvNT_6ParamsE:
[----:B------:R-:W1:Y:S02]  /*0000*/  LDC R1, c[0x0][0x37c] ;  /* 0x0000df00ff017b82 */ /* 0x000e640000000800 */
[----:B-1----:R-:W-:Y:S01]  /*0010*/  IADD3 R1, PT, PT, R1, -0x18, RZ ;  /* 0xffffffe801017810 */ /* 0x002fe20007ffe0ff */
[----:B------:R-:W1:Y:S01]  /*0020*/  S2R R15, SR_TID.X ;  /* 0x00000000000f7919 */ /* 0x000e620000002100 */
[----:B------:R-:W-:Y:S01]  /*0030*/  UMOV UR5, 0x33334444 ;  /* 0x3333444400057882 */ /* 0x000fe20000000000 */
[----:B------:R-:W-:Y:S01]  /*0040*/  ELECT P0, URZ, PT ;  /* 0x0000000000ff782f */ /* 0x000fe20003800000 */
[----:B------:R-:W-:Y:S01]  /*0050*/  BSSY.RECONVERGENT B0, `(.L_x_0) ;  /* 0x0000031000007945 */ /* 0x000fe20003800200 */
[--C-:B-1----:R-:W-:Y:S01]  /*0060*/  SHF.R.U32.HI R4, RZ, 0x5, R15.reuse ;  /* 0x00000005ff047819 */ /* 0x102fe2000001160f */
[----:B------:R-:W-:-:S04]  /*0070*/  IMAD.MOV.U32 R2, RZ, RZ, R15 ;  /* 0x000000ffff027224 */ /* 0x000fc800078e000f */
[----:B------:R-:W1:Y:S02]  /*0080*/  SHFL.IDX PT, R0, R4, RZ, 0x1f ;  /* 0x00001fff04007589 */ /* 0x000e6400000e0000 */
[----:B-1----:R-:W-:-:S13]  /*0090*/  R2UR UR40, R0 ;  /* 0x00000000002872ca */ /* 0x002fda00000e0000 */
[----:B------:R-:W-:-:S04]  /*00a0*/  USHF.L.U32 UR4, UR40, 0x2, URZ ;  /* 0x0000000228047899 */ /* 0x000fc800080006ff */
[----:B------:R-:W-:-:S04]  /*00b0*/  USHF.R.U64 UR4, UR5, UR4, 0x123333 ;  /* 0x0012333305047499 */ /* 0x000fc80008001204 */
[----:B------:R-:W-:-:S06]  /*00c0*/  ULOP3.LUT UR6, UR4, 0x7, URZ, 0xc0, !UPT ;  /* 0x0000000704067892 */ /* 0x000fcc000f8ec0ff */
[----:B------:R-:W-:Y:S02]  /*00d0*/  IMAD.U32 R0, RZ, RZ, UR6 ;  /* 0x00000006ff007e24 */ /* 0x000fe4000f8e00ff */
[----:B------:R-:W-:-:S03]  /*00e0*/  IMAD.U32 R3, RZ, RZ, UR6 ;  /* 0x00000006ff037e24 */ /* 0x000fc6000f8e00ff */
[----:B------:R-:W-:-:S04]  /*00f0*/  ISETP.NE.OR P1, PT, R0, 0x1, !P0 ;  /* 0x000000010000780c */ /* 0x000fc80004725670 */
[----:B------:R-:W-:-:S09]  /*0100*/  P2R R7, PR, RZ, 0x2 ;  /* 0x00000002ff077803 */ /* 0x000fd20000000000 */
[----:B------:R-:W-:Y:S05]  /*0110*/  @P1 BRA `(.L_x_1) ;  /* 0x0000000000381947 */ /* 0x000fea0003800000 */
[----:B------:R-:W1:Y:S02]  /*0120*/  LDCU.64 UR4, c[0x0][0x348] ;  /* 0x00006900ff0477ac */ /* 0x000e640008000a00 */
[----:B-1----:R-:W-:Y:S02]  /*0130*/  UIADD3 UR10, UP3, UPT, UR4, 0x300, URZ ;  /* 0x00000300040a7890 */ /* 0x002fe4000ff7e0ff */
[----:B------:R-:W-:Y:S02]  /*0140*/  UIADD3 UR8, UP2, UPT, UR4, 0x100, URZ ;  /* 0x0000010004087890 */ /* 0x000fe4000ff5e0ff */
[----:B------:R-:W-:Y:S02]  /*0150*/  UIADD3 UR6, UP1, UPT, UR4, 0x200, URZ ;  /* 0x0000020004067890 */ /* 0x000fe4000ff3e0ff */
[----:B------:R-:W-:Y:S02]  /*0160*/  UIADD3 UR4, UP0, UPT, UR4, 0x400, URZ ;  /* 0x0000040004047890 */ /* 0x000fe4000ff1e0ff */
[----:B------:R-:W-:-:S02]  /*0170*/  UIADD3.X UR11, UPT, UPT, URZ, UR5, URZ, UP3, !UPT ;  /* 0x00000005ff0b7290 */ /* 0x000fc40009ffe4ff */
[----:B------:R-:W-:Y:S02]  /*0180*/  UIADD3.X UR9, UPT, UPT, URZ, UR5, URZ, UP2, !UPT ;  /* 0x00000005ff097290 */ /* 0x000fe400097fe4ff */
[----:B------:R-:W-:Y:S02]  /*0190*/  UIADD3.X UR7, UPT, UPT, URZ, UR5, URZ, UP1, !UPT ;  /* 0x00000005ff077290 */ /* 0x000fe40008ffe4ff */
[----:B------:R-:W-:-:S03]  /*01a0*/  UIADD3.X UR5, UPT, UPT, URZ, UR5, URZ, UP0, !UPT ;  /* 0x00000005ff057290 */ /* 0x000fc600087fe4ff */
[----:B------:R1:W-:Y:S02]  /*01b0*/  UTMACCTL.PF [UR10] ;  /* 0x000000000a0079b9 */ /* 0x0003e40008040000 */
[----:B------:R1:W-:Y:S02]  /*01c0*/  UTMACCTL.PF [UR8] ;  /* 0x00000000080079b9 */ /* 0x0003e40008040000 */
[----:B------:R1:W-:Y:S02]  /*01d0*/  UTMACCTL.PF [UR6] ;  /* 0x00000000060079b9 */ /* 0x0003e40008040000 */
[----:B------:R1:W-:Y:S02]  /*01e0*/  UTMACCTL.PF [UR4] ;  /* 0x00000000040079b9 */ /* 0x0003e40008040000 */
[----:B-1----:R-:W-:Y:S05]  /*01f0*/  BRA `(.L_x_2) ;  /* 0x00000000002c7947 */ /* 0x002fea0003800000 */
.L_x_1:
[----:B------:R-:W-:-:S13]  /*0200*/  R2UR UR4, R3 ;  /* 0x00000000030472ca */ /* 0x000fda00000e0000 */
[----:B------:R-:W-:-:S09]  /*0210*/  UISETP.NE.AND UP0, UPT, UR4, 0x2, UPT ;  /* 0x000000020400788c */ /* 0x000fd2000bf05270 */
[----:B------:R-:W-:Y:S05]  /*0220*/  BRA.U !UP0, `(.L_x_3) ;  /* 0x0000000108387547 */ /* 0x000fea000b800000 */
[----:B------:R-:W-:Y:S02]  /*0230*/  R2UR UR4, R3 ;  /* 0x00000000030472ca */ /* 0x000fe400000e0000 */
[----:B------:R-:W-:Y:S02]  /*0240*/  PLOP3.LUT P0, PT, PT, PT, PT, 0x80, 0x8 ;  /* 0x000000000008781c */ /* 0x000fe40003f0f070 */
[----:B------:R-:W-:Y:S02]  /*0250*/  PLOP3.LUT P2, PT, PT, PT, PT, 0x80, 0x8 ;  /* 0x000000000008781c */ /* 0x000fe40003f4f070 */
[----:B------:R-:W-:Y:S02]  /*0260*/  PLOP3.LUT P1, PT, PT, PT, PT, 0x8, 0x80 ;  /* 0x000000000080781c */ /* 0x000fe40003f2e170 */
[----:B------:R-:W-:Y:S02]  /*0270*/  PLOP3.LUT P4, PT, PT, PT, PT, 0x80, 0x8 ;  /* 0x000000000008781c */ /* 0x000fe40003f8f070 */
[----:B------:R-:W-:-:S03]  /*0280*/  P2R R6, PR, RZ, 0x1 ;  /* 0x00000001ff067803 */ /* 0x000fc60000000000 */
[----:B------:R-:W-:-:S09]  /*0290*/  UISETP.NE.AND UP0, UPT, UR4, 0x1, UPT ;  /* 0x000000010400788c */ /* 0x000fd2000bf05270 */
[----:B------:R-:W-:Y:S05]  /*02a0*/  BRA.U UP0, `(.L_x_4) ;  /* 0x00000001002c7547 */ /* 0x000fea000b800000 */
.L_x_2:
[----:B------:R-:W-:Y:S02]  /*02b0*/  PLOP3.LUT P0, PT, PT, PT, PT, 0x8, 0x80 ;  /* 0x000000000080781c */ /* 0x000fe40003f0e170 */
[----:B------:R-:W-:Y:S02]  /*02c0*/  PLOP3.LUT P2, PT, PT, PT, PT, 0x80, 0x8 ;  /* 0x000000000008781c */ /* 0x000fe40003f4f070 */
[----:B------:R-:W-:Y:S02]  /*02d0*/  PLOP3.LUT P1, PT, PT, PT, PT, 0x8, 0x80 ;  /* 0x000000000080781c */ /* 0x000fe40003f2e170 */
[----:B------:R-:W-:Y:S02]  /*02e0*/  PLOP3.LUT P4, PT, PT, PT, PT, 0x8, 0x80 ;  /* 0x000000000080781c */ /* 0x000fe40003f8e170 */
[----:B------:R-:W-:Y:S01]  /*02f0*/  P2R R6, PR, RZ, 0x1 ;  /* 0x00000001ff067803 */ /* 0x000fe20000000000 */
[----:B------:R-:W-:Y:S05]  /*0300*/  BRA `(.L_x_4) ;  /* 0x0000000000147947 */ /* 0x000fea0003800000 */
.L_x_3:
[----:B------:R-:W-:Y:S02]  /*0310*/  PLOP3.LUT P0, PT, PT, PT, PT, 0x80, 0x8 ;  /* 0x000000000008781c */ /* 0x000fe40003f0f070 */
[----:B------:R-:W-:Y:S02]  /*0320*/  PLOP3.LUT P2, PT, PT, PT, PT, 0x8, 0x80 ;  /* 0x000000000080781c */ /* 0x000fe40003f4e170 */
[----:B------:R-:W-:Y:S02]  /*0330*/  PLOP3.LUT P1, PT, PT, PT, PT, 0x80, 0x8 ;  /* 0x000000000008781c */ /* 0x000fe40003f2f070 */
[----:B------:R-:W-:Y:S02]  /*0340*/  PLOP3.LUT P4, PT, PT, PT, PT, 0x8, 0x80 ;  /* 0x000000000080781c */ /* 0x000fe40003f8e170 */
[----:B------:R-:W-:-:S11]  /*0350*/  P2R R6, PR, RZ, 0x1 ;  /* 0x00000001ff067803 */ /* 0x000fd60000000000 */
.L_x_4:
[----:B------:R-:W-:Y:S05]  /*0360*/  BSYNC.RECONVERGENT B0 ;  /* 0x0000000000007941 */ /* 0x000fea0003800200 */
.L_x_0:
[----:B------:R-:W1:Y:S01]  /*0370*/  SHFL.IDX PT, R0, R4, RZ, 0x1f ;  /* 0x00001fff04007589 */ /* 0x000e6200000e0000 */
[----:B------:R-:W-:-:S13]  /*0380*/  R2UR UR4, R3 ;  /* 0x00000000030472ca */ /* 0x000fda00000e0000 */
[----:B------:R-:W-:Y:S01]  /*0390*/  UISETP.NE.AND UP0, UPT, UR4, 0x2, UPT ;  /* 0x000000020400788c */ /* 0x000fe2000bf05270 */
[----:B-1----:R-:W-:-:S13]  /*03a0*/  ISETP.NE.AND P0, PT, R0, RZ, PT ;  /* 0x000000ff0000720c */ /* 0x002fda0003f05270 */
[----:B------:R-:W-:Y:S05]  /*03b0*/  @P0 BRA `(.L_x_5) ;  /* 0x0000000000380947 */ /* 0x000fea0003800000 */
[----:B------:R-:W1:Y:S01]  /*03c0*/  S2UR UR4, SR_CgaCtaId ;  /* 0x00000000000479c3 */ /* 0x000e620000008800 */
[----:B------:R-:W-:Y:S01]  /*03d0*/  UMOV UR5, 0x400 ;  /* 0x0000040000057882 */ /* 0x000fe20000000000 */
[----:B------:R-:W-:Y:S01]  /*03e0*/  UMOV UR6, 0x1 ;  /* 0x0000000100067882 */ /* 0x000fe20000000000 */
[----:B------:R-:W-:Y:S01]  /*03f0*/  ELECT P0, URZ, PT ;  /* 0x0000000000ff782f */ /* 0x000fe20003800000 */
[----:B------:R-:W-:-:S04]  /*0400*/  UIADD3 UR6, UPT, UPT, -UR6, 0x100000, URZ ;  /* 0x0010000006067890 */ /* 0x000fc8000fffe1ff */
[----:B------:R-:W-:Y:S02]  /*0410*/  USHF.L.U32 UR7, UR6, 0xb, URZ ;  /* 0x0000000b06077899 */ /* 0x000fe400080006ff */
[----:B------:R-:W-:Y:S02]  /*0420*/  USHF.L.U32 UR6, UR6, 0x1, URZ ;  /* 0x0000000106067899 */ /* 0x000fe400080006ff */
[----:B-1----:R-:W-:Y:S01]  /*0430*/  ULEA UR4, UR4, UR5, 0x18 ;  /* 0x0000000504047291 */ /* 0x002fe2000f8ec0ff */
[----:B------:R-:W1:Y:S11]  /*0440*/  FENCE.VIEW.ASYNC.S ;  /* 0x00000000000073c6 */ /* 0x000e760000000000 */
[----:B-1----:R1:W2:Y:S01]  /*0450*/  SYNCS.EXCH.64 URZ, [UR4+0x2e800], UR6 ;  /* 0x02e8000604ff75b2 */ /* 0x0022a20008000100 */
[----:B------:R1:W3:Y:S01]  /*0460*/  SYNCS.EXCH.64 URZ, [UR4+0x2e810], UR6 ;  /* 0x02e8100604ff75b2 */ /* 0x0002e20008000100 */
[----:B------:R1:W4:Y:S01]  /*0470*/  SYNCS.EXCH.64 URZ, [UR4+0x2e808], UR6 ;  /* 0x02e8080604ff75b2 */ /* 0x0003220008000100 */
[----:B------:R1:W1:Y:S01]  /*0480*/  SYNCS.EXCH.64 URZ, [UR4+0x2e818], UR6 ;  /* 0x02e8180604ff75b2 */ /* 0x0002620008000100 */
[----:B------:R-:W-:Y:S01]  /*0490*/  NOP ;  /* 0x0000000000007918 */ /* 0x000fe20000000000 */
.L_x_5:
[----:B------:R-:W-:Y:S01]  /*04a0*/  NOP ;  /* 0x0000000000007918 */ /* 0x000fe20000000000 */
[----:B------:R-:W-:Y:S05]  /*04b0*/  BRA.U !UP0, `(.L_x_6) ;  /* 0x00000001082c7547 */ /* 0x000fea000b800000 */
[----:B-1----:R-:W-:Y:S01]  /*04c0*/  R2UR UR4, R3 ;  /* 0x00000000030472ca */ /* 0x002fe200000e0000 */
[----:B------:R-:W-:Y:S02]  /*04d0*/  UPLOP3.LUT UP4, UPT, UPT, UPT, UPT, 0x80, 0x8 ;  /* 0x000000000008789c */ /* 0x000fe40003f8f070 */
[----:B------:R-:W-:Y:S02]  /*04e0*/  UPLOP3.LUT UP3, UPT, UPT, UPT, UPT, 0x40, 0x4 ;  /* 0x000000000004789c */ /* 0x000fe40003f6e870 */
[----:B------:R-:W-:Y:S02]  /*04f0*/  UPLOP3.LUT UP2, UPT, UPT, UPT, UPT, 0x80, 0x8 ;  /* 0x000000000008789c */ /* 0x000fe40003f4f070 */
[----:B------:R-:W-:-:S06]  /*0500*/  UPLOP3.LUT UP1, UPT, UPT, UPT, UPT, 0x80, 0x8 ;  /* 0x000000000008789c */ /* 0x000fcc0003f2f070 */
[----:B------:R-:W-:-:S09]  /*0510*/  UISETP.NE.AND UP0, UPT, UR4, 0x1, UPT ;  /* 0x000000010400788c */ /* 0x000fd2000bf05270 */
[----:B------:R-:W-:Y:S05]  /*0520*/  BRA.U UP0, `(.L_x_7) ;  /* 0x0000000100207547 */ /* 0x000fea000b800000 */
[----:B------:R-:W-:Y:S02]  /*0530*/  UPLOP3.LUT UP3, UPT, UPT, UPT, UPT, 0x40, 0x4 ;  /* 0x000000000004789c */ /* 0x000fe40003f6e870 */
[----:B------:R-:W-:Y:S02]  /*0540*/  UPLOP3.LUT UP2, UPT, UPT, UPT, UPT, 0x40, 0x4 ;  /* 0x000000000004789c */ /* 0x000fe40003f4e870 */
[----:B------:R-:W-:Y:S01]  /*0550*/  UPLOP3.LUT UP1, UPT, UPT, UPT, UPT, 0x40, 0x4 ;  /* 0x000000000004789c */ /* 0x000fe20003f2e870 */
[----:B------:R-:W-:Y:S05]  /*0560*/  BRA `(.L_x_7) ;  /* 0x0000000000107947 */ /* 0x000fea0003800000 */
.L_x_6:
[----:B------:R-:W-:Y:S02]  /*0570*/  UPLOP3.LUT UP4, UPT, UPT, UPT, UPT, 0x40, 0x4 ;  /* 0x000000000004789c */ /* 0x000fe40003f8e870 */
[----:B------:R-:W-:Y:S02]  /*0580*/  UPLOP3.LUT UP3, UPT, UPT, UPT, UPT, 0x80, 0x8 ;  /* 0x000000000008789c */ /* 0x000fe40003f6f070 */
[----:B------:R-:W-:Y:S02]  /*0590*/  UPLOP3.LUT UP2, UPT, UPT, UPT, UPT, 0x40, 0x4 ;  /* 0x000000000004789c */ /* 0x000fe40003f4e870 */
[----:B------:R-:W-:Y:S02]  /*05a0*/  UPLOP3.LUT UP1, UPT, UPT, UPT, UPT, 0x80, 0x8 ;  /* 0x000000000008789c */ /* 0x000fe40003f2f070 */
.L_x_7:
[----:B------:R-:W5:Y:S02]  /*05b0*/  SHFL.IDX PT, R0, R4, RZ, 0x1f ;  /* 0x00001fff04007589 */ /* 0x000f6400000e0000 */
[----:B-----5:R-:W-:-:S13]  /*05c0*/  ISETP.NE.AND P0, PT, R0, 0x1, PT ;  /* 0x000000010000780c */ /* 0x020fda0003f05270 */
[----:B------:R-:W-:Y:S05]  /*05d0*/  @P0 BRA `(.L_x_8) ;  /* 0x0000000000300947 */ /* 0x000fea0003800000 */
[----:B-1----:R-:W1:Y:S01]  /*05e0*/  S2UR UR4, SR_CgaCtaId ;  /* 0x00000000000479c3 */ /* 0x002e620000008800 */
[----:B------:R-:W-:Y:S01]  /*05f0*/  UMOV UR6, 0x400 ;  /* 0x0000040000067882 */ /* 0x000fe20000000000 */
[----:B------:R-:W-:Y:S01]  /*0600*/  UMOV UR5, 0x1 ;  /* 0x0000000100057882 */ /* 0x000fe20000000000 */
[----:B------:R-:W-:Y:S01]  /*0610*/  ELECT P0, URZ, PT ;  /* 0x0000000000ff782f */ /* 0x000fe20003800000 */
[----:B-1----:R-:W-:Y:S02]  /*0620*/  ULEA UR6, UR4, UR6, 0x18 ;  /* 0x0000000604067291 */ /* 0x002fe4000f8ec0ff */
[----:B------:R-:W-:-:S04]  /*0630*/  UIADD3 UR4, UPT, UPT, -UR5, 0x100000, URZ ;  /* 0x0010000005047890 */ /* 0x000fc8000fffe1ff */
[----:B------:R-:W-:Y:S02]  /*0640*/  USHF.L.U32 UR5, UR4, 0xb, URZ ;  /* 0x0000000b04057899 */ /* 0x000fe400080006ff */
[----:B------:R-:W-:Y:S01]  /*0650*/  USHF.L.U32 UR4, UR4, 0x1, URZ ;  /* 0x0000000104047899 */ /* 0x000fe200080006ff */
[----:B------:R-:W1:Y:S11]  /*0660*/  FENCE.VIEW.ASYNC.S ;  /* 0x00000000000073c6 */ /* 0x000e760000000000 */
[----:B-1----:R1:W1:Y:S01]  /*0670*/  SYNCS.EXCH.64 URZ, [UR6+0x2e820], UR4 ;  /* 0x02e8200406ff75b2 */ /* 0x0022620008000100 */
[----:B------:R1:W1:Y:S01]  /*0680*/  SYNCS.EXCH.64 URZ, [UR6+0x2e828], UR4 ;  /* 0x02e8280406ff75b2 */ /* 0x0002620008000100 */
[----:B------:R-:W-:Y:S01]  /*0690*/  NOP ;  /* 0x0000000000007918 */ /* 0x000fe20000000000 */
.L_x_8:
[----:B------:R-:W5:Y:S01]  /*06a0*/  SHFL.IDX PT, R0, R4, RZ, 0x1f ;  /* 0x00001fff04007589 */ /* 0x000f6200000e0000 */
[----:B------:R-:W-:Y:S01]  /*06b0*/  NOP ;  /* 0x0000000000007918 */ /* 0x000fe20000000000 */
[----:B-----5:R-:W-:-:S13]  /*06c0*/  ISETP.NE.AND P0, PT, R0, 0x2, PT ;  /* 0x000000020000780c */ /* 0x020fda0003f05270 */
[----:B------:R-:W-:Y:S05]  /*06d0*/  @P0 BRA `(.L_x_9) ;  /* 0x0000000000400947 */ /* 0x000fea0003800000 */
[----:B-1----:R-:W1:Y:S01]  /*06e0*/  S2UR UR4, SR_CgaCtaId ;  /* 0x00000000000479c3 */ /* 0x002e620000008800 */
[----:B------:R-:W-:Y:S01]  /*06f0*/  UMOV UR5, 0x400 ;  /* 0x0000040000057882 */ /* 0x000fe20000000000 */
[----:B------:R-:W-:Y:S01]  /*0700*/  UMOV UR8, 0x20 ;  /* 0x0000002000087882 */ /* 0x000fe20000000000 */
[----:B------:R-:W-:Y:S01]  /*0710*/  UMOV UR6, 0x100 ;  /* 0x0000010000067882 */ /* 0x000fe20000000000 */
[----:B------:R-:W-:-:S04]  /*0720*/  UIADD3 UR8, UPT, UPT, -UR8, 0x100000, URZ ;  /* 0x0010000008087890 */ /* 0x000fc8000fffe1ff */
[----:B------:R-:W-:Y:S02]  /*0730*/  USHF.L.U32 UR9, UR8, 0xb, URZ ;  /* 0x0000000b08097899 */ /* 0x000fe400080006ff */
[----:B------:R-:W-:Y:S02]  /*0740*/  USHF.L.U32 UR8, UR8, 0x1, URZ ;  /* 0x0000000108087899 */ /* 0x000fe400080006ff */
[----:B------:R-:W-:-:S04]  /*0750*/  UIADD3 UR6, UPT, UPT, -UR6, 0x100000, URZ ;  /* 0x0010000006067890 */ /* 0x000fc8000fffe1ff */
[----:B------:R-:W-:Y:S02]  /*0760*/  USHF.L.U32 UR7, UR6, 0xb, URZ ;  /* 0x0000000b06077899 */ /* 0x000fe400080006ff */
[----:B------:R-:W-:Y:S01]  /*0770*/  USHF.L.U32 UR6, UR6, 0x1, URZ ;  /* 0x0000000106067899 */ /* 0x000fe200080006ff */
[----:B------:R-:W-:Y:S01]  /*0780*/  ELECT P0, URZ, PT ;  /* 0x0000000000ff782f */ /* 0x000fe20003800000 */
[----:B-1----:R-:W-:Y:S01]  /*0790*/  ULEA UR4, UR4, UR5, 0x18 ;  /* 0x0000000504047291 */ /* 0x002fe2000f8ec0ff */
[----:B------:R-:W1:Y:S11]  /*07a0*/  FENCE.VIEW.ASYNC.S ;  /* 0x00000000000073c6 */ /* 0x000e760000000000 */
[----:B-1----:R1:W1:Y:S01]  /*07b0*/  SYNCS.EXCH.64 URZ, [UR4+0x2e830], UR8 ;  /* 0x02e8300804ff75b2 */ /* 0x0022620008000100 */
[----:B------:R1:W1:Y:S01]  /*07c0*/  SYNCS.EXCH.64 URZ, [UR4+0x2e838], UR6 ;  /* 0x02e8380604ff75b2 */ /* 0x0002620008000100 */
[----:B------:R-:W-:Y:S01]  /*07d0*/  NOP ;  /* 0x0000000000007918 */ /* 0x000fe20000000000 */
.L_x_9:
        /* <DEDUP_REMOVED lines=20> */
.L_x_10:
        /* <DEDUP_REMOVED lines=20> */
.L_x_11:
        /* <DEDUP_REMOVED lines=20> */
.L_x_12:
        /* <DEDUP_REMOVED lines=20> */
.L_x_13:
        /* <DEDUP_REMOVED lines=20> */
.L_x_14:
        /* <DEDUP_REMOVED lines=20> */
.L_x_15:
        /* <DEDUP_REMOVED lines=19> */
[----:B------:R1:W1:Y:S01]  /*1090*/  SYNCS.EXCH.64 URZ, [UR4+0x2e8a8], UR8 ;  /* 0x02e8a80804ff75b2 */ /* 0x0002620008000100 */
[----:B------:R1:W1:Y:S01]  /*10a0*/  SYNCS.EXCH.64 URZ, [UR4+0x2e8b8], UR6 ;  /* 0x02e8b80604ff75b2 */ /* 0x0002620008000100 */
[----:B------:R-:W-:Y:S01]  /*10b0*/  NOP ;  /* 0x0000000000007918 */ /* 0x000fe20000000000 */
.L_x_16:
[----:B------:R-:W-:Y:S01]  /*10c0*/  NOP ;  /* 0x0000000000007918 */ /* 0x000fe20000000000 */
[----:B------:R-:W5:Y:S08]  /*10d0*/  LDC.64 R4, c[0x0][0x380] ;  /* 0x0000e000ff047b82 */ /* 0x000f700000000a00 */
[----:B------:R-:W2:Y:S08]  /*10e0*/  S2UR UR35, SR_CTAID.X ;  /* 0x00000000002379c3 */ /* 0x000eb00000002500 */
[----:B------:R-:W1:Y:S08]  /*10f0*/  S2UR UR29, SR_CTAID.Y ;  /* 0x00000000001d79c3 */ /* 0x000e700000002600 */
[----:B------:R-:W1:Y:S01]  /*1100*/  S2UR UR30, SR_CTAID.Z ;  /* 0x00000000001e79c3 */ /* 0x000e620000002700 */
[----:B-----5:R-:W-:-:S05]  /*1110*/  VIADD R8, R4, 0x7f ;  /* 0x0000007f04087836 */ /* 0x020fca0000000000 */
[----:B------:R-:W-:Y:S01]  /*1120*/  SHF.R.S32.HI R0, RZ, 0x1f, R8 ;  /* 0x0000001fff007819 */ /* 0x000fe20000011408 */
[----:B--2---:R-:W-:-:S03]  /*1130*/  USHF.L.U32 UR35, UR35, 0x7, URZ ;  /* 0x0000000723237899 */ /* 0x004fc600080006ff */
[----:B------:R-:W-:Y:S01]  /*1140*/  LEA.HI R0, R0, R8, RZ, 0x7 ;  /* 0x0000000800007211 */ /* 0x000fe200078f38ff */
[----:B-1-34-:R-:W-:Y:S08]  /*1150*/  BAR.SYNC.DEFER_BLOCKING 0x0 ;  /* 0x0000000000007b1d */ /* 0x01aff00000010000 */
[----:B------:R-:W-:Y:S01]  /*1160*/  BAR.SYNC.DEFER_BLOCKING 0x0 ;  /* 0x0000000000007b1d */ /* 0x000fe20000010000 */
[----:B------:R-:W-:-:S02]  /*1170*/  ISETP.LE.U32.AND P0, PT, R5, UR35, PT ;  /* 0x0000002305007c0c */ /* 0x000fc4000bf03070 */
[----:B------:R-:W-:-:S11]  /*1180*/  SHF.R.S32.HI R0, RZ, 0x7, R0 ;  /* 0x00000007ff007819 */ /* 0x000fd60000011400 */
[----:B------:R-:W-:Y:S05]  /*1190*/  @P0 EXIT ;  /* 0x000000000000094d */ /* 0x000fea0003800000 */
[----:B------:R-:W1:Y:S01]  /*11a0*/  LDCU UR4, c[0x0][0x390] ;  /* 0x00007200ff0477ac */ /* 0x000e620008000800 */
[----:B------:R-:W2:Y:S01]  /*11b0*/  LDCU.64 UR38, c[0x0][0x358] ;  /* 0x00006b00ff2677ac */ /* 0x000ea20008000a00 */
[----:B-1----:R-:W-:-:S05]  /*11c0*/  IMAD R5, R0, UR4, RZ ;  /* 0x0000000400057c24 */ /* 0x002fca000f8e02ff */
[----:B------:R1:W-:Y:S01]  /*11d0*/  STL [R1], R5 ;  /* 0x0000000501007387 */ /* 0x0003e20000100800 */
[----:B------:R-:W-:-:S13]  /*11e0*/  ISETP.GT.AND P0, PT, R5, RZ, PT ;  /* 0x000000ff0500720c */ /* 0x000fda0003f04270 */
[----:B--2---:R-:W-:Y:S05]  /*11f0*/  @P0 BRA `(.L_x_17) ;  /* 0x0000000c00e00947 */ /* 0x004fea0003800000 */
[----:B------:R-:W2:Y:S01]  /*1200*/  LDC R14, c[0x0][0x360] ;  /* 0x0000d800ff0e7b82 */ /* 0x000ea20000000800 */
[----:B------:R-:W3:Y:S01]  /*1210*/  LDCU.64 UR4, c[0x0][0x988] ;  /* 0x00013100ff0477ac */ /* 0x000ee20008000a00 */
[----:B------:R-:W-:Y:S01]  /*1220*/  MOV R4, 0x1330 ;  /* 0x0000133000047802 */ /* 0x000fe20000000f00 */
[----:B------:R-:W4:Y:S01]  /*1230*/  LDCU.64 UR6, c[0x0][0x9a0] ;  /* 0x00013400ff0677ac */ /* 0x000f220008000a00 */
[----:B------:R-:W5:Y:S01]  /*1240*/  LDCU UR8, c[0x0][0x990] ;  /* 0x00013200ff0877ac */ /* 0x000f620008000800 */
[----:B------:R-:W1:Y:S01]  /*1250*/  LDCU UR9, c[0x0][0x9a8] ;  /* 0x00013500ff0977ac */ /* 0x000e620008000800 */
[----:B---3--:R-:W-:Y:S02]  /*1260*/  UIMAD UR5, UR29, UR5, URZ ;  /* 0x000000051d0572a4 */ /* 0x008fe4000f8e02ff */
[----:B----4-:R-:W-:Y:S01]  /*1270*/  UIMAD UR29, UR29, UR7, URZ ;  /* 0x000000071d1d72a4 */ /* 0x010fe2000f8e02ff */
[----:B--2---:R-:W-:Y:S01]  /*1280*/  IMAD.IADD R0, R2, 0x1, R14 ;  /* 0x0000000102007824 */ /* 0x004fe200078e020e */
[----:B------:R-:W-:Y:S01]  /*1290*/  UIMAD UR5, UR35, UR4, UR5 ;  /* 0x00000004230572a4 */ /* 0x000fe2000f8e0205 */
[----:B------:R-:W-:Y:S01]  /*12a0*/  LOP3.LUT R6, R14, 0xffff, RZ, 0xc0, !PT ;  /* 0x0000ffff0e067812 */ /* 0x000fe200078ec0ff */
[----:B------:R-:W-:Y:S01]  /*12b0*/  UIMAD UR29, UR35, UR6, UR29 ;  /* 0x00000006231d72a4 */ /* 0x000fe2000f8e021d */
[----:B------:R-:W-:Y:S01]  /*12c0*/  IMAD.MOV R0, RZ, RZ, -R0 ;  /* 0x000000ffff007224 */ /* 0x000fe200078e0a00 */
[----:B-----5:R-:W-:-:S02]  /*12d0*/  UIMAD UR5, UR30, UR8, UR5 ;  /* 0x000000081e0572a4 */ /* 0x020fc4000f8e0205 */
[----:B-1----:R-:W-:Y:S02]  /*12e0*/  UIMAD UR30, UR30, UR9, UR29 ;  /* 0x000000091e1e72a4 */ /* 0x002fe4000f8e021d */
[----:B------:R-:W-:-:S05]  /*12f0*/  PRMT R0, R0, 0x7710, RZ ;  /* 0x0000771000007816 */ /* 0x000fca00000000ff */
[----:B------:R-:W-:-:S05]  /*1300*/  VIADD R0, R0, 0x2fff ;  /* 0x00002fff00007836 */ /* 0x000fca0000000000 */
[----:B------:R-:W-:Y:S02]  /*1310*/  LOP3.LUT R0, R0, 0xffff, RZ, 0xc0, !PT ;  /* 0x0000ffff00007812 */ /* 0x000fe400078ec0ff */
[----:B------:R-:W-:Y:S05]  /*1320*/  CALL.REL.NOINC `($__internal_3_$__cuda_sm20_div_u16) ;  /* 0x000000f000b07944 */ /* 0x000fea0003c00000 */
[----:B------:R-:W-:Y:S01]  /*1330*/  LOP3.LUT R16, R16, 0x3, RZ, 0xc0, !PT ;  /* 0x0000000310107812 */ /* 0x000fe200078ec0ff */
[----:B------:R-:W1:Y:S01]  /*1340*/  LDCU UR4, c[0x0][0x388] ;  /* 0x00007100ff0477ac */ /* 0x000e620008000800 */
[----:B------:R-:W-:Y:S01]  /*1350*/  BSSY.RECONVERGENT B1, `(.L_x_18) ;  /* 0x000001d000017945 */ /* 0x000fe20003800200 */
[----:B------:R-:W-:Y:S01]  /*1360*/  IMAD.MOV.U32 R6, RZ, RZ, R2 ;  /* 0x000000ffff067224 */ /* 0x000fe200078e0002 */
[----:B------:R-:W-:-:S13]  /*1370*/  ISETP.NE.AND P0, PT, R16, 0x2, PT ;  /* 0x000000021000780c */ /* 0x000fda0003f05270 */
[----:B------:R-:W-:Y:S05]  /*1380*/  @!P0 BRA `(.L_x_19) ;  /* 0x0000000000648947 */ /* 0x000fea0003800000 */
[----:B------:R-:W2:Y:S01]  /*1390*/  LDC R5, c[0x0][0x384] ;  /* 0x0000e100ff057b82 */ /* 0x000ea20000000800 */
[----:B------:R-:W-:Y:S01]  /*13a0*/  HFMA2 R7, -RZ, RZ, 0, 0 ;  /* 0x00000000ff077431 */ /* 0x000fe200000001ff */
[----:B------:R-:W-:-:S07]  /*13b0*/  MOV R6, R2 ;  /* 0x0000000200067202 */ /* 0x000fce0000000f00 */
.L_x_22:
[----:B------:R-:W-:Y:S01]  /*13c0*/  LOP3.LUT R3, R6, 0x7f, RZ, 0xc0, !PT ;  /* 0x0000007f06037812 */ /* 0x000fe200078ec0ff */
[----:B------:R-:W-:Y:S01]  /*13d0*/  VIADD R7, R7, 0x1 ;  /* 0x0000000107077836 */ /* 0x000fe20000000000 */
[----:B------:R-:W-:Y:S03]  /*13e0*/  BSSY.RECONVERGENT B0, `(.L_x_20) ;  /* 0x0000011000007945 */ /* 0x000fe60003800200 */
[----:B------:R-:W-:Y:S01]  /*13f0*/  VIADD R4, R3, UR35 ;  /* 0x0000002303047c36 */ /* 0x000fe20008000000 */
[----:B------:R-:W-:Y:S04]  /*1400*/  LOP3.LUT R0, R7, R16, RZ, 0x3c, !PT ;  /* 0x0000001007007212 */ /* 0x000fe800078e3cff */
[----:B--2---:R-:W-:Y:S02]  /*1410*/  ISETP.GE.U32.AND P0, PT, R4, R5, PT ;  /* 0x000000050400720c */ /* 0x004fe40003f06070 */
[----:B------:R-:W-:Y:S11]  /*1420*/  ISETP.NE.AND P2, PT, R0, 0x2, PT ;  /* 0x000000020000780c */ /* 0x000ff60003f45270 */
[----:B------:R-:W-:Y:S05]  /*1430*/  @P0 BRA `(.L_x_21) ;  /* 0x00000000002c0947 */ /* 0x000fea0003800000 */
[----:B------:R-:W-:Y:S04]  /*1440*/  SHF.R.U32.HI R0, RZ, 0x7, R6 ;  /* 0x00000007ff007819 */ /* 0x000fe80000011606 */
[----:B-1----:R-:W-:Y:S11]  /*1450*/  ISETP.GE.AND P0, PT, R0, UR4, PT ;  /* 0x0000000400007c0c */ /* 0x002ff6000bf06270 */
[----:B------:R-:W-:Y:S02]  /*1460*/  @!UPT UIADD3 URZ, UPT, UPT, URZ, URZ, URZ ;  /* 0x000000fffffff290 */ /* 0x000fe4000fffe0ff */
[----:B------:R-:W1:Y:S08]  /*1470*/  @!P0 LDC R4, c[0x0][0x988] ;  /* 0x00026200ff048b82 */ /* 0x000e700000000800 */
[----:B------:R-:W2:Y:S01]  /*1480*/  @!P0 LDC.64 R8, c[0x0][0x980] ;  /* 0x00026000ff088b82 */ /* 0x000ea20000000a00 */
[----:B-1----:R-:W-:Y:S05]  /*1490*/  @!P0 IMAD R0, R3, R4, R0 ;  /* 0x0000000403008224 */ /* 0x002fea00078e0200 */
[C---:B------:R-:W-:Y:S04]  /*14a0*/  @!P0 IADD3 R3, P1, PT, R0.reuse, UR5, RZ ;  /* 0x0000000500038c10 */ /* 0x040fe8000ff3e0ff */
[----:B------:R-:W-:Y:S02]  /*14b0*/  @!P0 LEA.HI.X.SX32 R0, R0, RZ, 0x1, P1 ;  /* 0x000000ff00008211 */ /* 0x000fe400008f0eff */
[C---:B--2---:R-:W-:Y:S04]  /*14c0*/  @!P0 LEA R8, P1, R3.reuse, R8, 0x1 ;  /* 0x0000000803088211 */ /* 0x044fe800078208ff */
[----:B------:R-:W-:Y:S05]  /*14d0*/  @!P0 LEA.HI.X R9, R3, R9, R0, 0x1, P1 ;  /* 0x0000000903098211 */ /* 0x000fea00008f0c00 */
[----:B------:R2:W-:Y:S04]  /*14e0*/  @!P0 STG.E.U16 desc[UR38][R8.64], RZ ;  /* 0x000000ff08008986 */ /* 0x0005e8000c101526 */
.L_x_21:
[----:B-1----:R-:W-:Y:S05]  /*14f0*/  BSYNC.RECONVERGENT B0 ;  /* 0x0000000000007941 */ /* 0x002fea0003800200 */
.L_x_20:
[----:B------:R-:W-:Y:S01]  /*1500*/  IADD3 R6, PT, PT, R14, R6, RZ ;  /* 0x000000060e067210 */ /* 0x000fe20007ffe0ff */
[----:B------:R-:W-:Y:S06]  /*1510*/  @P2 BRA `(.L_x_22) ;  /* 0xfffffffc00a82947 */ /* 0x000fec000383ffff */
.L_x_19:
[----:B-1----:R-:W-:Y:S05]  /*1520*/  BSYNC.RECONVERGENT B1 ;  /* 0x0000000000017941 */ /* 0x002fea0003800200 */
.L_x_18:
[----:B------:R-:W1:Y:S01]  /*1530*/  LDC R17, c[0x0][0x384] ;  /* 0x0000e100ff117b82 */ /* 0x000e620000000800 */
[----:B------:R-:W-:Y:S01]  /*1540*/  BSSY.RECONVERGENT B1, `(.L_x_23) ;  /* 0x0000052000017945 */ /* 0x000fe20003800200 */
[C---:B------:R-:W-:Y:S01]  /*1550*/  LEA R5, R14.reuse, R6, 0x1 ;  /* 0x000000060e057211 */ /* 0x040fe200078e08ff */
[C---:B------:R-:W-:Y:S01]  /*1560*/  IMAD R4, R14.reuse, 0x3, R6 ;  /* 0x000000030e047824 */ /* 0x040fe200078e0206 */
[----:B------:R-:W-:Y:S01]  /*1570*/  SHF.L.U32 R15, R14, 0x2, RZ ;  /* 0x000000020e0f7819 */ /* 0x000fe200000006ff */
[----:B------:R-:W3:Y:S01]  /*1580*/  LDCU UR4, c[0x0][0x388] ;  /* 0x00007100ff0477ac */ /* 0x000ee20008000800 */
[----:B------:R-:W-:-:S07]  /*1590*/  IADD3 R3, PT, PT, R6, R14, RZ ;  /* 0x0000000e06037210 */ /* 0x000fce0007ffe0ff */
.L_x_32:
[----:B------:R-:W-:Y:S01]  /*15a0*/  LOP3.LUT R7, R6, 0x7f, RZ, 0xc0, !PT ;  /* 0x0000007f06077812 */ /* 0x000fe200078ec0ff */
[----:B------:R-:W-:Y:S01]  /*15b0*/  BSSY.RECONVERGENT B0, `(.L_x_24) ;  /* 0x0000018000007945 */ /* 0x000fe20003800200 */
[----:B--234-:R-:W-:Y:S02]  /*15c0*/  LOP3.LUT R9, R3, 0x7f, RZ, 0xc0, !PT ;  /* 0x0000007f03097812 */ /* 0x01cfe400078ec0ff */
[----:B------:R-:W-:Y:S01]  /*15d0*/  LOP3.LUT R10, R5, 0x7f, RZ, 0xc0, !PT ;  /* 0x0000007f050a7812 */ /* 0x000fe200078ec0ff */
[----:B-1----:R-:W-:Y:S01]  /*15e0*/  VIADD R13, R7, UR35 ;  /* 0x00000023070d7c36 */ /* 0x002fe20008000000 */
[----:B------:R-:W-:Y:S01]  /*15f0*/  LOP3.LUT R11, R4, 0x7f, RZ, 0xc0, !PT ;  /* 0x0000007f040b7812 */ /* 0x000fe200078ec0ff */
[----:B------:R-:W-:Y:S02]  /*1600*/  VIADD R12, R9, UR35 ;  /* 0x00000023090c7c36 */ /* 0x000fe40008000000 */
[----:B------:R-:W-:Y:S01]  /*1610*/  VIADD R8, R10, UR35 ;  /* 0x000000230a087c36 */ /* 0x000fe20008000000 */
[-C--:B-1----:R-:W-:Y:S01]  /*1620*/  ISETP.GE.U32.AND P0, PT, R13, R17.reuse, PT ;  /* 0x000000110d00720c */ /* 0x082fe20003f06070 */
[----:B------:R-:W-:Y:S01]  /*1630*/  VIADD R0, R11, UR35 ;  /* 0x000000230b007c36 */ /* 0x000fe20008000000 */
[-C--:B------:R-:W-:Y:S02]  /*1640*/  ISETP.GE.U32.AND P4, PT, R12, R17.reuse, PT ;  /* 0x000000110c00720c */ /* 0x080fe40003f86070 */
[-C--:B------:R-:W-:Y:S02]  /*1650*/  ISETP.GE.U32.AND P2, PT, R8, R17.reuse, PT ;  /* 0x000000110800720c */ /* 0x080fe40003f46070 */
[----:B------:R-:W-:Y:S07]  /*1660*/  ISETP.GE.U32.AND P1, PT, R0, R17, PT ;  /* 0x000000110000720c */ /* 0x000fee0003f26070 */
[----:B------:R-:W-:Y:S06]  /*1670*/  @P0 BRA `(.L_x_25) ;  /* 0x00000000002c0947 */ /* 0x000fec0003800000 */
[----:B------:R-:W-:Y:S04]  /*1680*/  SHF.R.U32.HI R0, RZ, 0x7, R6 ;  /* 0x00000007ff007819 */ /* 0x000fe80000011606 */
[----:B---3--:R-:W-:Y:S11]  /*1690*/  ISETP.GE.AND P0, PT, R0, UR4, PT ;  /* 0x0000000400007c0c */ /* 0x008ff6000bf06270 */
        /* <DEDUP_REMOVED lines=9> */
.L_x_25:
[----:B---3--:R-:W-:Y:S05]  /*1730*/  BSYNC.RECONVERGENT B0 ;  /* 0x0000000000007941 */ /* 0x008fea0003800200 */
.L_x_24:
[----:B------:R-:W-:Y:S04]  /*1740*/  BSSY.RECONVERGENT B0, `(.L_x_26) ;  /* 0x000000d000007945 */ /* 0x000fe80003800200 */
[----:B------:R-:W-:Y:S05]  /*1750*/  @P4 BRA `(.L_x_27) ;  /* 0x00000000002c4947 */ /* 0x000fea0003800000 */
[----:B------:R-:W-:Y:S04]  /*1760*/  SHF.R.U32.HI R0, RZ, 0x7, R3 ;  /* 0x00000007ff007819 */ /* 0x000fe80000011603 */
[----:B------:R-:W-:Y:S11]  /*1770*/  ISETP.GE.AND P0, PT, R0, UR4, PT ;  /* 0x0000000400007c0c */ /* 0x000ff6000bf06270 */
[----:B------:R-:W-:Y:S02]  /*1780*/  @!UPT UIADD3 URZ, UPT, UPT, URZ, URZ, URZ ;  /* 0x000000fffffff290 */ /* 0x000fe4000fffe0ff */
[----:B------:R-:W2:Y:S08]  /*1790*/  @!P0 LDC R7, c[0x0][0x988] ;  /* 0x00026200ff078b82 */ /* 0x000eb00000000800 */
[----:B-1----:R-:W1:Y:S01]  /*17a0*/  @!P0 LDC.64 R12, c[0x0][0x980] ;  /* 0x00026000ff0c8b82 */ /* 0x002e620000000a00 */
[----:B--2---:R-:W-:Y:S05]  /*17b0*/  @!P0 IMAD R0, R9, R7, R0 ;  /* 0x0000000709008224 */ /* 0x004fea00078e0200 */
[C---:B------:R-:W-:Y:S04]  /*17c0*/  @!P0 IADD3 R7, P3, PT, R0.reuse, UR5, RZ ;  /* 0x0000000500078c10 */ /* 0x040fe8000ff7e0ff */
[----:B------:R-:W-:Y:S02]  /*17d0*/  @!P0 LEA.HI.X.SX32 R0, R0, RZ, 0x1, P3 ;  /* 0x000000ff00008211 */ /* 0x000fe400018f0eff */
[C---:B-1----:R-:W-:Y:S04]  /*17e0*/  @!P0 LEA R12, P3, R7.reuse, R12, 0x1 ;  /* 0x0000000c070c8211 */ /* 0x042fe800078608ff */
[----:B------:R-:W-:Y:S05]  /*17f0*/  @!P0 LEA.HI.X R13, R7, R13, R0, 0x1, P3 ;  /* 0x0000000d070d8211 */ /* 0x000fea00018f0c00 */
[----:B------:R2:W-:Y:S04]  /*1800*/  @!P0 STG.E.U16 desc[UR38][R12.64], RZ ;  /* 0x000000ff0c008986 */ /* 0x0005e8000c101526 */
.L_x_27:
[----:B------:R-:W-:Y:S05]  /*1810*/  BSYNC.RECONVERGENT B0 ;  /* 0x0000000000007941 */ /* 0x000fea0003800200 */
.L_x_26:
[----:B------:R-:W-:Y:S04]  /*1820*/  BSSY.RECONVERGENT B0, `(.L_x_28) ;  /* 0x000000d000007945 */ /* 0x000fe80003800200 */
[----:B------:R-:W-:Y:S05]  /*1830*/  @P2 BRA `(.L_x_29) ;  /* 0x00000000002c2947 */ /* 0x000fea0003800000 */
[----:B------:R-:W-:Y:S04]  /*1840*/  SHF.R.U32.HI R0, RZ, 0x7, R5 ;  /* 0x00000007ff007819 */ /* 0x000fe80000011605 */
[----:B------:R-:W-:Y:S11]  /*1850*/  ISETP.GE.AND P0, PT, R0, UR4, PT ;  /* 0x0000000400007c0c */ /* 0x000ff6000bf06270 */
[----:B------:R-:W-:Y:S02]  /*1860*/  @!UPT UIADD3 URZ, UPT, UPT, URZ, URZ, URZ ;  /* 0x000000fffffff290 */ /* 0x000fe4000fffe0ff */
[----:B------:R-:W3:Y:S08]  /*1870*/  @!P0 LDC R7, c[0x0][0x988] ;  /* 0x00026200ff078b82 */ /* 0x000ef00000000800 */
[----:B------:R-:W4:Y:S01]  /*1880*/  @!P0 LDC.64 R8, c[0x0][0x980] ;  /* 0x00026000ff088b82 */ /* 0x000f220000000a00 */
[----:B---3--:R-:W-:Y:S05]  /*1890*/  @!P0 IMAD R0, R10, R7, R0 ;  /* 0x000000070a008224 */ /* 0x008fea00078e0200 */
[C---:B------:R-:W-:Y:S04]  /*18a0*/  @!P0 IADD3 R7, P2, PT, R0.reuse, UR5, RZ ;  /* 0x0000000500078c10 */ /* 0x040fe8000ff5e0ff */
[----:B------:R-:W-:Y:S02]  /*18b0*/  @!P0 LEA.HI.X.SX32 R0, R0, RZ, 0x1, P2 ;  /* 0x000000ff00008211 */ /* 0x000fe400010f0eff */
[C---:B----4-:R-:W-:Y:S04]  /*18c0*/  @!P0 LEA R8, P2, R7.reuse, R8, 0x1 ;  /* 0x0000000807088211 */ /* 0x050fe800078408ff */
[----:B------:R-:W-:Y:S05]  /*18d0*/  @!P0 LEA.HI.X R9, R7, R9, R0, 0x1, P2 ;  /* 0x0000000907098211 */ /* 0x000fea00010f0c00 */
[----:B------:R3:W-:Y:S04]  /*18e0*/  @!P0 STG.E.U16 desc[UR38][R8.64], RZ ;  /* 0x000000ff08008986 */ /* 0x0007e8000c101526 */
.L_x_29:
[----:B------:R-:W-:Y:S05]  /*18f0*/  BSYNC.RECONVERGENT B0 ;  /* 0x0000000000007941 */ /* 0x000fea0003800200 */
.L_x_28:
[----:B------:R-:W-:Y:S01]  /*1900*/  IADD3 R7, PT, PT, R14, R6, R14 ;  /* 0x000000060e077210 */ /* 0x000fe20007ffe00e */
[----:B------:R-:W-:Y:S04]  /*1910*/  BSSY.RECONVERGENT B0, `(.L_x_30) ;  /* 0x000000d000007945 */ /* 0x000fe80003800200 */
[----:B------:R-:W-:Y:S05]  /*1920*/  @P1 BRA `(.L_x_31) ;  /* 0x00000000002c1947 */ /* 0x000fea0003800000 */
[----:B------:R-:W-:Y:S04]  /*1930*/  SHF.R.U32.HI R0, RZ, 0x7, R4 ;  /* 0x00000007ff007819 */ /* 0x000fe80000011604 */
[----:B------:R-:W-:Y:S11]  /*1940*/  ISETP.GE.AND P0, PT, R0, UR4, PT ;  /* 0x0000000400007c0c */ /* 0x000ff6000bf06270 */
[----:B------:R-:W-:Y:S02]  /*1950*/  @!UPT UIADD3 URZ, UPT, UPT, URZ, URZ, URZ ;  /* 0x000000fffffff290 */ /* 0x000fe4000fffe0ff */
[----:B------:R-:W4:Y:S08]  /*1960*/  @!P0 LDC R6, c[0x0][0x988] ;  /* 0x00026200ff068b82 */ /* 0x000f300000000800 */
[----:B---3--:R-:W3:Y:S01]  /*1970*/  @!P0 LDC.64 R8, c[0x0][0x980] ;  /* 0x00026000ff088b82 */ /* 0x008ee20000000a00 */
[----:B----4-:R-:W-:Y:S05]  /*1980*/  @!P0 IMAD R0, R11, R6, R0 ;  /* 0x000000060b008224 */ /* 0x010fea00078e0200 */
[C---:B------:R-:W-:Y:S04]  /*1990*/  @!P0 IADD3 R6, P1, PT, R0.reuse, UR5, RZ ;  /* 0x0000000500068c10 */ /* 0x040fe8000ff3e0ff */
[----:B------:R-:W-:Y:S02]  /*19a0*/  @!P0 LEA.HI.X.SX32 R0, R0, RZ, 0x1, P1 ;  /* 0x000000ff00008211 */ /* 0x000fe400008f0eff */
[C---:B---3--:R-:W-:Y:S04]  /*19b0*/  @!P0 LEA R8, P1, R6.reuse, R8, 0x1 ;  /* 0x0000000806088211 */ /* 0x048fe800078208ff */
[----:B------:R-:W-:Y:S05]  /*19c0*/  @!P0 LEA.HI.X R9, R6, R9, R0, 0x1, P1 ;  /* 0x0000000906098211 */ /* 0x000fea00008f0c00 */
[----:B------:R4:W-:Y:S04]  /*19d0*/  @!P0 STG.E.U16 desc[UR38][R8.64], RZ ;  /* 0x000000ff08008986 */ /* 0x0009e8000c101526 */
.L_x_31:
[----:B------:R-:W-:Y:S05]  /*19e0*/  BSYNC.RECONVERGENT B0 ;  /* 0x0000000000007941 */ /* 0x000fea0003800200 */
.L_x_30:
[----:B------:R-:W-:Y:S01]  /*19f0*/  IADD3 R6, PT, PT, R14, R7, R14 ;  /* 0x000000070e067210 */ /* 0x000fe20007ffe00e */
[C---:B------:R-:W-:Y:S01]  /*1a00*/  IMAD.IADD R5, R15.reuse, 0x1, R5 ;  /* 0x000000010f057824 */ /* 0x040fe200078e0205 */
[C---:B------:R-:W-:Y:S01]  /*1a10*/  IADD3 R4, PT, PT, R15.reuse, R4, RZ ;  /* 0x000000040f047210 */ /* 0x040fe20007ffe0ff */
[----:B------:R-:W-:Y:S01]  /*1a20*/  IMAD.IADD R3, R15, 0x1, R3 ;  /* 0x000000010f037824 */ /* 0x000fe200078e0203 */
[----:B------:R-:W-:Y:S11]  /*1a30*/  ISETP.GE.U32.AND P0, PT, R6, 0x3000, PT ;  /* 0x000030000600780c */ /* 0x000ff60003f06070 */
[----:B------:R-:W-:Y:S02]  /*1a40*/  @!UPT UIADD3 URZ, UPT, UPT, URZ, URZ, URZ ;  /* 0x000000fffffff290 */ /* 0x000fe4000fffe0ff */
[----:B------:R-:W-:Y:S05]  /*1a50*/  @!P0 BRA `(.L_x_32) ;  /* 0xfffffff800d08947 */ /* 0x000fea000383ffff */
[----:B------:R-:W-:Y:S05]  /*1a60*/  BSYNC.RECONVERGENT B1 ;  /* 0x0000000000017941 */ /* 0x000fea0003800200 */
.L_x_23:
[----:B------:R-:W-:Y:S01]  /*1a70*/  ISETP.NE.AND P0, PT, R16, 0x2, PT ;  /* 0x000000021000780c */ /* 0x000fe20003f05270 */
[----:B------:R-:W1:Y:S01]  /*1a80*/  LDCU UR4, c[0x0][0x38c] ;  /* 0x00007180ff0477ac */ /* 0x000e620008000800 */
[----:B------:R-:W-:Y:S11]  /*1a90*/  BSSY.RECONVERGENT B1, `(.L_x_33) ;  /* 0x000001a000017945 */ /* 0x000ff60003800200 */
[----:B------:R-:W-:Y:S05]  /*1aa0*/  @!P0 BRA `(.L_x_34) ;  /* 0x0000000000608947 */ /* 0x000fea0003800000 */
[----:B------:R-:W1:Y:S01]  /*1ab0*/  LDC R5, c[0x0][0x384] ;  /* 0x0000e100ff057b82 */ /* 0x000e620000000800 */
[----:B---34-:R-:W-:-:S07]  /*1ac0*/  HFMA2 R8, -RZ, RZ, 0, 0 ;  /* 0x00000000ff087431 */ /* 0x018fce00000001ff */
.L_x_37:
[----:B------:R-:W-:Y:S01]  /*1ad0*/  LOP3.LUT R3, R2, 0x7f, RZ, 0xc0, !PT ;  /* 0x0000007f02037812 */ /* 0x000fe200078ec0ff */
[----:B------:R-:W-:Y:S01]  /*1ae0*/  VIADD R8, R8, 0x1 ;  /* 0x0000000108087836 */ /* 0x000fe20000000000 */
[----:B------:R-:W-:Y:S03]  /*1af0*/  BSSY.RECONVERGENT B0, `(.L_x_35) ;  /* 0x0000011000007945 */ /* 0x000fe60003800200 */
[----:B------:R-:W-:Y:S01]  /*1b00*/  VIADD R4, R3, UR35 ;  /* 0x0000002303047c36 */ /* 0x000fe20008000000 */
[----:B------:R-:W-:Y:S04]  /*1b10*/  LOP3.LUT R0, R8, R16, RZ, 0x3c, !PT ;  /* 0x0000001008007212 */ /* 0x000fe800078e3cff */
[----:B-1----:R-:W-:Y:S02]  /*1b20*/  ISETP.GE.U32.AND P0, PT, R4, R5, PT ;  /* 0x000000050400720c */ /* 0x002fe40003f06070 */
[----:B------:R-:W-:Y:S11]  /*1b30*/  ISETP.NE.AND P2, PT, R0, 0x2, PT ;  /* 0x000000020000780c */ /* 0x000ff60003f45270 */
[----:B------:R-:W-:Y:S05]  /*1b40*/  @P0 BRA `(.L_x_36) ;  /* 0x00000000002c0947 */ /* 0x000fea0003800000 */
[----:B------:R-:W-:Y:S04]  /*1b50*/  SHF.R.U32.HI R0, RZ, 0x7, R2 ;  /* 0x00000007ff007819 */ /* 0x000fe80000011602 */
[----:B------:R-:W-:Y:S11]  /*1b60*/  ISETP.GE.AND P0, PT, R0, UR4, PT ;  /* 0x0000000400007c0c */ /* 0x000ff6000bf06270 */
[----:B------:R-:W-:Y:S02]  /*1b70*/  @!UPT UIADD3 URZ, UPT, UPT, URZ, URZ, URZ ;  /* 0x000000fffffff290 */ /* 0x000fe4000fffe0ff */
[----:B------:R-:W1:Y:S08]  /*1b80*/  @!P0 LDC R4, c[0x0][0x9a0] ;  /* 0x00026800ff048b82 */ /* 0x000e700000000800 */
[----:B------:R-:W3:Y:S01]  /*1b90*/  @!P0 LDC.64 R6, c[0x0][0x998] ;  /* 0x00026600ff068b82 */ /* 0x000ee20000000a00 */
[----:B-1----:R-:W-:Y:S05]  /*1ba0*/  @!P0 IMAD R0, R3, R4, R0 ;  /* 0x0000000403008224 */ /* 0x002fea00078e0200 */
[C---:B------:R-:W-:Y:S04]  /*1bb0*/  @!P0 IADD3 R3, P1, PT, R0.reuse, UR30, RZ ;  /* 0x0000001e00038c10 */ /* 0x040fe8000ff3e0ff */
[----:B------:R-:W-:Y:S02]  /*1bc0*/  @!P0 LEA.HI.X.SX32 R0, R0, RZ, 0x1, P1 ;  /* 0x000000ff00008211 */ /* 0x000fe400008f0eff */
[C---:B---3--:R-:W-:Y:S04]  /*1bd0*/  @!P0 LEA R6, P1, R3.reuse, R6, 0x1 ;  /* 0x0000000603068211 */ /* 0x048fe800078208ff */
[----:B------:R-:W-:Y:S05]  /*1be0*/  @!P0 LEA.HI.X R7, R3, R7, R0, 0x1, P1 ;  /* 0x0000000703078211 */ /* 0x000fea00008f0c00 */
[----:B------:R1:W-:Y:S04]  /*1bf0*/  @!P0 STG.E.U16 desc[UR38][R6.64], RZ ;  /* 0x000000ff06008986 */ /* 0x0003e8000c101526 */
.L_x_36:
[----:B------:R-:W-:Y:S05]  /*1c00*/  BSYNC.RECONVERGENT B0 ;  /* 0x0000000000007941 */ /* 0x000fea0003800200 */
.L_x_35:
[----:B------:R-:W-:Y:S01]  /*1c10*/  IADD3 R2, PT, PT, R14, R2, RZ ;  /* 0x000000020e027210 */ /* 0x000fe20007ffe0ff */
[----:B------:R-:W-:Y:S06]  /*1c20*/  @P2 BRA `(.L_x_37) ;  /* 0xfffffffc00a82947 */ /* 0x000fec000383ffff */
.L_x_34:
[----:B-1----:R-:W-:Y:S05]  /*1c30*/  BSYNC.RECONVERGENT B1 ;  /* 0x0000000000017941 */ /* 0x002fea0003800200 */
.L_x_33:
[----:B------:R-:W1:Y:S01]  /*1c40*/  LDC R11, c[0x0][0x384] ;  /* 0x0000e100ff0b7b82 */ /* 0x000e620000000800 */
[----:B------:R-:W-:Y:S01]  /*1c50*/  BSSY.RECONVERGENT B1, `(.L_x_38) ;  /* 0x0000051000017945 */ /* 0x000fe20003800200 */
[C---:B------:R-:W-:Y:S01]  /*1c60*/  LEA R5, R14.reuse, R2, 0x1 ;  /* 0x000000020e057211 */ /* 0x040fe200078e08ff */
[----:B------:R-:W-:Y:S01]  /*1c70*/  IMAD R4, R14, 0x3, R2 ;  /* 0x000000030e047824 */ /* 0x000fe200078e0202 */
[----:B------:R-:W-:Y:S01]  /*1c80*/  IADD3 R3, PT, PT, R2, R14, RZ ;  /* 0x0000000e02037210 */ /* 0x000fe20007ffe0ff */
[----:B------:R-:W1:Y:S06]  /*1c90*/  LDCU UR4, c[0x0][0x38c] ;  /* 0x00007180ff0477ac */ /* 0x000e6c0008000800 */
.L_x_47:
[----:B----4-:R-:W-:Y:S01]  /*1ca0*/  LOP3.LUT R6, R2, 0x7f, RZ, 0xc0, !PT ;  /* 0x0000007f02067812 */ /* 0x010fe200078ec0ff */
[----:B------:R-:W-:Y:S01]  /*1cb0*/  BSSY.RECONVERGENT B0, `(.L_x_39) ;  /* 0x0000018000007945 */ /* 0x000fe20003800200 */
[----:B---34-:R-:W-:Y:S02]  /*1cc0*/  LOP3.LUT R8, R3, 0x7f, RZ, 0xc0, !PT ;  /* 0x0000007f03087812 */ /* 0x018fe400078ec0ff */
[----:B------:R-:W-:Y:S01]  /*1cd0*/  LOP3.LUT R9, R5, 0x7f, RZ, 0xc0, !PT ;  /* 0x0000007f05097812 */ /* 0x000fe200078ec0ff */
[----:B-12---:R-:W-:Y:S01]  /*1ce0*/  VIADD R13, R6, UR35 ;  /* 0x00000023060d7c36 */ /* 0x006fe20008000000 */
        /* <DEDUP_REMOVED lines=10> */
[----:B------:R-:W-:Y:S11]  /*1d90*/  ISETP.GE.AND P0, PT, R0, UR4, PT ;  /* 0x0000000400007c0c */ /* 0x000ff6000bf06270 */
        /* <DEDUP_REMOVED lines=9> */
.L_x_40:
[----:B------:R-:W-:Y:S05]  /*1e30*/  BSYNC.RECONVERGENT B0 ;  /* 0x0000000000007941 */ /* 0x000fea0003800200 */
.L_x_39:
        /* <DEDUP_REMOVED lines=13> */
.L_x_42:
[----:B------:R-:W-:Y:S05]  /*1f10*/  BSYNC.RECONVERGENT B0 ;  /* 0x0000000000007941 */ /* 0x000fea0003800200 */
.L_x_41:
[----:B------:R-:W-:Y:S04]  /*1f20*/  BSSY.RECONVERGENT B0, `(.L_x_43) ;  /* 0x000000d000007945 */ /* 0x000fe80003800200 */
[----:B------:R-:W-:Y:S05]  /*1f30*/  @P2 BRA `(.L_x_44) ;  /* 0x00000000002c2947 */ /* 0x000fea0003800000 */
[----:B------:R-:W-:Y:S04]  /*1f40*/  SHF.R.U32.HI R0, RZ, 0x7, R5 ;  /* 0x00000007ff007819 */ /* 0x000fe80000011605 */
[----:B------:R-:W-:Y:S11]  /*1f50*/  ISETP.GE.AND P0, PT, R0, UR4, PT ;  /* 0x0000000400007c0c */ /* 0x000ff6000bf06270 */
[----:B------:R-:W-:Y:S02]  /*1f60*/  @!UPT UIADD3 URZ, UPT, UPT, URZ, URZ, URZ ;  /* 0x000000fffffff290 */ /* 0x000fe4000fffe0ff */
[----:B------:R-:W3:Y:S08]  /*1f70*/  @!P0 LDC R6, c[0x0][0x9a0] ;  /* 0x00026800ff068b82 */ /* 0x000ef00000000800 */
[----:B-12---:R-:W1:Y:S01]  /*1f80*/  @!P0 LDC.64 R12, c[0x0][0x998] ;  /* 0x00026600ff0c8b82 */ /* 0x006e620000000a00 */
[----:B---3--:R-:W-:Y:S05]  /*1f90*/  @!P0 IMAD R0, R9, R6, R0 ;  /* 0x0000000609008224 */ /* 0x008fea00078e0200 */
[C---:B------:R-:W-:Y:S04]  /*1fa0*/  @!P0 IADD3 R6, P2, PT, R0.reuse, UR30, RZ ;  /* 0x0000001e00068c10 */ /* 0x040fe8000ff5e0ff */
[----:B------:R-:W-:Y:S02]  /*1fb0*/  @!P0 LEA.HI.X.SX32 R0, R0, RZ, 0x1, P2 ;  /* 0x000000ff00008211 */ /* 0x000fe400010f0eff */
[C---:B-1----:R-:W-:Y:S04]  /*1fc0*/  @!P0 LEA R12, P2, R6.reuse, R12, 0x1 ;  /* 0x0000000c060c8211 */ /* 0x042fe800078408ff */
[----:B------:R-:W-:Y:S05]  /*1fd0*/  @!P0 LEA.HI.X R13, R6, R13, R0, 0x1, P2 ;  /* 0x0000000d060d8211 */ /* 0x000fea00010f0c00 */
[----:B------:R3:W-:Y:S04]  /*1fe0*/  @!P0 STG.E.U16 desc[UR38][R12.64], RZ ;  /* 0x000000ff0c008986 */ /* 0x0007e8000c101526 */
.L_x_44:
[----:B------:R-:W-:Y:S05]  /*1ff0*/  BSYNC.RECONVERGENT B0 ;  /* 0x0000000000007941 */ /* 0x000fea0003800200 */
.L_x_43:
[----:B------:R-:W-:Y:S01]  /*2000*/  IADD3 R8, PT, PT, R14, R2, R14 ;  /* 0x000000020e087210 */ /* 0x000fe20007ffe00e */
[----:B------:R-:W-:Y:S04]  /*2010*/  BSSY.RECONVERGENT B0, `(.L_x_45) ;  /* 0x000000d000007945 */ /* 0x000fe80003800200 */
[----:B------:R-:W-:Y:S05]  /*2020*/  @P1 BRA `(.L_x_46) ;  /* 0x00000000002c1947 */ /* 0x000fea0003800000 */
[----:B------:R-:W-:Y:S04]  /*2030*/  SHF.R.U32.HI R0, RZ, 0x7, R4 ;  /* 0x00000007ff007819 */ /* 0x000fe80000011604 */
[----:B------:R-:W-:Y:S11]  /*2040*/  ISETP.GE.AND P0, PT, R0, UR4, PT ;  /* 0x0000000400007c0c */ /* 0x000ff6000bf06270 */
[----:B------:R-:W-:Y:S02]  /*2050*/  @!UPT UIADD3 URZ, UPT, UPT, URZ, URZ, URZ ;  /* 0x000000fffffff290 */ /* 0x000fe4000fffe0ff */
[----:B------:R-:W4:Y:S08]  /*2060*/  @!P0 LDC R2, c[0x0][0x9a0] ;  /* 0x00026800ff028b82 */ /* 0x000f300000000800 */
[----:B------:R-:W5:Y:S01]  /*2070*/  @!P0 LDC.64 R6, c[0x0][0x998] ;  /* 0x00026600ff068b82 */ /* 0x000f620000000a00 */
[----:B----4-:R-:W-:Y:S05]  /*2080*/  @!P0 IMAD R0, R10, R2, R0 ;  /* 0x000000020a008224 */ /* 0x010fea00078e0200 */
[C---:B------:R-:W-:Y:S04]  /*2090*/  @!P0 IADD3 R2, P1, PT, R0.reuse, UR30, RZ ;  /* 0x0000001e00028c10 */ /* 0x040fe8000ff3e0ff */
[----:B------:R-:W-:Y:S02]  /*20a0*/  @!P0 LEA.HI.X.SX32 R0, R0, RZ, 0x1, P1 ;  /* 0x000000ff00008211 */ /* 0x000fe400008f0eff */
[C---:B-----5:R-:W-:Y:S04]  /*20b0*/  @!P0 LEA R6, P1, R2.reuse, R6, 0x1 ;  /* 0x0000000602068211 */ /* 0x060fe800078208ff */
[----:B------:R-:W-:Y:S05]  /*20c0*/  @!P0 LEA.HI.X R7, R2, R7, R0, 0x1, P1 ;  /* 0x0000000702078211 */ /* 0x000fea00008f0c00 */
[----:B------:R4:W-:Y:S04]  /*20d0*/  @!P0 STG.E.U16 desc[UR38][R6.64], RZ ;  /* 0x000000ff06008986 */ /* 0x0009e8000c101526 */
.L_x_46:
[----:B------:R-:W-:Y:S05]  /*20e0*/  BSYNC.RECONVERGENT B0 ;  /* 0x0000000000007941 */ /* 0x000fea0003800200 */
.L_x_45:
        /* <DEDUP_REMOVED lines=8> */
.L_x_38:
[----:B------:R-:W-:Y:S05]  /*2170*/  EXIT ;  /* 0x000000000000794d */ /* 0x000fea0003800000 */
.L_x_17:
[----:B------:R-:W-:-:S13]  /*2180*/  R2UR UR4, R3 ;  /* 0x00000000030472ca */ /* 0x000fda00000e0000 */
[----:B------:R-:W-:-:S09]  /*2190*/  UISETP.GT.AND UP0, UPT, UR4, 0x2, UPT ;  /* 0x000000020400788c */ /* 0x000fd2000bf04270 */
[----:B------:R-:W-:Y:S05]  /*21a0*/  BRA.U UP0, `(.L_x_48) ;  /* 0x0000005100ec7547 */ /* 0x000fea000b800000 */
[----:B------:R-:W-:Y:S01]  /*21b0*/  R2UR UR4, R3 ;  /* 0x00000000030472ca */ /* 0x000fe200000e0000 */
[----:B-1----:R-:W-:-:S12]  /*21c0*/  IMAD.MOV.U32 R5, RZ, RZ, -0x1 ;  /* 0xffffffffff057424 */ /* 0x002fd800078e00ff */
[----:B------:R-:W-:-:S05]  /*21d0*/  IMAD.U32 R8, RZ, RZ, UR4 ;  /* 0x00000004ff087e24 */ /* 0x000fca000f8e00ff */
[----:B------:R-:W-:-:S05]  /*21e0*/  VIADDMNMX.U32 R8, R8, R5, 0x2, PT ;  /* 0x0000000208087446 */ /* 0x000fca0003800005 */
[----:B------:R-:W-:-:S06]  /*21f0*/  IMAD.SHL.U32 R8, R8, 0x4, RZ ;  /* 0x0000000408087824 */ /* 0x000fcc00078e00ff */
[----:B------:R-:W1:Y:S02]  /*2200*/  LDC R8, c[0x2][R8] ;  /* 0x0080000008087b82 */ /* 0x000e640000000800 */
[----:B-1----:R-:W-:-:S04]  /*2210*/  SHF.R.S32.HI R9, RZ, 0x1f, R8 ;  /* 0x0000001fff097819 */ /* 0x002fc80000011408 */
.L_x_312:
[----:B------:R-:W-:Y:S05]  /*2220*/  BRX R8 -0x2230                                                                                                                                                                                                                                              (*"BRANCH_TARGETS .L_x_313,.L_x_314,.L_x_315"*) ;  /* 0xffffffdc08747949 */ /* 0x000fea000383ffff */
.L_x_313:
[----:B------:R-:W-:-:S08]  /*2230*/  NOP ;  /* 0x0000000000007918 */ /* 0x000fd00000000000 */
[----:B------:R-:W1:-:S00]  /*2240*/  USETMAXREG.DEALLOC.CTAPOOL 0x60 ;  /* 0x00000060000079c8 */ /* 0x000e4000080e0500 */
[----:B-1----:R-:W-:Y:S01]  /*2250*/  ISETP.NE.AND P0, PT, R6, RZ, PT ;  /* 0x000000ff0600720c */ /* 0x002fe20003f05270 */
[----:B------:R-:W-:-:S12]  /*2260*/  BSSY.RECONVERGENT B0, `(.L_x_49) ;  /* 0x0000003000007945 */ /* 0x000fd80003800200 */
[----:B------:R-:W-:Y:S05]  /*2270*/  @!P0 BRA `(.L_x_50) ;  /* 0x0000000000048947 */ /* 0x000fea0003800000 */
[----:B------:R-:W-:Y:S05]  /*2280*/  BPT.TRAP 0x1 ;  /* 0x000000040000795c */ /* 0x000fea0000300000 */
.L_x_50:
[----:B------:R-:W-:Y:S05]  /*2290*/  BSYNC.RECONVERGENT B0 ;  /* 0x0000000000007941 */ /* 0x000fea0003800200 */
.L_x_49:
[----:B------:R-:W1:Y:S01]  /*22a0*/  S2UR UR32, SR_CgaCtaId ;  /* 0x00000000002079c3 */ /* 0x000e620000008800 */
[----:B------:R-:W-:Y:S01]  /*22b0*/  UMOV UR4, 0x400 ;  /* 0x0000040000047882 */ /* 0x000fe20000000000 */
[----:B------:R-:W-:Y:S01]  /*22c0*/  IMAD.MOV.U32 R8, RZ, RZ, 0x1 ;  /* 0x00000001ff087424 */ /* 0x000fe200078e00ff */
[----:B------:R-:W-:-:S04]  /*22d0*/  ISETP.NE.AND P2, PT, R7, RZ, PT ;  /* 0x000000ff0700720c */ /* 0x000fc80003f45270 */
[----:B------:R-:W-:-:S09]  /*22e0*/  SHF.L.U32 R8, R8, 0x1f, RZ ;  /* 0x0000001f08087819 */ /* 0x000fd200000006ff */
[----:B------:R-:W-:Y:S01]  /*22f0*/  @!P2 IMAD.MOV.U32 R9, RZ, RZ, 0x6000 ;  /* 0x00006000ff09a424 */ /* 0x000fe200078e00ff */
[----:B-1----:R-:W-:-:S09]  /*2300*/  ULEA UR32, UR32, UR4, 0x18 ;  /* 0x0000000420207291 */ /* 0x002fd2000f8ec0ff */
[----:B------:R-:W1:Y:S02]  /*2310*/  SYNCS.PHASECHK.TRANS64.TRYWAIT P0, [UR32+0x2e810], R8 ;  /* 0x02e81008ff0075a7 */ /* 0x000e640008001120 */
[----:B-1----:R-:W-:Y:S05]  /*2320*/  @!P0 BRA `(.L_x_51) ;  /* 0x000000d4008c8947 */ /* 0x002fea0003800000 */
.L_x_253:
[----:B------:R-:W-:Y:S01]  /*2330*/  ISETP.NE.AND P2, PT, R7, RZ, PT ;  /* 0x000000ff0700720c */ /* 0x000fe20003f45270 */
[----:B------:R-:W-:Y:S01]  /*2340*/  BSSY.RECONVERGENT B0, `(.L_x_52) ;  /* 0x0000005000007945 */ /* 0x000fe20003800200 */
[----:B------:R-:W-:-:S11]  /*2350*/  PLOP3.LUT P4, PT, P1, P4, PT, 0xf8, 0x8f ;  /* 0x00000000008f781c */ /* 0x000fd60000f89f70 */
[----:B------:R2:W-:Y:S02]  /*2360*/  @!P2 SYNCS.ARRIVE.TRANS64 RZ, [UR32+0x2e800], R9 ;  /* 0x02e80009ffffa9a7 */ /* 0x0005e40008000020 */
[----:B------:R-:W-:Y:S05]  /*2370*/  @!P4 BRA `(.L_x_53) ;  /* 0x000000000004c947 */ /* 0x000fea0003800000 */
[----:B------:R-:W-:Y:S05]  /*2380*/  BPT.TRAP 0x1 ;  /* 0x000000040000795c */ /* 0x000fea0000300000 */
.L_x_53:
[----:B------:R-:W-:Y:S05]  /*2390*/  BSYNC.RECONVERGENT B0 ;  /* 0x0000000000007941 */ /* 0x000fea0003800200 */
.L_x_52:
[----:B-1----:R-:W-:Y:S01]  /*23a0*/  LOP3.LUT P0, R5, R2, 0x1f, RZ, 0xc0, !PT ;  /* 0x0000001f02057812 */ /* 0x002fe2000780c0ff */
[----:B------:R-:W-:Y:S03]  /*23b0*/  BSSY.RECONVERGENT B0, `(.L_x_54) ;  /* 0x0000004000007945 */ /* 0x000fe60003800200 */
[----:B------:R-:W-:-:S13]  /*23c0*/  PLOP3.LUT P0, PT, P0, P2, PT, 0x8f, 0xf8 ;  /* 0x0000000000f8781c */ /* 0x000fda0000705177 */
[----:B------:R-:W-:Y:S05]  /*23d0*/  @P0 BRA `(.L_x_55) ;  /* 0x0000000000040947 */ /* 0x000fea0003800000 */
[----:B------:R-:W-:Y:S05]  /*23e0*/  BPT.TRAP 0x1 ;  /* 0x000000040000795c */ /* 0x000fea0000300000 */
.L_x_55:
[----:B------:R-:W-:Y:S05]  /*23f0*/  BSYNC.RECONVERGENT B0 ;  /* 0x0000000000007941 */ /* 0x000fea0003800200 */
.L_x_54:
[----:B------:R-:W-:Y:S01]  /*2400*/  ISETP.NE.AND P0, PT, R6, RZ, PT ;  /* 0x000000ff0600720c */ /* 0x000fe20003f05270 */
[----:B------:R-:W-:-:S12]  /*2410*/  BSSY.RECONVERGENT B0, `(.L_x_56) ;  /* 0x0000003000007945 */ /* 0x000fd80003800200 */
[----:B------:R-:W-:Y:S05]  /*2420*/  @!P0 BRA `(.L_x_57) ;  /* 0x0000000000048947 */ /* 0x000fea0003800000 */
[----:B------:R-:W-:Y:S05]  /*2430*/  BPT.TRAP 0x1 ;  /* 0x000000040000795c */ /* 0x000fea0000300000 */
.L_x_57:
[----:B------:R-:W-:Y:S05]  /*2440*/  BSYNC.RECONVERGENT B0 ;  /* 0x0000000000007941 */ /* 0x000fea0003800200 */
.L_x_56:
[----:B------:R-:W1:Y:S01]  /*2450*/  LDCU.64 UR4, c[0x0][0x348] ;  /* 0x00006900ff0477ac */ /* 0x000e620008000a00 */
[----:B------:R-:W-:Y:S02]  /*2460*/  @!P2 MOV R2, 0x6000 ;  /* 0x000060000002a802 */ /* 0x000fe40000000f00 */
[----:B------:R-:W-:Y:S01]  /*2470*/  R2UR UR23, R3 ;  /* 0x00000000031772ca */ /* 0x000fe200000e0000 */
[----:B------:R-:W3:Y:S01]  /*2480*/  LDCU.64 UR14, c[0x0][0x348] ;  /* 0x00006900ff0e77ac */ /* 0x000ee20008000a00 */
[----:B------:R4:W-:Y:S01]  /*2490*/  @!P2 SYNCS.ARRIVE.TRANS64.RED.A0TR RZ, [UR32+0x2e800], R2 ;  /* 0x02e80002ffffa9a7 */ /* 0x0009e20008300420 */
[----:B------:R-:W-:Y:S02]  /*24a0*/  UIADD3 UR33, UPT, UPT, UR32, 0x2e800, URZ ;  /* 0x0002e80020217890 */ /* 0x000fe4000fffe0ff */
[----:B------:R-:W-:Y:S02]  /*24b0*/  UIADD3 UR48, UPT, UPT, UR32, 0x2000, URZ ;  /* 0x0000200020307890 */ /* 0x000fe4000fffe0ff */
[----:B------:R-:W-:-:S02]  /*24c0*/  UIADD3 UR40, UPT, UPT, UR32, 0x4000, URZ ;  /* 0x0000400020287890 */ /* 0x000fc4000fffe0ff */
[----:B------:R-:W-:Y:S02]  /*24d0*/  UIADD3 UR24, UPT, UPT, UR32, 0xc000, URZ ;  /* 0x0000c00020187890 */ /* 0x000fe4000fffe0ff */
[----:B------:R-:W-:Y:S02]  /*24e0*/  UIADD3 UR25, UPT, UPT, UR32, 0x2e800, URZ ;  /* 0x0002e80020197890 */ /* 0x000fe4000fffe0ff */
[----:B-1----:R-:W-:Y:S02]  /*24f0*/  UIADD3 UR6, UP0, UPT, UR4, 0x100, URZ ;  /* 0x0000010004067890 */ /* 0x002fe4000ff1e0ff */
[----:B------:R-:W-:Y:S02]  /*2500*/  UIADD3 UR16, UPT, UPT, UR32, 0xe000, URZ ;  /* 0x0000e00020107890 */ /* 0x000fe4000fffe0ff */
[----:B------:R-:W-:Y:S02]  /*2510*/  UIADD3.X UR7, UPT, UPT, URZ, UR5, URZ, UP0, !UPT ;  /* 0x00000005ff077290 */ /* 0x000fe400087fe4ff */
[----:B---3--:R-:W-:-:S02]  /*2520*/  UIADD3 UR4, UP0, UPT, UR14, 0x300, URZ ;  /* 0x000003000e047890 */ /* 0x008fc4000ff1e0ff */
[----:B------:R-:W-:Y:S02]  /*2530*/  UIADD3 UR8, UPT, UPT, UR32, 0x10000, URZ ;  /* 0x0001000020087890 */ /* 0x000fe4000fffe0ff */
[----:B------:R-:W-:Y:S01]  /*2540*/  UIADD3.X UR5, UPT, UPT, URZ, UR15, URZ, UP0, !UPT ;  /* 0x0000000fff057290 */ /* 0x000fe200087fe4ff */
[----:B------:R-:W-:Y:S01]  /*2550*/  UMOV UR46, 0x0 ;  /* 0x00000000002e7882 */ /* 0x000fe20000000000 */
[----:B------:R-:W-:Y:S01]  /*2560*/  UMOV UR47, 0x10000000 ;  /* 0x10000000002f7882 */ /* 0x000fe20000000000 */
[----:B------:R-:W-:Y:S01]  /*2570*/  UMOV UR34, URZ ;  /* 0x000000ff00227c82 */ /* 0x000fe20008000000 */
[----:B------:R-:W-:Y:S01]  /*2580*/  UMOV UR36, UR29 ;  /* 0x0000001d00247c82 */ /* 0x000fe20008000000 */
[----:B------:R-:W-:Y:S01]  /*2590*/  UMOV UR37, UR30 ;  /* 0x0000001e00257c82 */ /* 0x000fe20008000000 */
[----:B------:R-:W-:Y:S01]  /*25a0*/  UMOV UR50, 0x20 ;  /* 0x0000002000327882 */ /* 0x000fe20000000000 */
[----:B------:R-:W-:Y:S01]  /*25b0*/  UMOV UR51, UR35 ;  /* 0x0000002300337c82 */ /* 0x000fe20008000000 */
[----:B------:R-:W-:Y:S01]  /*25c0*/  UMOV UR52, UR29 ;  /* 0x0000001d00347c82 */ /* 0x000fe20008000000 */
[----:B------:R-:W-:Y:S01]  /*25d0*/  UMOV UR53, UR30 ;  /* 0x0000001e00357c82 */ /* 0x000fe20008000000 */
[----:B------:R-:W-:Y:S01]  /*25e0*/  UMOV UR49, UR33 ;  /* 0x0000002100317c82 */ /* 0x000fe20008000000 */
[----:B------:R-:W-:Y:S01]  /*25f0*/  UMOV UR42, 0x40 ;  /* 0x00000040002a7882 */ /* 0x000fe20000000000 */
[----:B------:R-:W-:Y:S01]  /*2600*/  UMOV UR43, UR35 ;  /* 0x00000023002b7c82 */ /* 0x000fe20008000000 */
[----:B------:R-:W-:Y:S01]  /*2610*/  UMOV UR44, UR29 ;  /* 0x0000001d002c7c82 */ /* 0x000fe20008000000 */
[----:B------:R-:W-:Y:S01]  /*2620*/  UMOV UR45, UR30 ;  /* 0x0000001e002d7c82 */ /* 0x000fe20008000000 */
[----:B------:R-:W-:Y:S01]  /*2630*/  UMOV UR27, URZ ;  /* 0x000000ff001b7c82 */ /* 0x000fe20008000000 */
[----:B------:R-:W-:Y:S01]  /*2640*/  UMOV UR28, URZ ;  /* 0x000000ff001c7c82 */ /* 0x000fe20008000000 */
[----:B------:R4:W-:Y:S01]  /*2650*/  UTMALDG.4D [UR32], [UR6], desc[UR46] ;  /* 0x00002e20060075b4 */ /* 0x0009e20008019000 */
[----:B------:R-:W-:Y:S01]  /*2660*/  UMOV UR41, UR33 ;  /* 0x0000002100297c82 */ /* 0x000fe20008000000 */
[----:B------:R-:W-:Y:S01]  /*2670*/  UMOV UR26, URZ ;  /* 0x000000ff001a7c82 */ /* 0x000fe20008000000 */
[----:B------:R-:W-:Y:S01]  /*2680*/  UMOV UR18, 0x20 ;  /* 0x0000002000127882 */ /* 0x000fe20000000000 */
[----:B------:R-:W-:Y:S01]  /*2690*/  UMOV UR21, UR29 ;  /* 0x0000001d00157c82 */ /* 0x000fe20008000000 */
[----:B------:R-:W-:Y:S01]  /*26a0*/  UMOV UR22, UR30 ;  /* 0x0000001e00167c82 */ /* 0x000fe20008000000 */
[----:B------:R-:W-:Y:S01]  /*26b0*/  UMOV UR17, UR25 ;  /* 0x0000001900117c82 */ /* 0x000fe20008000000 */
[----:B------:R-:W-:Y:S01]  /*26c0*/  UMOV UR19, UR27 ;  /* 0x0000001b00137c82 */ /* 0x000fe20008000000 */
[----:B------:R4:W-:Y:S01]  /*26d0*/  UTMALDG.4D [UR48], [UR6], desc[UR46] ;  /* 0x00002e30060075b4 */ /* 0x0009e20008019000 */
[----:B------:R-:W-:Y:S01]  /*26e0*/  UMOV UR20, UR28 ;  /* 0x0000001c00147c82 */ /* 0x000fe20008000000 */
[----:B------:R-:W-:Y:S01]  /*26f0*/  UMOV UR10, 0x40 ;  /* 0x00000040000a7882 */ /* 0x000fe20000000000 */
[----:B------:R-:W-:Y:S01]  /*2700*/  UMOV UR13, UR29 ;  /* 0x0000001d000d7c82 */ /* 0x000fe20008000000 */
[----:B------:R-:W-:Y:S01]  /*2710*/  UMOV UR14, UR30 ;  /* 0x0000001e000e7c82 */ /* 0x000fe20008000000 */
[----:B------:R-:W-:Y:S01]  /*2720*/  UMOV UR9, UR25 ;  /* 0x0000001900097c82 */ /* 0x000fe20008000000 */
[----:B------:R-:W-:Y:S01]  /*2730*/  UMOV UR11, UR27 ;  /* 0x0000001b000b7c82 */ /* 0x000fe20008000000 */
[----:B------:R-:W-:Y:S01]  /*2740*/  UMOV UR12, UR28 ;  /* 0x0000001c000c7c82 */ /* 0x000fe20008000000 */
[----:B------:R4:W-:Y:S01]  /*2750*/  UTMALDG.4D [UR40], [UR6], desc[UR46] ;  /* 0x00002e28060075b4 */ /* 0x0009e20008019000 */
[----:B------:R-:W-:Y:S01]  /*2760*/  UISETP.NE.AND UP0, UPT, UR23, 0x1, UPT ;  /* 0x000000011700788c */ /* 0x000fe2000bf05270 */
[----:B------:R4:W-:Y:S01]  /*2770*/  UTMALDG.5D [UR24], [UR4], desc[UR46] ;  /* 0x00002e18040075b4 */ /* 0x0009e20008021000 */
[----:B------:R4:W-:Y:S01]  /*2780*/  UTMALDG.5D [UR16], [UR4], desc[UR46] ;  /* 0x00002e10040075b4 */ /* 0x0009e20008021000 */
[----:B------:R4:W-:Y:S06]  /*2790*/  UTMALDG.5D [UR8], [UR4], desc[UR46] ;  /* 0x00002e08040075b4 */ /* 0x0009ec0008021000 */
[----:B----4-:R-:W-:Y:S05]  /*27a0*/  BRA.U !UP0, `(.L_x_58) ;  /* 0x0000000108047547 */ /* 0x010fea000b800000 */
[----:B------:R-:W-:Y:S05]  /*27b0*/  BPT.TRAP 0x1 ;  /* 0x000000040000795c */ /* 0x000fea0000300000 */
.L_x_58:
[----:B------:R-:W1:Y:S02]  /*27c0*/  SYNCS.PHASECHK.TRANS64.TRYWAIT P0, [UR32+0x2e838], R8 ;  /* 0x02e83808ff0075a7 */ /* 0x000e640008001120 */
[----:B-1----:R-:W-:Y:S05]  /*27d0*/  @!P0 BRA `(.L_x_59) ;  /* 0x000000d000788947 */ /* 0x002fea0003800000 */
.L_x_255:
[----:B------:R-:W3:Y:S01]  /*27e0*/  LDCU UR4, c[0x0][0x40c] ;  /* 0x00008180ff0477ac */ /* 0x000ee20008000800 */
[----:B------:R-:W4:Y:S01]  /*27f0*/  LDC.64 R10, c[0x0][0x400] ;  /* 0x00010000ff0a7b82 */ /* 0x000f220000000a00 */
[C---:B-1----:R-:W-:Y:S01]  /*2800*/  IMAD.SHL.U32 R2, R5.reuse, 0x4, RZ ;  /* 0x0000000405027824 */ /* 0x042fe200078e00ff */
[----:B------:R-:W-:Y:S01]  /*2810*/  LEA R5, R5, UR32, 0x4 ;  /* 0x0000002005057c11 */ /* 0x000fe2000f8e20ff */
[----:B------:R-:W1:Y:S02]  /*2820*/  LDCU UR5, c[0x0][0x410] ;  /* 0x00008200ff0577ac */ /* 0x000e640008000800 */
[C---:B------:R-:W-:Y:S01]  /*2830*/  VIADD R14, R2.reuse, 0x1 ;  /* 0x00000001020e7836 */ /* 0x040fe20000000000 */
[C---:B------:R-:W-:Y:S01]  /*2840*/  IADD3 R13, PT, PT, R2.reuse, 0x2, RZ ;  /* 0x00000002020d7810 */ /* 0x040fe20007ffe0ff */
[C---:B------:R-:W-:Y:S01]  /*2850*/  VIADD R12, R2.reuse, 0x3 ;  /* 0x00000003020c7836 */ /* 0x040fe20000000000 */
[-C--:B------:R-:W-:Y:S02]  /*2860*/  ISETP.GE.AND P3, PT, R2, R4.reuse, PT ;  /* 0x000000040200720c */ /* 0x080fe40003f66270 */
[----:B------:R-:W-:-:S02]  /*2870*/  ISETP.GE.AND P2, PT, R14, R4, PT ;  /* 0x000000040e00720c */ /* 0x000fc40003f46270 */
[-C--:B------:R-:W-:Y:S02]  /*2880*/  ISETP.GE.AND P1, PT, R13, R4.reuse, PT ;  /* 0x000000040d00720c */ /* 0x080fe40003f26270 */
[----:B------:R-:W-:Y:S01]  /*2890*/  ISETP.GE.AND P0, PT, R12, R4, PT ;  /* 0x000000040c00720c */ /* 0x000fe20003f06270 */
[----:B---3--:R-:W-:-:S04]  /*28a0*/  UIMAD UR4, UR29, UR4, URZ ;  /* 0x000000041d0472a4 */ /* 0x008fc8000f8e02ff */
[----:B-1----:R-:W-:-:S06]  /*28b0*/  UIMAD UR4, UR30, UR5, UR4 ;  /* 0x000000051e0472a4 */ /* 0x002fcc000f8e0204 */
[----:B--2---:R-:W-:-:S04]  /*28c0*/  IADD3 R9, PT, PT, R2, UR4, RZ ;  /* 0x0000000402097c10 */ /* 0x004fc8000fffe0ff */
[C---:B------:R-:W-:Y:S01]  /*28d0*/  IADD3 R12, PT, PT, R9.reuse, 0x2, RZ ;  /* 0x00000002090c7810 */ /* 0x040fe20007ffe0ff */
[C---:B------:R-:W-:Y:S01]  /*28e0*/  VIADD R13, R9.reuse, 0x1 ;  /* 0x00000001090d7836 */ /* 0x040fe20000000000 */
[C---:B------:R-:W-:Y:S01]  /*28f0*/  IADD3 R4, PT, PT, R9.reuse, 0x3, RZ ;  /* 0x0000000309047810 */ /* 0x040fe20007ffe0ff */
[----:B----4-:R-:W-:-:S04]  /*2900*/  IMAD.WIDE.U32 R16, R9, 0x4, R10 ;  /* 0x0000000409107825 */ /* 0x010fc800078e000a */
[--C-:B------:R-:W-:Y:S01]  /*2910*/  IMAD.WIDE.U32 R18, R13, 0x4, R10.reuse ;  /* 0x000000040d127825 */ /* 0x100fe200078e000a */
[----:B------:R-:W-:Y:S01]  /*2920*/  @!PT LDS RZ, [RZ] ;  /* 0x00000000fffff984 */ /* 0x000fe20000000800 */
[----:B------:R-:W-:Y:S01]  /*2930*/  @!PT LDS RZ, [RZ] ;  /* 0x00000000fffff984 */ /* 0x000fe20000000800 */
[----:B------:R-:W-:Y:S01]  /*2940*/  @!PT LDS RZ, [RZ] ;  /* 0x00000000fffff984 */ /* 0x000fe20000000800 */
[----:B------:R1:W-:Y:S03]  /*2950*/  LDGSTS.E.LTC128B [R5+0x2e000], desc[UR38][R16.64], !P3 ;  /* 0x2e00000010057fae */ /* 0x0003e6000d9a1226 */
[--C-:B------:R-:W-:Y:S01]  /*2960*/  IMAD.WIDE.U32 R12, R12, 0x4, R10.reuse ;  /* 0x000000040c0c7825 */ /* 0x100fe200078e000a */
[----:B------:R1:W-:Y:S03]  /*2970*/  LDGSTS.E.LTC128B [R5+0x2e004], desc[UR38][R18.64], !P2 ;  /* 0x2e00400012057fae */ /* 0x0003e6000d1a1226 */
[----:B------:R-:W-:Y:S01]  /*2980*/  IMAD.WIDE.U32 R10, R4, 0x4, R10 ;  /* 0x00000004040a7825 */ /* 0x000fe200078e000a */
[----:B------:R1:W-:Y:S04]  /*2990*/  LDGSTS.E.LTC128B [R5+0x2e008], desc[UR38][R12.64], !P1 ;  /* 0x2e0080000c057fae */ /* 0x0003e8000c9a1226 */
[----:B------:R1:W-:Y:S01]  /*29a0*/  LDGSTS.E.LTC128B [R5+0x2e00c], desc[UR38][R10.64], !P0 ;  /* 0x2e00c0000a057fae */ /* 0x0003e2000c1a1226 */
[----:B------:R-:W-:Y:S01]  /*29b0*/  NOP ;  /* 0x0000000000007918 */ /* 0x000fe20000000000 */
[----:B------:R-:W-:Y:S02]  /*29c0*/  SYNCS.ARRIVE.TRANS64.RED.A0T1 RZ, [UR32+0x2e830], RZ ;  /* 0x02e830ffffff79a7 */ /* 0x000fe40008200420 */
[----:B------:R-:W-:Y:S01]  /*29d0*/  ARRIVES.LDGSTSBAR.64.TRANSCNT [UR32+0x2e830] ;  /* 0x02e83000ff0079b0 */ /* 0x000fe20008002a20 */
[----:B------:R-:W-:Y:S01]  /*29e0*/  NOP ;  /* 0x0000000000007918 */ /* 0x000fe20000000000 */
[----:B------:R-:W-:Y:S05]  /*29f0*/  BRA.U !UP0, `(.L_x_60) ;  /* 0x0000000108047547 */ /* 0x000fea000b800000 */
[----:B------:R-:W-:Y:S05]  /*2a00*/  BPT.TRAP 0x1 ;  /* 0x000000040000795c */ /* 0x000fea0000300000 */
.L_x_60:
[----:B------:R-:W-:Y:S01]  /*2a10*/  SYNCS.ARRIVE.TRANS64.A1T0 RZ, [UR32+0x2e830], RZ ;  /* 0x02e830ffffff79a7 */ /* 0x000fe20008100020 */
[----:B------:R-:W-:Y:S05]  /*2a20*/  BRA.U !UP1, `(.L_x_61) ;  /* 0x0000000109047547 */ /* 0x000fea000b800000 */
[----:B------:R-:W-:Y:S05]  /*2a30*/  BPT.TRAP 0x1 ;  /* 0x000000040000795c */ /* 0x000fea0000300000 */
.L_x_61:
[----:B------:R-:W-:-:S13]  /*2a40*/  ISETP.NE.AND P5, PT, R7, RZ, PT ;  /* 0x000000ff0700720c */ /* 0x000fda0003fa5270 */
[----:B------:R-:W-:Y:S01]  /*2a50*/  @!P5 MOV R9, 0x6000 ;  /* 0x000060000009d802 */ /* 0x000fe20000000f00 */
[----:B------:R-:W2:Y:S02]  /*2a60*/  SYNCS.PHASECHK.TRANS64.TRYWAIT P5, [UR32+0x2e828], R8 ;  /* 0x02e82808ff0075a7 */ /* 0x000ea400080a1120 */
[----:B--2---:R-:W-:Y:S05]  /*2a70*/  @!P5 BRA `(.L_x_62) ;  /* 0x000000cc00e8d947 */ /* 0x004fea0003800000 */
.L_x_257:
[----:B------:R-:W-:Y:S01]  /*2a80*/  ISETP.NE.AND P6, PT, R7, RZ, PT ;  /* 0x000000ff0700720c */ /* 0x000fe20003fc5270 */
[----:B------:R-:W-:-:S12]  /*2a90*/  UPLOP3.LUT UP2, UPT, UP3, UP2, UPT, 0xf8, 0x8f ;  /* 0x00000000008f789c */ /* 0x000fd80001f45f70 */
[----:B------:R3:W-:Y:S01]  /*2aa0*/  @!P6 SYNCS.ARRIVE.TRANS64 RZ, [UR32+0x2e820], R9 ;  /* 0x02e82009ffffe9a7 */ /* 0x0007e20008000020 */
[----:B------:R-:W-:Y:S05]  /*2ab0*/  BRA.U !UP2, `(.L_x_63) ;  /* 0x000000010a047547 */ /* 0x000fea000b800000 */
[----:B------:R-:W-:Y:S05]  /*2ac0*/  BPT.TRAP 0x1 ;  /* 0x000000040000795c */ /* 0x000fea0000300000 */
.L_x_63:
[----:B------:R-:W-:Y:S01]  /*2ad0*/  LOP3.LUT P5, R15, R15, 0x1f, RZ, 0xc0, !PT ;  /* 0x0000001f0f0f7812 */ /* 0x000fe200078ac0ff */
[----:B------:R-:W-:Y:S03]  /*2ae0*/  BSSY.RECONVERGENT B0, `(.L_x_64) ;  /* 0x0000004000007945 */ /* 0x000fe60003800200 */
[----:B------:R-:W-:-:S13]  /*2af0*/  PLOP3.LUT P5, PT, P5, P6, PT, 0x8f, 0xf8 ;  /* 0x0000000000f8781c */ /* 0x000fda0002fad177 */
[----:B------:R-:W-:Y:S05]  /*2b00*/  @P5 BRA `(.L_x_65) ;  /* 0x0000000000045947 */ /* 0x000fea0003800000 */
[----:B------:R-:W-:Y:S05]  /*2b10*/  BPT.TRAP 0x1 ;  /* 0x000000040000795c */ /* 0x000fea0000300000 */
.L_x_65:
[----:B------:R-:W-:Y:S05]  /*2b20*/  BSYNC.RECONVERGENT B0 ;  /* 0x0000000000007941 */ /* 0x000fea0003800200 */
.L_x_64:
[----:B------:R-:W-:Y:S05]  /*2b30*/  BRA.U !UP1, `(.L_x_66) ;  /* 0x0000000109047547 */ /* 0x000fea000b800000 */
[----:B------:R-:W-:Y:S05]  /*2b40*/  BPT.TRAP 0x1 ;  /* 0x000000040000795c */ /* 0x000fea0000300000 */
.L_x_66:
[----:B------:R-:W4:Y:S01]  /*2b50*/  LDCU.64 UR6, c[0x0][0x348] ;  /* 0x00006900ff0677ac */ /* 0x000f220008000a00 */
[----:B--2---:R-:W-:Y:S01]  /*2b60*/  @!P6 MOV R4, 0x6000 ;  /* 0x000060000004e802 */ /* 0x004fe20000000f00 */
[----:B------:R-:W2:Y:S03]  /*2b70*/  LDCU.64 UR14, c[0x0][0x348] ;  /* 0x00006900ff0e77ac */ /* 0x000ea60008000a00 */
[----:B------:R1:W-:Y:S01]  /*2b80*/  @!P6 SYNCS.ARRIVE.TRANS64.RED.A0TR RZ, [UR32+0x2e820], R4 ;  /* 0x02e82004ffffe9a7 */ /* 0x0003e20008300420 */
[----:B------:R-:W-:Y:S01]  /*2b90*/  UMOV UR59, UR35 ;  /* 0x00000023003b7c82 */ /* 0x000fe20008000000 */
[----:B------:R-:W-:Y:S01]  /*2ba0*/  UMOV UR51, UR35 ;  /* 0x0000002300337c82 */ /* 0x000fe20008000000 */
[----:B------:R-:W-:Y:S01]  /*2bb0*/  UMOV UR43, UR35 ;  /* 0x00000023002b7c82 */ /* 0x000fe20008000000 */
[----:B------:R-:W-:Y:S02]  /*2bc0*/  UIADD3 UR56, UPT, UPT, UR32, 0x6000, URZ ;  /* 0x0000600020387890 */ /* 0x000fe4000fffe0ff */
[----:B------:R-:W-:-:S02]  /*2bd0*/  UIADD3 UR57, UPT, UPT, UR32, 0x2e820, URZ ;  /* 0x0002e82020397890 */ /* 0x000fc4000fffe0ff */
[----:B------:R-:W-:Y:S02]  /*2be0*/  UIADD3 UR48, UPT, UPT, UR32, 0x8000, URZ ;  /* 0x0000800020307890 */ /* 0x000fe4000fffe0ff */
[----:B------:R-:W-:Y:S02]  /*2bf0*/  UIADD3 UR40, UPT, UPT, UR32, 0xa000, URZ ;  /* 0x0000a00020287890 */ /* 0x000fe4000fffe0ff */
[----:B----4-:R-:W-:Y:S02]  /*2c00*/  UIADD3 UR34, UP3, UPT, UR6, 0x200, URZ ;  /* 0x0000020006227890 */ /* 0x010fe4000ff7e0ff */
[----:B------:R-:W-:Y:S02]  /*2c10*/  UIADD3 UR24, UPT, UPT, UR32, 0x18000, URZ ;  /* 0x0001800020187890 */ /* 0x000fe4000fffe0ff */
[----:B------:R-:W-:Y:S02]  /*2c20*/  UIADD3.X UR35, UPT, UPT, URZ, UR7, URZ, UP3, !UPT ;  /* 0x00000007ff237290 */ /* 0x000fe40009ffe4ff */
[----:B--2---:R-:W-:-:S02]  /*2c30*/  UIADD3 UR6, UP3, UPT, UR14, 0x400, URZ ;  /* 0x000004000e067890 */ /* 0x004fc4000ff7e0ff */
[----:B------:R-:W-:Y:S02]  /*2c40*/  UIADD3 UR25, UPT, UPT, UR32, 0x2e820, URZ ;  /* 0x0002e82020197890 */ /* 0x000fe4000fffe0ff */
[----:B------:R-:W-:Y:S02]  /*2c50*/  UIADD3.X UR7, UPT, UPT, URZ, UR15, URZ, UP3, !UPT ;  /* 0x0000000fff077290 */ /* 0x000fe40009ffe4ff */
[----:B------:R-:W-:Y:S02]  /*2c60*/  UIADD3 UR16, UPT, UPT, UR32, 0x1a000, URZ ;  /* 0x0001a00020107890 */ /* 0x000fe4000fffe0ff */
[----:B------:R-:W-:Y:S01]  /*2c70*/  UIADD3 UR8, UPT, UPT, UR32, 0x1c000, URZ ;  /* 0x0001c00020087890 */ /* 0x000fe2000fffe0ff */
        /* <DEDUP_REMOVED lines=9> */
[----:B------:R-:W-:Y:S01]  /*2d10*/  UMOV UR42, 0x40 ;  /* 0x00000040002a7882 */ /* 0x000fe20000000000 */
        /* <DEDUP_REMOVED lines=21> */
[----:B------:R1:W-:Y:S01]  /*2e70*/  UTMALDG.5D [UR24], [UR6], desc[UR36] ;  /* 0x00002418060075b4 */ /* 0x0003e20008021000 */
[----:B------:R1:W-:Y:S01]  /*2e80*/  UTMALDG.5D [UR16], [UR6], desc[UR36] ;  /* 0x00002410060075b4 */ /* 0x0003e20008021000 */
[----:B------:R1:W-:Y:S02]  /*2e90*/  UTMALDG.5D [UR8], [UR6], desc[UR36] ;  /* 0x00002408060075b4 */ /* 0x0003e40008021000 */
[----:B-1----:R-:W-:Y:S05]  /*2ea0*/  BRA.U !UP0, `(.L_x_67) ;  /* 0x0000000108047547 */ /* 0x002fea000b800000 */
[----:B------:R-:W-:Y:S05]  /*2eb0*/  BPT.TRAP 0x1 ;  /* 0x000000040000795c */ /* 0x000fea0000300000 */
.L_x_67:
[----:B------:R-:W1:Y:S02]  /*2ec0*/  SYNCS.PHASECHK.TRANS64.TRYWAIT P5, [UR32+0x2e848], R8 ;  /* 0x02e84808ff0075a7 */ /* 0x000e6400080a1120 */
[----:B-1----:R-:W-:Y:S05]  /*2ed0*/  @!P5 BRA `(.L_x_68) ;  /* 0x000000c800e8d947 */ /* 0x002fea0003800000 */
.L_x_259:
[----:B------:R-:W2:Y:S01]  /*2ee0*/  LDCU UR5, c[0x0][0x424] ;  /* 0x00008480ff0577ac */ /* 0x000ea20008000800 */
[----:B------:R-:W4:Y:S01]  /*2ef0*/  LDC.64 R12, c[0x0][0x418] ;  /* 0x00010600ff0c7b82 */ /* 0x000f220000000a00 */
[----:B------:R-:W5:Y:S01]  /*2f00*/  LDCU UR6, c[0x0][0x428] ;  /* 0x00008500ff0677ac */ /* 0x000f620008000800 */
[----:B--2---:R-:W-:-:S04]  /*2f10*/  UIMAD UR5, UR29, UR5, URZ ;  /* 0x000000051d0572a4 */ /* 0x004fc8000f8e02ff */
[----:B-----5:R-:W-:-:S06]  /*2f20*/  UIMAD UR5, UR30, UR6, UR5 ;  /* 0x000000061e0572a4 */ /* 0x020fcc000f8e0205 */
[----:B------:R-:W-:-:S04]  /*2f30*/  IADD3 R10, PT, PT, R2, UR5, RZ ;  /* 0x00000005020a7c10 */ /* 0x000fc8000fffe0ff */
[C---:B---3--:R-:W-:Y:S02]  /*2f40*/  IADD3 R9, PT, PT, R10.reuse, 0x1, RZ ;  /* 0x000000010a097810 */ /* 0x048fe40007ffe0ff */
[C---:B-1----:R-:W-:Y:S02]  /*2f50*/  IADD3 R8, PT, PT, R10.reuse, 0x2, RZ ;  /* 0x000000020a087810 */ /* 0x042fe40007ffe0ff */
        /* <DEDUP_REMOVED lines=18> */
.L_x_69:
[----:B------:R-:W2:Y:S01]  /*3080*/  LDL R4, [R1] ;  /* 0x0000000001047983 */ /* 0x000ea20000100800 */
[----:B------:R-:W-:Y:S01]  /*3090*/  SYNCS.ARRIVE.TRANS64.A1T0 RZ, [UR32+0x2e840], RZ ;  /* 0x02e840ffffff79a7 */ /* 0x000fe20008100020 */
[----:B--2---:R-:W-:-:S13]  /*30a0*/  ISETP.NE.AND P0, PT, R4, 0x1, PT ;  /* 0x000000010400780c */ /* 0x004fda0003f05270 */
[----:B------:R-:W-:Y:S05]  /*30b0*/  @!P0 EXIT ;  /* 0x000000000000894d */ /* 0x000fea0003800000 */
[----:B------:R-:W2:Y:S01]  /*30c0*/  LDC.64 R18, c[0x0][0x400] ;  /* 0x00010000ff127b82 */ /* 0x000ea20000000a00 */
[----:B-1----:R-:W-:Y:S02]  /*30d0*/  HFMA2 R11, -RZ, RZ, 0, 5.9604644775390625e-08 ;  /* 0x00000001ff0b7431 */ /* 0x002fe400000001ff */
[----:B------:R-:W-:Y:S01]  /*30e0*/  IMAD.MOV.U32 R14, RZ, RZ, RZ ;  /* 0x000000ffff0e7224 */ /* 0x000fe200078e00ff */
[----:B------:R-:W-:Y:S01]  /*30f0*/  CS2R R12, SRZ ;  /* 0x00000000000c7805 */ /* 0x000fe2000001ff00 */
[----:B------:R-:W1:Y:S03]  /*3100*/  LDCU.64 UR40, c[0x0][0x348] ;  /* 0x00006900ff2877ac */ /* 0x000e660008000a00 */
[----:B------:R-:W3:Y:S01]  /*3110*/  LDC.64 R16, c[0x0][0x418] ;  /* 0x00010600ff107b82 */ /* 0x000ee20000000a00 */
[----:B------:R-:W4:Y:S01]  /*3120*/  LDCU UR7, c[0x0][0x408] ;  /* 0x00008100ff0777ac */ /* 0x000f220008000800 */
[----:B------:R-:W1:Y:S01]  /*3130*/  LDCU UR33, c[0x0][0x380] ;  /* 0x00007000ff2177ac */ /* 0x000e620008000800 */
[----:B------:R-:W1:Y:S01]  /*3140*/  LDCU UR15, c[0x0][0x420] ;  /* 0x00008400ff0f77ac */ /* 0x000e620008000800 */
[----:B------:R-:W-:Y:S01]  /*3150*/  UMOV UR6, 0x1 ;  /* 0x0000000100067882 */ /* 0x000fe20000000000 */
[----:B------:R-:W-:Y:S01]  /*3160*/  UMOV UR31, URZ ;  /* 0x000000ff001f7c82 */ /* 0x000fe20008000000 */
[----:B------:R-:W-:-:S05]  /*3170*/  UMOV UR28, URZ ;  /* 0x000000ff001c7c82 */ /* 0x000fca0008000000 */
.L_x_88:
[----:B------:R-:W-:Y:S01]  /*3180*/  UIADD3 UR9, UPT, UPT, UR31, 0x1, URZ ;  /* 0x000000011f097890 */ /* 0x000fe2000fffe0ff */
[----:B------:R-:W-:Y:S01]  /*3190*/  R2UR UR8, R0 ;  /* 0x00000000000872ca */ /* 0x000fe200000e0000 */
[----:B------:R-:W-:Y:S01]  /*31a0*/  BSSY.RECONVERGENT B0, `(.L_x_70) ;  /* 0x0000009000007945 */ /* 0x000fe20003800200 */
[----:B------:R-:W-:Y:S11]  /*31b0*/  ISETP.NE.AND P0, PT, R6, RZ, PT ;  /* 0x000000ff0600720c */ /* 0x000ff60003f05270 */
[----:B------:R-:W-:Y:S02]  /*31c0*/  UISETP.NE.AND UP0, UPT, UR9, UR8, UPT ;  /* 0x000000080900728c */ /* 0x000fe4000bf05270 */
[----:B------:R-:W-:Y:S02]  /*31d0*/  UIADD3 UR8, UPT, UPT, UR28, 0x1, URZ ;  /* 0x000000011c087890 */ /* 0x000fe4000fffe0ff */
[----:B------:R-:W-:Y:S07]  /*31e0*/  USEL UR31, UR9, URZ, UP0 ;  /* 0x000000ff091f7287 */ /* 0x000fee0008000000 */
[----:B------:R-:W-:Y:S07]  /*31f0*/  @UP0 UIADD3 UR8, UPT, UPT, UR28, URZ, URZ ;  /* 0x000000ff1c080290 */ /* 0x000fee000fffe0ff */
[----:B------:R-:W-:Y:S01]  /*3200*/  UMOV UR28, UR8 ;  /* 0x00000008001c7c82 */ /* 0x000fe20008000000 */
[----:B-12---:R-:W-:Y:S05]  /*3210*/  @!P0 BRA `(.L_x_71) ;  /* 0x0000000000048947 */ /* 0x006fea0003800000 */
[----:B-1--4-:R-:W-:Y:S05]  /*3220*/  BPT.TRAP 0x1 ;  /* 0x000000040000795c */ /* 0x012fea0000300000 */
.L_x_71:
[----:B-1--4-:R-:W-:Y:S05]  /*3230*/  BSYNC.RECONVERGENT B0 ;  /* 0x0000000000007941 */ /* 0x012fea0003800200 */
.L_x_70:
[----:B------:R-:W-:Y:S01]  /*3240*/  ULEA UR25, UR6, UR32, 0x3 ;  /* 0x0000002006197291 */ /* 0x000fe2000f8e18ff */
[----:B------:R-:W-:Y:S02]  /*3250*/  SHF.L.U32 R9, R11, 0x1f, RZ ;  /* 0x0000001f0b097819 */ /* 0x000fe400000006ff */
[----:B------:R-:W-:Y:S06]  /*3260*/  ISETP.NE.AND P1, PT, R7, RZ, PT ;  /* 0x000000ff0700720c */ /* 0x000fec0003f25270 */
[----:B------:R-:W1:Y:S07]  /*3270*/  SYNCS.PHASECHK.TRANS64.TRYWAIT P0, [UR25+0x2e810], R9 ;  /* 0x02e81009ff0075a7 */ /* 0x000e6e0008001119 */
[----:B------:R-:W-:Y:S01]  /*3280*/  @!P1 IMAD.MOV.U32 R8, RZ, RZ, 0x6000 ;  /* 0x00006000ff089424 */ /* 0x000fe200078e00ff */
[----:B-1----:R-:W-:Y:S06]  /*3290*/  @!P0 BRA `(.L_x_72) ;  /* 0x000000c800108947 */ /* 0x002fec0003800000 */
.L_x_261:
[----:B------:R-:W-:Y:S01]  /*32a0*/  ISETP.NE.AND P0, PT, R7, RZ, PT ;  /* 0x000000ff0700720c */ /* 0x000fe20003f05270 */
[----:B------:R-:W-:Y:S11]  /*32b0*/  BSSY.RECONVERGENT B0, `(.L_x_73) ;  /* 0x0000005000007945 */ /* 0x000ff60003800200 */
[----:B------:R-:W-:Y:S01]  /*32c0*/  @!UPT UIADD3 URZ, UPT, UPT, URZ, URZ, URZ ;  /* 0x000000fffffff290 */ /* 0x000fe2000fffe0ff */
[----:B------:R4:W-:Y:S01]  /*32d0*/  @!P0 SYNCS.ARRIVE.TRANS64 RZ, [UR25+0x2e800], R8 ;  /* 0x02e80008ffff89a7 */ /* 0x0009e20008000019 */
[----:B------:R-:W-:Y:S05]  /*32e0*/  @!P4 BRA `(.L_x_74) ;  /* 0x000000000004c947 */ /* 0x000fea0003800000 */
[----:B------:R-:W-:Y:S05]  /*32f0*/  BPT.TRAP 0x1 ;  /* 0x000000040000795c */ /* 0x000fea0000300000 */
.L_x_74:
[----:B------:R-:W-:Y:S05]  /*3300*/  BSYNC.RECONVERGENT B0 ;  /* 0x0000000000007941 */ /* 0x000fea0003800200 */
.L_x_73:
[----:B------:R-:W-:Y:S01]  /*3310*/  ISETP.EQ.OR P6, PT, R15, RZ, P0 ;  /* 0x000000ff0f00720c */ /* 0x000fe200007c2670 */
[----:B------:R-:W-:Y:S11]  /*3320*/  BSSY.RECONVERGENT B0, `(.L_x_75) ;  /* 0x0000004000007945 */ /* 0x000ff60003800200 */
[----:B------:R-:W-:Y:S01]  /*3330*/  @!UPT UIADD3 URZ, UPT, UPT, URZ, URZ, URZ ;  /* 0x000000fffffff290 */ /* 0x000fe2000fffe0ff */
[----:B------:R-:W-:Y:S05]  /*3340*/  @P6 BRA `(.L_x_76) ;  /* 0x0000000000046947 */ /* 0x000fea0003800000 */
[----:B------:R-:W-:Y:S05]  /*3350*/  BPT.TRAP 0x1 ;  /* 0x000000040000795c */ /* 0x000fea0000300000 */
.L_x_76:
[----:B------:R-:W-:Y:S05]  /*3360*/  BSYNC.RECONVERGENT B0 ;  /* 0x0000000000007941 */ /* 0x000fea0003800200 */
.L_x_75:
[----:B------:R-:W-:Y:S01]  /*3370*/  UIADD3 UR34, UP0, UPT, UR40, 0x300, URZ ;  /* 0x0000030028227890 */ /* 0x000fe2000ff1e0ff */
[----:B------:R-:W-:Y:S01]  /*3380*/  R2UR UR42, R3 ;  /* 0x00000000032a72ca */ /* 0x000fe200000e0000 */
[----:B------:R-:W-:Y:S02]  /*3390*/  UIMAD UR8, UR6, 0x6000, UR32 ;  /* 0x00006000060878a4 */ /* 0x000fe4000f8e0220 */
[----:B------:R-:W-:Y:S02]  /*33a0*/  UIADD3 UR25, UPT, UPT, UR25, 0x2e800, URZ ;  /* 0x0002e80019197890 */ /* 0x000fe4000fffe0ff */
[----:B------:R-:W-:Y:S02]  /*33b0*/  USHF.L.U32 UR27, UR31, 0x7, URZ ;  /* 0x000000071f1b7899 */ /* 0x000fe400080006ff */
[----:B------:R-:W-:Y:S02]  /*33c0*/  UIADD3.X UR35, UPT, UPT, URZ, UR41, URZ, UP0, !UPT ;  /* 0x00000029ff237290 */ /* 0x000fe400087fe4ff */
[----:B------:R-:W-:Y:S01]  /*33d0*/  UIADD3 UR24, UPT, UPT, UR8, 0xc000, URZ ;  /* 0x0000c00008187890 */ /* 0x000fe2000fffe0ff */
[----:B------:R-:W-:Y:S01]  /*33e0*/  UMOV UR36, 0x0 ;  /* 0x0000000000247882 */ /* 0x000fe20000000000 */
[----:B------:R-:W-:Y:S01]  /*33f0*/  UMOV UR37, 0x10000000 ;  /* 0x1000000000257882 */ /* 0x000fe20000000000 */
[----:B------:R-:W-:Y:S01]  /*3400*/  UMOV UR26, URZ ;  /* 0x000000ff001a7c82 */ /* 0x000fe20008000000 */
[----:B------:R-:W-:Y:S01]  /*3410*/  UIADD3 UR16, UPT, UPT, UR8, 0xe000, URZ ;  /* 0x0000e00008107890 */ /* 0x000fe2000fffe0ff */
[----:B------:R-:W-:Y:S01]  /*3420*/  UMOV UR18, 0x20 ;  /* 0x0000002000127882 */ /* 0x000fe20000000000 */
[----:B------:R-:W-:Y:S03]  /*3430*/  UMOV UR20, UR28 ;  /* 0x0000001c00147c82 */ /* 0x000fe60008000000 */
[----:B------:R1:W-:Y:S01]  /*3440*/  UTMALDG.5D [UR24], [UR34], desc[UR36] ;  /* 0x00002418220075b4 */ /* 0x0003e20008021000 */
[----:B------:R-:W-:Y:S01]  /*3450*/  UIADD3 UR8, UPT, UPT, UR8, 0x10000, URZ ;  /* 0x0001000008087890 */ /* 0x000fe2000fffe0ff */
[----:B------:R-:W-:Y:S01]  /*3460*/  UMOV UR21, UR29 ;  /* 0x0000001d00157c82 */ /* 0x000fe20008000000 */
[----:B------:R-:W-:Y:S01]  /*3470*/  UMOV UR22, UR30 ;  /* 0x0000001e00167c82 */ /* 0x000fe20008000000 */
[----:B------:R-:W-:Y:S01]  /*3480*/  UMOV UR17, UR25 ;  /* 0x0000001900117c82 */ /* 0x000fe20008000000 */
[----:B------:R-:W-:Y:S01]  /*3490*/  UMOV UR19, UR27 ;  /* 0x0000001b00137c82 */ /* 0x000fe20008000000 */
[----:B------:R-:W-:Y:S01]  /*34a0*/  UMOV UR10, 0x40 ;  /* 0x00000040000a7882 */ /* 0x000fe20000000000 */
[----:B------:R1:W-:Y:S01]  /*34b0*/  UTMALDG.5D [UR16], [UR34], desc[UR36] ;  /* 0x00002410220075b4 */ /* 0x0003e20008021000 */
[----:B------:R-:W-:Y:S01]  /*34c0*/  UISETP.NE.AND UP3, UPT, UR42, 0x1, UPT ;  /* 0x000000012a00788c */ /* 0x000fe2000bf65270 */
[----:B------:R-:W-:Y:S01]  /*34d0*/  UMOV UR12, UR28 ;  /* 0x0000001c000c7c82 */ /* 0x000fe20008000000 */
[----:B------:R-:W-:Y:S01]  /*34e0*/  UMOV UR13, UR29 ;  /* 0x0000001d000d7c82 */ /* 0x000fe20008000000 */
[----:B------:R-:W-:Y:S01]  /*34f0*/  UMOV UR14, UR30 ;  /* 0x0000001e000e7c82 */ /* 0x000fe20008000000 */
[----:B------:R-:W-:Y:S01]  /*3500*/  UMOV UR9, UR25 ;  /* 0x0000001900097c82 */ /* 0x000fe20008000000 */
[----:B------:R-:W-:Y:S01]  /*3510*/  UMOV UR11, UR27 ;  /* 0x0000001b000b7c82 */ /* 0x000fe20008000000 */
[----:B------:R-:W-:Y:S01]  /*3520*/  UIADD3 UR23, UPT, UPT, UR6, 0x1, URZ ;  /* 0x0000000106177890 */ /* 0x000fe2000fffe0ff */
[----:B------:R1:W-:Y:S02]  /*3530*/  UTMALDG.5D [UR8], [UR34], desc[UR36] ;  /* 0x00002408220075b4 */ /* 0x0003e40008021000 */
[----:B-1----:R-:W-:Y:S06]  /*3540*/  BRA.U !UP3, `(.L_x_77) ;  /* 0x000000010b047547 */ /* 0x002fec000b800000 */
[----:B------:R-:W-:Y:S05]  /*3550*/  BPT.TRAP 0x1 ;  /* 0x000000040000795c */ /* 0x000fea0000300000 */
.L_x_77:
[----:B----4-:R-:W-:Y:S04]  /*3560*/  SHF.L.U32 R8, R13, 0x1f, RZ ;  /* 0x0000001f0d087819 */ /* 0x010fe800000006ff */
[----:B------:R-:W1:Y:S02]  /*3570*/  SYNCS.PHASECHK.TRANS64.TRYWAIT P0, [UR32+0x2e838], R8 ;  /* 0x02e83808ff0075a7 */ /* 0x000e640008001120 */
[----:B-1----:R-:W-:Y:S05]  /*3580*/  @!P0 BRA `(.L_x_78) ;  /* 0x000000c4006c8947 */ /* 0x002fea0003800000 */
.L_x_263:
[----:B------:R-:W-:Y:S02]  /*3590*/  USHF.L.U32 UR27, UR31, 0x7, URZ ;  /* 0x000000071f1b7899 */ /* 0x000fe400080006ff */
[----:B------:R-:W-:Y:S04]  /*35a0*/  UIMAD UR6, UR28, UR7, UR4 ;  /* 0x000000071c0672a4 */ /* 0x000fe8000f8e0204 */
[----:B-1----:R-:W-:Y:S04]  /*35b0*/  VIADD R4, R2, UR27 ;  /* 0x0000001b02047c36 */ /* 0x002fe80008000000 */
[C---:B------:R-:W-:Y:S01]  /*35c0*/  VIADD R8, R4.reuse, UR6 ;  /* 0x0000000604087c36 */ /* 0x040fe20008000000 */
[C---:B------:R-:W-:Y:S01]  /*35d0*/  ISETP.GE.AND P3, PT, R4.reuse, UR33, PT ;  /* 0x0000002104007c0c */ /* 0x040fe2000bf66270 */
[----:B------:R-:W-:Y:S02]  /*35e0*/  VIADD R20, R4, 0x1 ;  /* 0x0000000104147836 */ /* 0x000fe40000000000 */
[C---:B------:R-:W-:Y:S01]  /*35f0*/  VIADD R9, R8.reuse, 0x2 ;  /* 0x0000000208097836 */ /* 0x040fe20000000000 */
[CC--:B--2---:R-:W-:Y:S01]  /*3600*/  LEA R24, P0, R8.reuse, R18.reuse, 0x2 ;  /* 0x0000001208187211 */ /* 0x0c4fe200078010ff */
[----:B------:R-:W-:Y:S01]  /*3610*/  VIADD R10, R8, 0x1 ;  /* 0x00000001080a7836 */ /* 0x000fe20000000000 */
[----:B------:R-:W-:Y:S02]  /*3620*/  ISETP.GE.AND P2, PT, R20, UR33, PT ;  /* 0x0000002114007c0c */ /* 0x000fe4000bf46270 */
[CC--:B------:R-:W-:Y:S01]  /*3630*/  LEA.HI.X R25, R8.reuse, R19.reuse, RZ, 0x2, P0 ;  /* 0x0000001308197211 */ /* 0x0c0fe200000f14ff */
[----:B------:R-:W-:Y:S01]  /*3640*/  VIADD R8, R8, 0x3 ;  /* 0x0000000308087836 */ /* 0x000fe20000000000 */
[CC--:B------:R-:W-:Y:S02]  /*3650*/  LEA R20, P0, R9.reuse, R18.reuse, 0x2 ;  /* 0x0000001209147211 */ /* 0x0c0fe400078010ff */
[-C--:B------:R-:W-:Y:S01]  /*3660*/  LEA R22, P1, R10, R18.reuse, 0x2 ;  /* 0x000000120a167211 */ /* 0x080fe200078210ff */
[----:B------:R-:W-:Y:S01]  /*3670*/  @!PT LDS RZ, [RZ] ;  /* 0x00000000fffff984 */ /* 0x000fe20000000800 */
[----:B------:R-:W-:Y:S01]  /*3680*/  @!PT LDS RZ, [RZ] ;  /* 0x00000000fffff984 */ /* 0x000fe20000000800 */
[----:B------:R-:W-:Y:S01]  /*3690*/  @!PT LDS RZ, [RZ] ;  /* 0x00000000fffff984 */ /* 0x000fe20000000800 */
[----:B------:R1:W-:Y:S01]  /*36a0*/  LDGSTS.E.LTC128B [R5+0x2e000], desc[UR38][R24.64], !P3 ;  /* 0x2e00000018057fae */ /* 0x0003e2000d9a1226 */
[-C--:B------:R-:W-:Y:S01]  /*36b0*/  LEA.HI.X R21, R9, R19.reuse, RZ, 0x2, P0 ;  /* 0x0000001309157211 */ /* 0x080fe200000f14ff */
[----:B------:R-:W-:Y:S01]  /*36c0*/  VIADD R9, R4, 0x2 ;  /* 0x0000000204097836 */ /* 0x000fe20000000000 */
[----:B------:R-:W-:Y:S02]  /*36d0*/  LEA R26, P0, R8, R18, 0x2 ;  /* 0x00000012081a7211 */ /* 0x000fe400078010ff */
[-C--:B------:R-:W-:Y:S02]  /*36e0*/  LEA.HI.X R23, R10, R19.reuse, RZ, 0x2, P1 ;  /* 0x000000130a177211 */ /* 0x080fe400008f14ff */
[----:B------:R-:W-:Y:S01]  /*36f0*/  LEA.HI.X R27, R8, R19, RZ, 0x2, P0 ;  /* 0x00000013081b7211 */ /* 0x000fe200000f14ff */
[----:B------:R-:W-:Y:S01]  /*3700*/  VIADD R8, R4, 0x3 ;  /* 0x0000000304087836 */ /* 0x000fe20000000000 */
[----:B------:R-:W-:Y:S01]  /*3710*/  ISETP.GE.AND P1, PT, R9, UR33, PT ;  /* 0x0000002109007c0c */ /* 0x000fe2000bf26270 */
[----:B------:R1:W-:Y:S03]  /*3720*/  LDGSTS.E.LTC128B [R5+0x2e004], desc[UR38][R22.64], !P2 ;  /* 0x2e00400016057fae */ /* 0x0003e6000d1a1226 */
[----:B------:R-:W-:Y:S09]  /*3730*/  ISETP.GE.AND P0, PT, R8, UR33, PT ;  /* 0x0000002108007c0c */ /* 0x000ff2000bf06270 */
        /* <DEDUP_REMOVED lines=8> */
.L_x_79:
[----:B------:R-:W-:Y:S01]  /*37c0*/  SYNCS.ARRIVE.TRANS64.A1T0 RZ, [UR32+0x2e830], RZ ;  /* 0x02e830ffffff79a7 */ /* 0x000fe20008100020 */
[----:B------:R-:W-:Y:S05]  /*37d0*/  BRA.U !UP1, `(.L_x_80) ;  /* 0x0000000109047547 */ /* 0x000fea000b800000 */
[----:B------:R-:W-:Y:S05]  /*37e0*/  BPT.TRAP 0x1 ;  /* 0x000000040000795c */ /* 0x000fea0000300000 */
.L_x_80:
[----:B------:R-:W-:Y:S02]  /*37f0*/  ISETP.NE.AND P5, PT, R7, RZ, PT ;  /* 0x000000ff0700720c */ /* 0x000fe40003fa5270 */
[----:B------:R-:W-:Y:S11]  /*3800*/  SHF.L.U32 R10, R12, 0x1f, RZ ;  /* 0x0000001f0c0a7819 */ /* 0x000ff600000006ff */
[----:B------:R-:W-:Y:S01]  /*3810*/  @!P5 IMAD.MOV.U32 R9, RZ, RZ, 0x6000 ;  /* 0x00006000ff09d424 */ /* 0x000fe200078e00ff */
[----:B------:R-:W2:Y:S02]  /*3820*/  SYNCS.PHASECHK.TRANS64.TRYWAIT P5, [UR32+0x2e828], R10 ;  /* 0x02e8280aff0075a7 */ /* 0x000ea400080a1120 */
[----:B--2---:R-:W-:Y:S05]  /*3830*/  @!P5 BRA `(.L_x_81) ;  /* 0x000000c000d8d947 */ /* 0x004fea0003800000 */
.L_x_265:
[----:B------:R-:W-:Y:S11]  /*3840*/  ISETP.NE.AND P5, PT, R7, RZ, PT ;  /* 0x000000ff0700720c */ /* 0x000ff60003fa5270 */
[----:B------:R-:W-:Y:S02]  /*3850*/  @!UPT UIADD3 URZ, UPT, UPT, URZ, URZ, URZ ;  /* 0x000000fffffff290 */ /* 0x000fe4000fffe0ff */
[----:B------:R4:W-:Y:S01]  /*3860*/  @!P5 SYNCS.ARRIVE.TRANS64 RZ, [UR32+0x2e820], R9 ;  /* 0x02e82009ffffd9a7 */ /* 0x0009e20008000020 */
[----:B------:R-:W-:Y:S05]  /*3870*/  BRA.U !UP2, `(.L_x_82) ;  /* 0x000000010a047547 */ /* 0x000fea000b800000 */
[----:B------:R-:W-:Y:S05]  /*3880*/  BPT.TRAP 0x1 ;  /* 0x000000040000795c */ /* 0x000fea0000300000 */
.L_x_82:
[----:B------:R-:W-:Y:S04]  /*3890*/  BSSY.RECONVERGENT B0, `(.L_x_83) ;  /* 0x0000003000007945 */ /* 0x000fe80003800200 */
[----:B------:R-:W-:Y:S05]  /*38a0*/  @P6 BRA `(.L_x_84) ;  /* 0x0000000000046947 */ /* 0x000fea0003800000 */
[----:B------:R-:W-:Y:S05]  /*38b0*/  BPT.TRAP 0x1 ;  /* 0x000000040000795c */ /* 0x000fea0000300000 */
.L_x_84:
[----:B------:R-:W-:Y:S05]  /*38c0*/  BSYNC.RECONVERGENT B0 ;  /* 0x0000000000007941 */ /* 0x000fea0003800200 */
.L_x_83:
[----:B------:R-:W-:Y:S02]  /*38d0*/  UIADD3 UR34, UP0, UPT, UR40, 0x400, URZ ;  /* 0x0000040028227890 */ /* 0x000fe4000ff1e0ff */
[----:B------:R-:W-:Y:S02]  /*38e0*/  UIADD3 UR25, UPT, UPT, UR32, 0x2e820, URZ ;  /* 0x0002e82020197890 */ /* 0x000fe4000fffe0ff */
[----:B------:R-:W-:Y:S02]  /*38f0*/  UIADD3 UR24, UPT, UPT, UR32, 0x18000, URZ ;  /* 0x0001800020187890 */ /* 0x000fe4000fffe0ff */
[----:B------:R-:W-:Y:S01]  /*3900*/  UIADD3.X UR35, UPT, UPT, URZ, UR41, URZ, UP0, !UPT ;  /* 0x00000029ff237290 */ /* 0x000fe200087fe4ff */
[----:B------:R-:W-:Y:S01]  /*3910*/  UMOV UR36, 0x0 ;  /* 0x0000000000247882 */ /* 0x000fe20000000000 */
[----:B------:R-:W-:Y:S01]  /*3920*/  UMOV UR37, 0x10000000 ;  /* 0x1000000000257882 */ /* 0x000fe20000000000 */
[----:B------:R-:W-:Y:S01]  /*3930*/  UMOV UR26, URZ ;  /* 0x000000ff001a7c82 */ /* 0x000fe20008000000 */
[----:B------:R-:W-:Y:S01]  /*3940*/  UIADD3 UR16, UPT, UPT, UR32, 0x1a000, URZ ;  /* 0x0001a00020107890 */ /* 0x000fe2000fffe0ff */
[----:B------:R-:W-:Y:S01]  /*3950*/  UMOV UR18, 0x20 ;  /* 0x0000002000127882 */ /* 0x000fe20000000000 */
[----:B------:R-:W-:Y:S03]  /*3960*/  UMOV UR19, UR27 ;  /* 0x0000001b00137c82 */ /* 0x000fe60008000000 */
[----:B------:R1:W-:Y:S01]  /*3970*/  UTMALDG.5D [UR24], [UR34], desc[UR36] ;  /* 0x00002418220075b4 */ /* 0x0003e20008021000 */
[----:B------:R-:W-:Y:S01]  /*3980*/  UMOV UR20, UR28 ;  /* 0x0000001c00147c82 */ /* 0x000fe20008000000 */
[----:B------:R-:W-:Y:S01]  /*3990*/  UMOV UR21, UR29 ;  /* 0x0000001d00157c82 */ /* 0x000fe20008000000 */
[----:B------:R-:W-:Y:S01]  /*39a0*/  UMOV UR22, UR30 ;  /* 0x0000001e00167c82 */ /* 0x000fe20008000000 */
[----:B------:R-:W-:Y:S01]  /*39b0*/  UMOV UR17, UR25 ;  /* 0x0000001900117c82 */ /* 0x000fe20008000000 */
[----:B------:R-:W-:Y:S01]  /*39c0*/  UIADD3 UR8, UPT, UPT, UR32, 0x1c000, URZ ;  /* 0x0001c00020087890 */ /* 0x000fe2000fffe0ff */
[----:B------:R-:W-:Y:S01]  /*39d0*/  UMOV UR10, 0x40 ;  /* 0x00000040000a7882 */ /* 0x000fe20000000000 */
[----:B------:R1:W-:Y:S01]  /*39e0*/  UTMALDG.5D [UR16], [UR34], desc[UR36] ;  /* 0x00002410220075b4 */ /* 0x0003e20008021000 */
[----:B------:R-:W-:Y:S01]  /*39f0*/  UMOV UR11, UR27 ;  /* 0x0000001b000b7c82 */ /* 0x000fe20008000000 */
[----:B------:R-:W-:Y:S01]  /*3a00*/  UMOV UR12, UR28 ;  /* 0x0000001c000c7c82 */ /* 0x000fe20008000000 */
[----:B------:R-:W-:Y:S01]  /*3a10*/  UMOV UR13, UR29 ;  /* 0x0000001d000d7c82 */ /* 0x000fe20008000000 */
[----:B------:R-:W-:Y:S01]  /*3a20*/  UMOV UR14, UR30 ;  /* 0x0000001e000e7c82 */ /* 0x000fe20008000000 */
[----:B------:R-:W-:Y:S02]  /*3a30*/  UMOV UR9, UR25 ;  /* 0x0000001900097c82 */ /* 0x000fe40008000000 */
[----:B------:R1:W-:Y:S02]  /*3a40*/  UTMALDG.5D [UR8], [UR34], desc[UR36] ;  /* 0x00002408220075b4 */ /* 0x0003e40008021000 */
[----:B-1----:R-:W-:Y:S05]  /*3a50*/  BRA.U !UP3, `(.L_x_85) ;  /* 0x000000010b047547 */ /* 0x002fea000b800000 */
[----:B------:R-:W-:Y:S05]  /*3a60*/  BPT.TRAP 0x1 ;  /* 0x000000040000795c */ /* 0x000fea0000300000 */
.L_x_85:
[----:B----4-:R-:W-:Y:S04]  /*3a70*/  SHF.L.U32 R9, R14, 0x1f, RZ ;  /* 0x0000001f0e097819 */ /* 0x010fe800000006ff */
[----:B------:R-:W1:Y:S02]  /*3a80*/  SYNCS.PHASECHK.TRANS64.TRYWAIT P5, [UR32+0x2e848], R9 ;  /* 0x02e84809ff0075a7 */ /* 0x000e6400080a1120 */
[----:B-1----:R-:W-:Y:S05]  /*3a90*/  @!P5 BRA `(.L_x_86) ;  /* 0x000000c00058d947 */ /* 0x002fea0003800000 */
.L_x_267:
[----:B------:R-:W-:Y:S06]  /*3aa0*/  UIMAD UR6, UR28, UR15, UR5 ;  /* 0x0000000f1c0672a4 */ /* 0x000fec000f8e0205 */
[----:B-12---:R-:W-:Y:S04]  /*3ab0*/  VIADD R8, R4, UR6 ;  /* 0x0000000604087c36 */ /* 0x006fe80008000000 */
[C---:B------:R-:W-:Y:S01]  /*3ac0*/  VIADD R4, R8.reuse, 0x1 ;  /* 0x0000000108047836 */ /* 0x040fe20000000000 */
[CC--:B---3--:R-:W-:Y:S04]  /*3ad0*/  LEA R22, P5, R8.reuse, R16.reuse, 0x2 ;  /* 0x0000001008167211 */ /* 0x0c8fe800078a10ff */
[-C--:B------:R-:W-:Y:S02]  /*3ae0*/  LEA.HI.X R23, R8, R17.reuse, RZ, 0x2, P5 ;  /* 0x0000001108177211 */ /* 0x080fe400028f14ff */
[CC--:B------:R-:W-:Y:S03]  /*3af0*/  LEA R20, P5, R4.reuse, R16.reuse, 0x2 ;  /* 0x0000001004147211 */ /* 0x0c0fe600078a10ff */
[----:B------:R-:W-:Y:S01]  /*3b00*/  @!PT LDS RZ, [RZ] ;  /* 0x00000000fffff984 */ /* 0x000fe20000000800 */
[----:B------:R-:W-:Y:S01]  /*3b10*/  @!PT LDS RZ, [RZ] ;  /* 0x00000000fffff984 */ /* 0x000fe20000000800 */
[----:B------:R-:W-:Y:S01]  /*3b20*/  @!PT LDS RZ, [RZ] ;  /* 0x00000000fffff984 */ /* 0x000fe20000000800 */
[----:B------:R1:W-:Y:S01]  /*3b30*/  LDGSTS.E.LTC128B [R5+0x2e200], desc[UR38][R22.64], !P3 ;  /* 0x2e20000016057fae */ /* 0x0003e2000d9a1226 */
[-C--:B------:R-:W-:Y:S01]  /*3b40*/  LEA.HI.X R21, R4, R17.reuse, RZ, 0x2, P5 ;  /* 0x0000001104157211 */ /* 0x080fe200028f14ff */
[C---:B------:R-:W-:Y:S02]  /*3b50*/  VIADD R4, R8.reuse, 0x2 ;  /* 0x0000000208047836 */ /* 0x040fe40000000000 */
[----:B------:R-:W-:Y:S02]  /*3b60*/  VIADD R8, R8, 0x3 ;  /* 0x0000000308087836 */ /* 0x000fe40000000000 */
[----:B------:R1:W-:Y:S01]  /*3b70*/  LDGSTS.E.LTC128B [R5+0x2e204], desc[UR38][R20.64], !P2 ;  /* 0x2e20400014057fae */ /* 0x0003e2000d1a1226 */
[CC--:B------:R-:W-:Y:S04]  /*3b80*/  LEA R24, P5, R4.reuse, R16.reuse, 0x2 ;  /* 0x0000001004187211 */ /* 0x0c0fe800078a10ff */
[-C--:B------:R-:W-:Y:S02]  /*3b90*/  LEA.HI.X R25, R4, R17.reuse, RZ, 0x2, P5 ;  /* 0x0000001104197211 */ /* 0x080fe400028f14ff */
[C---:B------:R-:W-:Y:S03]  /*3ba0*/  LEA R26, P5, R8.reuse, R16, 0x2 ;  /* 0x00000010081a7211 */ /* 0x040fe600078a10ff */
[----:B------:R1:W-:Y:S01]  /*3bb0*/  LDGSTS.E.LTC128B [R5+0x2e208], desc[UR38][R24.64], !P1 ;  /* 0x2e20800018057fae */ /* 0x0003e2000c9a1226 */
[----:B------:R-:W-:Y:S05]  /*3bc0*/  LEA.HI.X R27, R8, R17, RZ, 0x2, P5 ;  /* 0x00000011081b7211 */ /* 0x000fea00028f14ff */
[----:B------:R1:W-:Y:S01]  /*3bd0*/  LDGSTS.E.LTC128B [R5+0x2e20c], desc[UR38][R26.64], !P0 ;  /* 0x2e20c0001a057fae */ /* 0x0003e2000c1a1226 */
[----:B------:R-:W-:Y:S01]  /*3be0*/  NOP ;  /* 0x0000000000007918 */ /* 0x000fe20000000000 */
[----:B------:R-:W-:Y:S02]  /*3bf0*/  SYNCS.ARRIVE.TRANS64.RED.A0T1 RZ, [UR32+0x2e840], RZ ;  /* 0x02e840ffffff79a7 */ /* 0x000fe40008200420 */
[----:B------:R-:W-:Y:S01]  /*3c00*/  ARRIVES.LDGSTSBAR.64.TRANSCNT [UR32+0x2e840] ;  /* 0x02e84000ff0079b0 */ /* 0x000fe20008002a20 */
[----:B------:R-:W-:Y:S01]  /*3c10*/  NOP ;  /* 0x0000000000007918 */ /* 0x000fe20000000000 */
[----:B------:R-:W-:Y:S05]  /*3c20*/  BRA.U !UP3, `(.L_x_87) ;  /* 0x000000010b047547 */ /* 0x000fea000b800000 */
[----:B------:R-:W-:Y:S05]  /*3c30*/  BPT.TRAP 0x1 ;  /* 0x000000040000795c */ /* 0x000fea0000300000 */
.L_x_87:
[----:B------:R-:W-:Y:S01]  /*3c40*/  LOP3.LUT R14, R14, 0x1, RZ, 0x3c, !PT ;  /* 0x000000010e0e7812 */ /* 0x000fe200078e3cff */
[----:B------:R-:W-:Y:S01]  /*3c50*/  SYNCS.ARRIVE.TRANS64.A1T0 RZ, [UR32+0x2e840], RZ ;  /* 0x02e840ffffff79a7 */ /* 0x000fe20008100020 */
[----:B------:R-:W2:Y:S01]  /*3c60*/  LDL.LU R4, [R1] ;  /* 0x0000000001047983 */ /* 0x000ea20000300800 */
[----:B------:R-:W-:Y:S01]  /*3c70*/  LOP3.LUT R13, R13, 0x1, RZ, 0x3c, !PT ;  /* 0x000000010d0d7812 */ /* 0x000fe200078e3cff */
[----:B------:R-:W-:Y:S01]  /*3c80*/  UISETP.NE.AND UP0, UPT, UR23, 0x2, UPT ;  /* 0x000000021700788c */ /* 0x000fe2000bf05270 */
[----:B------:R-:W-:Y:S03]  /*3c90*/  LOP3.LUT R12, R12, 0x1, RZ, 0x3c, !PT ;  /* 0x000000010c0c7812 */ /* 0x000fe600078e3cff */
[----:B------:R-:W-:Y:S02]  /*3ca0*/  USEL UR8, URZ, 0x1, UP0 ;  /* 0x00000001ff087887 */ /* 0x000fe40008000000 */
[----:B------:R-:W-:Y:S04]  /*3cb0*/  USEL UR6, UR23, URZ, UP0 ;  /* 0x000000ff17067287 */ /* 0x000fe80008000000 */
[----:B------:R-:W-:Y:S02]  /*3cc0*/  LOP3.LUT R11, R11, UR8, RZ, 0x3c, !PT ;  /* 0x000000080b0b7c12 */ /* 0x000fe4000f8e3cff */
[C---:B--2---:R-:W-:Y:S01]  /*3cd0*/  ISETP.GT.U32.AND P0, PT, R4.reuse, 0x2, PT ;  /* 0x000000020400780c */ /* 0x044fe20003f04070 */
[----:B------:R-:W-:Y:S05]  /*3ce0*/  VIADD R4, R4, 0xffffffff ;  /* 0xffffffff04047836 */ /* 0x000fea0000000000 */
[----:B------:R2:W-:Y:S07]  /*3cf0*/  STL [R1], R4 ;  /* 0x0000000401007387 */ /* 0x0005ee0000100800 */
[----:B------:R-:W-:Y:S05]  /*3d00*/  @P0 BRA `(.L_x_88) ;  /* 0xfffffff4001c0947 */ /* 0x000fea000383ffff */
[----:B------:R-:W-:Y:S05]  /*3d10*/  EXIT ;  /* 0x000000000000794d */ /* 0x000fea0003800000 */
.L_x_314:
[----:B------:R-:W-:-:S08]  /*3d20*/  NOP ;  /* 0x0000000000007918 */ /* 0x000fd00000000000 */
[----:B------:R-:W1:-:S00]  /*3d30*/  USETMAXREG.DEALLOC.CTAPOOL 0x60 ;  /* 0x00000060000079c8 */ /* 0x000e4000080e0500 */
[----:B------:R-:W2:Y:S01]  /*3d40*/  S2UR UR24, SR_CgaCtaId ;  /* 0x00000000001879c3 */ /* 0x000ea20000008800 */
[----:B------:R-:W-:Y:S01]  /*3d50*/  UMOV UR4, 0x40 ;  /* 0x0000004000047882 */ /* 0x000fe20000000000 */
[----:B------:R-:W-:Y:S01]  /*3d60*/  NOP ;  /* 0x0000000000007918 */ /* 0x000fe20000000000 */
[----:B--2---:R-:W-:-:S03]  /*3d70*/  ULEA UR5, UR24, UR4, 0x18 ;  /* 0x0000000418057291 */ /* 0x004fc6000f8ec0ff */
[----:B------:R-:W-:Y:S02]  /*3d80*/  UMOV UR4, 0x400 ;  /* 0x0000040000047882 */ /* 0x000fe40000000000 */
[----:B------:R-:W-:-:S04]  /*3d90*/  ULEA UR24, UR24, UR4, 0x18 ;  /* 0x0000000418187291 */ /* 0x000fc8000f8ec0ff */
[----:B-1----:R-:W1:Y:S02]  /*3da0*/  LDS.U8 R0, [UR5+0x1c] ;  /* 0x00001c05ff007984 */ /* 0x002e640008000000 */
[----:B-1----:R-:W-:-:S13]  /*3db0*/  ISETP.NE.AND P0, PT, R0, RZ, PT ;  /* 0x000000ff0000720c */ /* 0x002fda0003f05270 */
[----:B------:R-:W-:Y:S05]  /*3dc0*/  @P0 BRA `(.L_x_89) ;  /* 0x0000000000580947 */ /* 0x000fea0003800000 */
[----:B------:R-:W-:-:S13]  /*3dd0*/  ELECT P0, URZ, PT ;  /* 0x0000000000ff782f */ /* 0x000fda0003800000 */
[----:B------:R-:W-:Y:S05]  /*3de0*/  @!P0 BRA `(.L_x_90) ;  /* 0x00000000005c8947 */ /* 0x000fea0003800000 */
[----:B------:R-:W-:Y:S01]  /*3df0*/  UMOV UR4, 0x10 ;  /* 0x0000001000047882 */ /* 0x000fe20000000000 */
[----:B------:R-:W-:Y:S01]  /*3e00*/  HFMA2 R0, -RZ, RZ, 0, 5.9604644775390625e-08 ;  /* 0x00000001ff007431 */ /* 0x000fe200000001ff */
[----:B------:R-:W-:-:S03]  /*3e10*/  MOV R2, 0xffff ;  /* 0x0000ffff00027802 */ /* 0x000fc60000000f00 */
[----:B------:R-:W-:Y:S04]  /*3e20*/  DEPBAR.LE SB1, 0x36 ;  /* 0x00009d800000791a */ /* 0x000fe80000000000 */
[----:B------:R-:W1:Y:S02]  /*3e30*/  UTCATOMSWS.FIND_AND_SET.ALIGN UP0, UR4, UR4 ;  /* 0x00000004000475e3 */ /* 0x000e640008000800 */
[----:B-1----:R-:W-:Y:S01]  /*3e40*/  MOV R4, UR4 ;  /* 0x0000000400047c02 */ /* 0x002fe20008000f00 */
[----:B------:R-:W-:Y:S06]  /*3e50*/  BRA.U UP0, `(.L_x_91) ;  /* 0x0000000100187547 */ /* 0x000fec000b800000 */
.L_x_92:
[----:B------:R-:W-:Y:S05]  /*3e60*/  NANOSLEEP 0x64 ;  /* 0x000000640000795d */ /* 0x000fea0003800000 */
[----:B------:R-:W-:-:S05]  /*3e70*/  UMOV UR4, 0x10 ;  /* 0x0000001000047882 */ /* 0x000fca0000000000 */
[----:B------:R-:W-:Y:S04]  /*3e80*/  DEPBAR.LE SB1, 0x36 ;  /* 0x00009d800000791a */ /* 0x000fe80000000000 */
[----:B------:R-:W1:Y:S02]  /*3e90*/  UTCATOMSWS.FIND_AND_SET.ALIGN UP0, UR4, UR4 ;  /* 0x00000004000475e3 */ /* 0x000e640008000800 */
[----:B-1----:R-:W-:Y:S01]  /*3ea0*/  MOV R4, UR4 ;  /* 0x0000000400047c02 */ /* 0x002fe20008000f00 */
[----:B------:R-:W-:Y:S05]  /*3eb0*/  BRA.U !UP0, `(.L_x_92) ;  /* 0xfffffffd08e87547 */ /* 0x000fea000b83ffff */
.L_x_91:
[-C--:B------:R-:W-:Y:S02]  /*3ec0*/  SHF.L.U32 R2, R2, R4.reuse, RZ ;  /* 0x0000000402027219 */ /* 0x080fe400000006ff */
[----:B------:R-:W-:Y:S01]  /*3ed0*/  SHF.L.U32 R0, R0, R4, RZ ;  /* 0x0000000400007219 */ /* 0x000fe200000006ff */
[----:B------:R-:W-:Y:S02]  /*3ee0*/  IMAD.SHL.U32 R4, R4, 0x20, RZ ;  /* 0x0000002004047824 */ /* 0x000fe400078e00ff */
[----:B------:R1:W-:Y:S04]  /*3ef0*/  ATOMS.OR RZ, [UR5+0x14], R2 ;  /* 0x00001402ffff798c */ /* 0x0003e8000b000005 */
[----:B------:R1:W-:Y:S04]  /*3f00*/  ATOMS.OR RZ, [UR5+0x18], R0 ;  /* 0x00001800ffff798c */ /* 0x0003e8000b000005 */
[----:B------:R1:W-:Y:S01]  /*3f10*/  STS [UR24+0x2e8c0], R4 ;  /* 0x02e8c004ff007988 */ /* 0x0003e20008000818 */
[----:B------:R-:W-:Y:S05]  /*3f20*/  BRA `(.L_x_90) ;  /* 0x00000000000c7947 */ /* 0x000fea0003800000 */
.L_x_89:
[----:B------:R1:W-:Y:S01]  /*3f30*/  STS [UR24+0x2e8c0], R5 ;  /* 0x02e8c005ff007988 */ /* 0x0003e20008000818 */
[----:B------:R-:W-:-:S03]  /*3f40*/  MOV R4, 0x3f60 ;  /* 0x00003f6000047802 */ /* 0x000fc60000000f00 */
[----:B-1----:R-:W-:Y:S05]  /*3f50*/  CALL.REL.NOINC `($__internal_1_$__cuda_sm10x_tcgen05_guardrail_trap_phase_invalid_during_alloc) ;  /* 0x000000c4008c7944 */ /* 0x002fea0003c00000 */
.L_x_90:
[----:B------:R-:W-:Y:S05]  /*3f60*/  WARPSYNC.ALL ;  /* 0x0000000000007948 */ /* 0x000fea0003800000 */
[----:B------:R-:W-:Y:S01]  /*3f70*/  USHF.R.U32.HI UR7, URZ, 0x4, UR24 ;  /* 0x00000004ff077899 */ /* 0x000fe20008011618 */
[----:B------:R-:W-:Y:S01]  /*3f80*/  NOP ;  /* 0x0000000000007918 */ /* 0x000fe20000000000 */
[----:B------:R-:W-:Y:S01]  /*3f90*/  UIADD3 UR6, UPT, UPT, UR24, 0xc000, URZ ;  /* 0x0000c00018067890 */ /* 0x000fe2000fffe0ff */
[----:B------:R-:W-:Y:S01]  /*3fa0*/  BSSY.RECONVERGENT B0, `(.L_x_93) ;  /* 0x000001f000007945 */ /* 0x000fe20003800200 */
[----:B------:R-:W-:Y:S02]  /*3fb0*/  UIADD3 UR5, UPT, UPT, UR24, 0x6000, URZ ;  /* 0x0000600018057890 */ /* 0x000fe4000fffe0ff */
[----:B------:R-:W-:-:S02]  /*3fc0*/  UIADD3 UR4, UPT, UPT, UR24, 0x18000, URZ ;  /* 0x0001800018047890 */ /* 0x000fc4000fffe0ff */
[----:B------:R-:W-:Y:S02]  /*3fd0*/  UIADD3 UR10, UPT, UPT, UR24, 0x1e000, URZ ;  /* 0x0001e000180a7890 */ /* 0x000fe4000fffe0ff */
[----:B------:R-:W-:Y:S02]  /*3fe0*/  ULOP3.LUT UR9, UR7, 0x3fff, URZ, 0xc0, !UPT ;  /* 0x00003fff07097892 */ /* 0x000fe4000f8ec0ff */
[----:B------:R-:W-:Y:S02]  /*3ff0*/  USHF.R.U32.HI UR8, URZ, 0x4, UR6 ;  /* 0x00000004ff087899 */ /* 0x000fe40008011606 */
[----:B------:R-:W-:Y:S02]  /*4000*/  USHF.R.U32.HI UR7, URZ, 0x4, UR5 ;  /* 0x00000004ff077899 */ /* 0x000fe40008011605 */
[----:B------:R-:W-:Y:S02]  /*4010*/  USHF.R.U32.HI UR6, URZ, 0x4, UR4 ;  /* 0x00000004ff067899 */ /* 0x000fe40008011604 */
[----:B------:R-:W-:-:S02]  /*4020*/  USHF.R.U32.HI UR4, URZ, 0x4, UR10 ;  /* 0x00000004ff047899 */ /* 0x000fc4000801160a */
[----:B------:R-:W-:Y:S02]  /*4030*/  ULOP3.LUT UR7, UR7, 0x3fff, URZ, 0xc0, !UPT ;  /* 0x00003fff07077892 */ /* 0x000fe4000f8ec0ff */
[----:B------:R-:W-:Y:S02]  /*4040*/  ULOP3.LUT UR34, UR4, 0x3fff, URZ, 0xc0, !UPT ;  /* 0x00003fff04227892 */ /* 0x000fe4000f8ec0ff */
[----:B------:R-:W-:Y:S02]  /*4050*/  ULOP3.LUT UR42, UR9, 0x10000, URZ, 0xfc, !UPT ;  /* 0x00010000092a7892 */ /* 0x000fe4000f8efcff */
[----:B------:R-:W-:Y:S02]  /*4060*/  ULOP3.LUT UR28, UR7, 0x10000, URZ, 0xfc, !UPT ;  /* 0x00010000071c7892 */ /* 0x000fe4000f8efcff */
[----:B------:R-:W-:Y:S02]  /*4070*/  ULOP3.LUT UR9, UR9, 0x2000000, URZ, 0xfc, !UPT ;  /* 0x0200000009097892 */ /* 0x000fe4000f8efcff */
[----:B------:R-:W-:-:S02]  /*4080*/  ULOP3.LUT UR7, UR34, 0x4000000, URZ, 0xfc, !UPT ;  /* 0x0400000022077892 */ /* 0x000fc4000f8efcff */
[----:B------:R-:W-:Y:S02]  /*4090*/  ULOP3.LUT UR5, UR8, 0x3fff, URZ, 0xc0, !UPT ;  /* 0x00003fff08057892 */ /* 0x000fe4000f8ec0ff */
[----:B------:R-:W-:Y:S01]  /*40a0*/  ULOP3.LUT UR6, UR6, 0x3fff, URZ, 0xc0, !UPT ;  /* 0x00003fff06067892 */ /* 0x000fe2000f8ec0ff */
[----:B------:R-:W-:Y:S01]  /*40b0*/  MOV R7, UR9 ;  /* 0x0000000900077c02 */ /* 0x000fe20008000f00 */
[----:B------:R-:W-:Y:S01]  /*40c0*/  ULOP3.LUT UR4, UR5, 0x10000, URZ, 0xfc, !UPT ;  /* 0x0001000005047892 */ /* 0x000fe2000f8efcff */
[----:B------:R-:W-:Y:S01]  /*40d0*/  MOV R6, UR7 ;  /* 0x0000000700067c02 */ /* 0x000fe20008000f00 */
[----:B------:R-:W-:Y:S02]  /*40e0*/  ULOP3.LUT UR30, UR6, 0x10000, URZ, 0xfc, !UPT ;  /* 0x00010000061e7892 */ /* 0x000fe4000f8efcff */
[----:B------:R-:W-:Y:S02]  /*40f0*/  ULOP3.LUT UR34, UR34, 0x10000, URZ, 0xfc, !UPT ;  /* 0x0001000022227892 */ /* 0x000fe4000f8efcff */
[----:B------:R-:W-:-:S02]  /*4100*/  ULOP3.LUT UR5, UR5, 0x2000000, URZ, 0xfc, !UPT ;  /* 0x0200000005057892 */ /* 0x000fc4000f8efcff */
[----:B------:R-:W-:Y:S01]  /*4110*/  ULOP3.LUT UR26, UR6, 0x2000000, URZ, 0xfc, !UPT ;  /* 0x02000000061a7892 */ /* 0x000fe2000f8efcff */
[----:B------:R-:W-:Y:S01]  /*4120*/  UMOV UR43, 0x80004020 ;  /* 0x80004020002b7882 */ /* 0x000fe20000000000 */
[----:B------:R-:W-:Y:S01]  /*4130*/  UMOV UR29, 0x80004020 ;  /* 0x80004020001d7882 */ /* 0x000fe20000000000 */
[----:B------:R-:W-:Y:S01]  /*4140*/  UMOV UR31, 0x80004020 ;  /* 0x80004020001f7882 */ /* 0x000fe20000000000 */
[----:B------:R-:W-:Y:S01]  /*4150*/  UMOV UR35, 0x40004040 ;  /* 0x4000404000237882 */ /* 0x000fe20000000000 */
[----:B------:R-:W-:Y:S01]  /*4160*/  UMOV UR27, 0x80004020 ;  /* 0x80004020001b7882 */ /* 0x000fe20000000000 */
[----:B------:R-:W-:Y:S06]  /*4170*/  @!P2 BRA `(.L_x_94) ;  /* 0x000000000004a947 */ /* 0x000fec0003800000 */
[----:B------:R-:W-:Y:S05]  /*4180*/  BPT.TRAP 0x1 ;  /* 0x000000040000795c */ /* 0x000fea0000300000 */
.L_x_94:
[----:B------:R-:W-:Y:S05]  /*4190*/  BSYNC.RECONVERGENT B0 ;  /* 0x0000000000007941 */ /* 0x000fea0003800200 */
.L_x_93:
[----:B------:R-:W-:Y:S01]  /*41a0*/  SHF.L.U32 R10, RZ, 0x1f, RZ ;  /* 0x0000001fff0a7819 */ /* 0x000fe200000006ff */
[----:B------:R-:W-:-:S03]  /*41b0*/  IMAD.MOV.U32 R9, RZ, RZ, 0x1 ;  /* 0x00000001ff097424 */ /* 0x000fc600078e00ff */
[----:B------:R-:W2:Y:S02]  /*41c0*/  SYNCS.PHASECHK.TRANS64.TRYWAIT P0, [UR24+0x2e800], R10 ;  /* 0x02e8000aff0075a7 */ /* 0x000ea40008001118 */
[----:B------:R-:W-:Y:S01]  /*41d0*/  SHF.L.U32 R9, R9, 0x1f, RZ ;  /* 0x0000001f09097819 */ /* 0x000fe200000006ff */
[----:B--2---:R-:W-:Y:S06]  /*41e0*/  @!P0 BRA `(.L_x_95) ;  /* 0x000000b8009c8947 */ /* 0x004fec0003800000 */
.L_x_269:
[----:B------:R-:W2:Y:S01]  /*41f0*/  SYNCS.PHASECHK.TRANS64.TRYWAIT P0, [UR24+0x2e858], R9 ;  /* 0x02e85809ff0075a7 */ /* 0x000ea20008001118 */
[----:B-1----:R-:W-:Y:S02]  /*4200*/  HFMA2 R2, -RZ, RZ, 0, 1.9073486328125e-05 ;  /* 0x00000140ff027431 */ /* 0x002fe400000001ff */
[----:B------:R-:W-:Y:S01]  /*4210*/  IMAD.MOV.U32 R5, RZ, RZ, 0x140 ;  /* 0x00000140ff057424 */ /* 0x000fe200078e00ff */
[----:B------:R-:W-:Y:S01]  /*4220*/  MOV R0, 0x140 ;  /* 0x0000014000007802 */ /* 0x000fe20000000f00 */
[----:B------:R-:W-:Y:S01]  /*4230*/  IMAD.MOV.U32 R4, RZ, RZ, 0x140 ;  /* 0x00000140ff047424 */ /* 0x000fe200078e00ff */
[----:B--2---:R-:W-:Y:S06]  /*4240*/  @!P0 BRA `(.L_x_96) ;  /* 0x000000b8009c8947 */ /* 0x004fec0003800000 */
.L_x_271:
[----:B------:R-:W-:Y:S01]  /*4250*/  R2UR UR21, R2 ;  /* 0x00000000021572ca */ /* 0x000fe200000e0000 */
[----:B------:R-:W-:Y:S01]  /*4260*/  IMAD.MOV.U32 R2, RZ, RZ, 0x140 ;  /* 0x00000140ff027424 */ /* 0x000fe200078e00ff */
[----:B------:R-:W-:Y:S01]  /*4270*/  R2UR UR20, R0 ;  /* 0x00000000001472ca */ /* 0x000fe200000e0000 */
[----:B------:R-:W-:Y:S01]  /*4280*/  IMAD.MOV.U32 R0, RZ, RZ, 0x140 ;  /* 0x00000140ff007424 */ /* 0x000fe200078e00ff */
[----:B------:R-:W-:Y:S01]  /*4290*/  R2UR UR23, R5 ;  /* 0x00000000051772ca */ /* 0x000fe200000e0000 */
[----:B------:R-:W-:Y:S01]  /*42a0*/  UIADD3 UR40, UPT, UPT, UR42, 0x2, URZ ;  /* 0x000000022a287890 */ /* 0x000fe2000fffe0ff */
[----:B------:R-:W-:Y:S01]  /*42b0*/  R2UR UR22, R4 ;  /* 0x00000000041672ca */ /* 0x000fe200000e0000 */
[----:B------:R-:W-:Y:S01]  /*42c0*/  UIADD3 UR14, UPT, UPT, UR4, 0x2, URZ ;  /* 0x00000002040e7890 */ /* 0x000fe2000fffe0ff */
[----:B------:R-:W-:Y:S01]  /*42d0*/  R2UR UR19, R2 ;  /* 0x00000000021372ca */ /* 0x000fe200000e0000 */
[----:B------:R-:W-:Y:S01]  /*42e0*/  UIADD3 UR36, UPT, UPT, UR42, 0x200, URZ ;  /* 0x000002002a247890 */ /* 0x000fe2000fffe0ff */
[----:B------:R-:W-:Y:S01]  /*42f0*/  R2UR UR18, R0 ;  /* 0x00000000001272ca */ /* 0x000fe200000e0000 */
[----:B------:R-:W-:Y:S01]  /*4300*/  UIADD3 UR12, UPT, UPT, UR4, 0x200, URZ ;  /* 0x00000200040c7890 */ /* 0x000fe2000fffe0ff */
[----:B------:R-:W-:Y:S01]  /*4310*/  R2UR UR25, R3 ;  /* 0x00000000031972ca */ /* 0x000fe200000e0000 */
[----:B------:R-:W-:-:S02]  /*4320*/  UIADD3 UR52, UPT, UPT, UR42, 0x202, URZ ;  /* 0x000002022a347890 */ /* 0x000fc4000fffe0ff */
[----:B------:R-:W-:Y:S02]  /*4330*/  UIADD3 UR10, UPT, UPT, UR4, 0x202, URZ ;  /* 0x00000202040a7890 */ /* 0x000fe4000fffe0ff */
[----:B------:R-:W-:Y:S02]  /*4340*/  UIADD3 UR54, UPT, UPT, UR42, 0x400, URZ ;  /* 0x000004002a367890 */ /* 0x000fe4000fffe0ff */
[----:B------:R-:W-:Y:S02]  /*4350*/  UIADD3 UR8, UPT, UPT, UR4, 0x400, URZ ;  /* 0x0000040004087890 */ /* 0x000fe4000fffe0ff */
[----:B------:R-:W-:Y:S02]  /*4360*/  UIADD3 UR56, UPT, UPT, UR42, 0x402, URZ ;  /* 0x000004022a387890 */ /* 0x000fe4000fffe0ff */
[----:B------:R-:W-:Y:S01]  /*4370*/  UIADD3 UR6, UPT, UPT, UR4, 0x402, URZ ;  /* 0x0000040204067890 */ /* 0x000fe2000fffe0ff */
[----:B------:R-:W-:Y:S01]  /*4380*/  UMOV UR50, 0x0 ;  /* 0x0000000000327882 */ /* 0x000fe20000000000 */
[----:B------:R-:W-:Y:S01]  /*4390*/  UMOV UR51, 0x8200490 ;  /* 0x0820049000337882 */ /* 0x000fe20000000000 */
[----:B------:R-:W-:Y:S01]  /*43a0*/  UMOV UR16, UR4 ;  /* 0x0000000400107c82 */ /* 0x000fe20008000000 */
[----:B------:R-:W-:Y:S01]  /*43b0*/  UMOV UR17, 0x80004020 ;  /* 0x8000402000117882 */ /* 0x000fe20000000000 */
        /* <DEDUP_REMOVED lines=8> */
[----:B------:R2:W-:Y:S01]  /*4440*/  UTCHMMA gdesc[UR42], gdesc[UR16], tmem[UR23], tmem[UR50], idesc[UR51], !UPT ;  /* 0x00ff32102a0075ea */ /* 0x0005e2000f800017 */
[----:B------:R-:W-:Y:S01]  /*4450*/  UMOV UR44, 0x0 ;  /* 0x00000000002c7882 */ /* 0x000fe20000000000 */
[----:B------:R-:W-:Y:S01]  /*4460*/  UMOV UR45, 0x8200490 ;  /* 0x08200490002d7882 */ /* 0x000fe20000000000 */
[----:B------:R-:W-:Y:S01]  /*4470*/  UMOV UR53, 0x80004020 ;  /* 0x8000402000357882 */ /* 0x000fe20000000000 */
[----:B------:R-:W-:Y:S01]  /*4480*/  UMOV UR11, 0x80004020 ;  /* 0x80004020000b7882 */ /* 0x000fe20000000000 */
[----:B------:R2:W-:Y:S01]  /*4490*/  UTCHMMA gdesc[UR40], gdesc[UR14], tmem[UR22], tmem[UR48], idesc[UR49], UPT ;  /* 0x00ff300e280075ea */ /* 0x0005e2000b800016 */
        /* <DEDUP_REMOVED lines=10> */
[----:B------:R2:W-:Y:S01]  /*4540*/  UTCHMMA gdesc[UR54], gdesc[UR8], tmem[UR19], tmem[UR38], idesc[UR39], UPT ;  /* 0x00ff2608360075ea */ /* 0x0005e2000b800013 */
[----:B------:R2:W-:Y:S01]  /*4550*/  UTCHMMA gdesc[UR56], gdesc[UR6], tmem[UR18], tmem[UR32], idesc[UR33], UPT ;  /* 0x00ff2006380075ea */ /* 0x0005e2000b800012 */
[----:B------:R-:W-:-:S09]  /*4560*/  UISETP.NE.AND UP0, UPT, UR25, 0x2, UPT ;  /* 0x000000021900788c */ /* 0x000fd2000bf05270 */
[----:B------:R-:W-:Y:S05]  /*4570*/  BRA.U !UP0, `(.L_x_97) ;  /* 0x0000000108047547 */ /* 0x000fea000b800000 */
[----:B--2---:R-:W-:Y:S05]  /*4580*/  BPT.TRAP 0x1 ;  /* 0x000000040000795c */ /* 0x004fea0000300000 */
.L_x_97:
[----:B--2---:R-:W-:-:S09]  /*4590*/  UIADD3 UR6, UPT, UPT, UR24, 0x2e850, URZ ;  /* 0x0002e85018067890 */ /* 0x004fd2000fffe0ff */
[----:B------:R2:W-:Y:S01]  /*45a0*/  UTCBAR [UR6], URZ ;  /* 0x000000ff060073e9 */ /* 0x0005e200080000ff */
[----:B------:R-:W-:Y:S05]  /*45b0*/  BRA.U !UP4, `(.L_x_98) ;  /* 0x000000010c047547 */ /* 0x000fea000b800000 */
[----:B--2---:R-:W-:Y:S05]  /*45c0*/  BPT.TRAP 0x1 ;  /* 0x000000040000795c */ /* 0x004fea0000300000 */
.L_x_98:
[----:B------:R-:W3:Y:S02]  /*45d0*/  SYNCS.PHASECHK.TRANS64.TRYWAIT P0, [UR24+0x2e820], R10 ;  /* 0x02e8200aff0075a7 */ /* 0x000ee40008001118 */
[----:B---3--:R-:W-:Y:S05]  /*45e0*/  @!P0 BRA `(.L_x_99) ;  /* 0x000000b400cc8947 */ /* 0x008fea0003800000 */
.L_x_273:
[----:B------:R-:W-:Y:S05]  /*45f0*/  BRA.U !UP0, `(.L_x_100) ;  /* 0x0000000108047547 */ /* 0x000fea000b800000 */
[----:B--2---:R-:W-:Y:S05]  /*4600*/  BPT.TRAP 0x1 ;  /* 0x000000040000795c */ /* 0x004fea0000300000 */
.L_x_100:
[----:B------:R-:W4:Y:S02]  /*4610*/  SYNCS.PHASECHK.TRANS64.TRYWAIT P0, [UR24+0x2e868], R9 ;  /* 0x02e86809ff0075a7 */ /* 0x000f240008001118 */
[----:B----4-:R-:W-:Y:S05]  /*4620*/  @!P0 BRA `(.L_x_101) ;  /* 0x000000b400d48947 */ /* 0x010fea0003800000 */
.L_x_275:
[----:B------:R-:W-:Y:S05]  /*4630*/  BRA.U !UP0, `(.L_x_102) ;  /* 0x0000000108047547 */ /* 0x000fea000b800000 */
[----:B--2---:R-:W-:Y:S05]  /*4640*/  BPT.TRAP 0x1 ;  /* 0x000000040000795c */ /* 0x004fea0000300000 */
.L_x_102:
[----:B------:R-:W4:Y:S01]  /*4650*/  SYNCS.PHASECHK.TRANS64.TRYWAIT P0, [UR24+0x2e878], R9 ;  /* 0x02e87809ff0075a7 */ /* 0x000f220008001118 */
[----:B------:R-:W-:Y:S01]  /*4660*/  HFMA2 R2, -RZ, RZ, 0, 1.1444091796875e-05 ;  /* 0x000000c0ff027431 */ /* 0x000fe200000001ff */
[----:B---3--:R-:W-:Y:S01]  /*4670*/  MOV R0, 0xc0 ;  /* 0x000000c000007802 */ /* 0x008fe20000000f00 */
[----:B----4-:R-:W-:Y:S06]  /*4680*/  @!P0 BRA `(.L_x_103) ;  /* 0x000000b400d48947 */ /* 0x010fec0003800000 */
.L_x_277:
[----:B------:R-:W-:Y:S01]  /*4690*/  R2UR UR46, R2 ;  /* 0x00000000022e72ca */ /* 0x000fe200000e0000 */
[----:B------:R-:W-:Y:S01]  /*46a0*/  IMAD.MOV.U32 R2, RZ, RZ, 0xc0 ;  /* 0x000000c0ff027424 */ /* 0x000fe200078e00ff */
[----:B------:R-:W-:Y:S01]  /*46b0*/  R2UR UR45, R0 ;  /* 0x00000000002d72ca */ /* 0x000fe200000e0000 */
[----:B------:R-:W-:Y:S01]  /*46c0*/  IMAD.MOV.U32 R0, RZ, RZ, 0xc0 ;  /* 0x000000c0ff007424 */ /* 0x000fe200078e00ff */
[----:B------:R-:W-:Y:S02]  /*46d0*/  UIADD3 UR38, UPT, UPT, UR30, 0x2, URZ ;  /* 0x000000021e267890 */ /* 0x000fe4000fffe0ff */
        /* <DEDUP_REMOVED lines=11> */
[----:B--2---:R-:W-:Y:S02]  /*4790*/  UIADD3 UR6, UPT, UPT, UR28, 0x402, URZ ;  /* 0x000004021c067890 */ /* 0x004fe4000fffe0ff */
[----:B------:R-:W-:Y:S01]  /*47a0*/  UIADD3 UR8, UPT, UPT, UR30, 0x402, URZ ;  /* 0x000004021e087890 */ /* 0x000fe2000fffe0ff */
        /* <DEDUP_REMOVED lines=28> */
[----:B------:R-:W-:Y:S05]  /*4970*/  BRA.U !UP0, `(.L_x_104) ;  /* 0x0000000108047547 */ /* 0x000fea000b800000 */
[----:B--2---:R-:W-:Y:S05]  /*4980*/  BPT.TRAP 0x1 ;  /* 0x000000040000795c */ /* 0x004fea0000300000 */
.L_x_104:
[----:B--2---:R-:W-:-:S09]  /*4990*/  UIADD3 UR6, UPT, UPT, UR24, 0x2e860, URZ ;  /* 0x0002e86018067890 */ /* 0x004fd2000fffe0ff */
[----:B------:R2:W-:Y:S01]  /*49a0*/  UTCBAR [UR6], URZ ;  /* 0x000000ff060073e9 */ /* 0x0005e200080000ff */
[----:B------:R-:W-:Y:S05]  /*49b0*/  BRA.U !UP0, `(.L_x_105) ;  /* 0x0000000108047547 */ /* 0x000fea000b800000 */
[----:B--2---:R-:W-:Y:S05]  /*49c0*/  BPT.TRAP 0x1 ;  /* 0x000000040000795c */ /* 0x004fea0000300000 */
.L_x_105:
[----:B------:R-:W4:Y:S01]  /*49d0*/  SYNCS.PHASECHK.TRANS64.TRYWAIT P0, [UR24+0x2e880], R10 ;  /* 0x02e8800aff0075a7 */ /* 0x000f220008001118 */
[----:B------:R-:W-:Y:S01]  /*49e0*/  HFMA2 R2, -RZ, RZ, 0, 1.9073486328125e-05 ;  /* 0x00000140ff027431 */ /* 0x000fe200000001ff */
[----:B------:R-:W-:Y:S01]  /*49f0*/  MOV R0, 0x60 ;  /* 0x0000006000007802 */ /* 0x000fe20000000f00 */
[----:B----4-:R-:W-:Y:S06]  /*4a00*/  @!P0 BRA `(.L_x_106) ;  /* 0x000000b4000c8947 */ /* 0x010fec0003800000 */
.L_x_279:
[----:B------:R-:W-:Y:S01]  /*4a10*/  R2UR UR51, R2 ;  /* 0x00000000023372ca */ /* 0x000fe200000e0000 */
[----:B------:R-:W-:Y:S01]  /*4a20*/  IMAD.MOV.U32 R2, RZ, RZ, 0x158 ;  /* 0x00000158ff027424 */ /* 0x000fe200078e00ff */
[----:B------:R-:W-:Y:S01]  /*4a30*/  R2UR UR58, R0 ;  /* 0x00000000003a72ca */ /* 0x000fe200000e0000 */
[----:B------:R-:W-:Y:S01]  /*4a40*/  IMAD.MOV.U32 R5, RZ, RZ, 0x148 ;  /* 0x00000148ff057424 */ /* 0x000fe200078e00ff */
[----:B------:R-:W-:Y:S01]  /*4a50*/  UIADD3 UR18, UPT, UPT, UR26, 0x40, URZ ;  /* 0x000000401a127890 */ /* 0x000fe2000fffe0ff */
[----:B---3--:R-:W-:Y:S01]  /*4a60*/  IMAD.MOV.U32 R4, RZ, RZ, 0x60 ;  /* 0x00000060ff047424 */ /* 0x008fe200078e00ff */
[----:B------:R-:W-:Y:S01]  /*4a70*/  R2UR UR45, R2 ;  /* 0x00000000022d72ca */ /* 0x000fe200000e0000 */
[----:B------:R-:W-:Y:S01]  /*4a80*/  IMAD.MOV.U32 R2, RZ, RZ, 0x168 ;  /* 0x00000168ff027424 */ /* 0x000fe200078e00ff */
        /* <DEDUP_REMOVED lines=9> */
[----:B------:R-:W-:Y:S01]  /*4b20*/  UIADD3 UR16, UPT, UPT, UR26, 0x80, URZ ;  /* 0x000000801a107890 */ /* 0x000fe2000fffe0ff */
        /* <DEDUP_REMOVED lines=8> */
[C---:B------:R-:W-:Y:S01]  /*4bb0*/  R2UR UR32, R0.reuse ;  /* 0x00000000002072ca */ /* 0x040fe200000e0000 */
[----:B------:R-:W-:Y:S01]  /*4bc0*/  UIADD3 UR8, UPT, UPT, UR26, 0x180, URZ ;  /* 0x000001801a087890 */ /* 0x000fe2000fffe0ff */
[----:B------:R-:W-:Y:S01]  /*4bd0*/  R2UR UR23, R0 ;  /* 0x00000000001772ca */ /* 0x000fe200000e0000 */
[----:B------:R-:W-:Y:S01]  /*4be0*/  UMOV UR74, 0x0 ;  /* 0x00000000004a7882 */ /* 0x000fe20000000000 */
[----:B------:R-:W-:Y:S01]  /*4bf0*/  R2UR UR20, R2 ;  /* 0x00000000021472ca */ /* 0x000fe200000e0000 */
[----:B------:R-:W-:Y:S01]  /*4c00*/  UMOV UR75, 0x8190490 ;  /* 0x08190490004b7882 */ /* 0x000fe20000000000 */
[----:B------:R-:W-:Y:S01]  /*4c10*/  R2UR UR21, R0 ;  /* 0x00000000001572ca */ /* 0x000fe200000e0000 */
[----:B--2---:R-:W-:Y:S01]  /*4c20*/  UIADD3 UR6, UPT, UPT, UR26, 0x1c0, URZ ;  /* 0x000001c01a067890 */ /* 0x004fe2000fffe0ff */
[----:B------:R2:W-:Y:S01]  /*4c30*/  UTCHMMA tmem[UR51], gdesc[UR26], tmem[UR58], tmem[UR74], idesc[UR75], !UPT ;  /* 0x00ff4a1a330079ea */ /* 0x0005e2000f80003a */
        /* <DEDUP_REMOVED lines=9> */
[----:B------:R2:W-:Y:S01]  /*4cd0*/  UTCHMMA tmem[UR49], gdesc[UR18], tmem[UR50], tmem[UR72], idesc[UR73], UPT ;  /* 0x00ff4812310079ea */ /* 0x0005e2000b800032 */
        /* <DEDUP_REMOVED lines=16> */
[----:B------:R2:W-:Y:S01]  /*4de0*/  UTCHMMA tmem[UR22], gdesc[UR8], tmem[UR23], tmem[UR62], idesc[UR63], UPT ;  /* 0x00ff3e08160079ea */ /* 0x0005e2000b800017 */
[----:B------:R2:W-:Y:S01]  /*4df0*/  UTCHMMA tmem[UR20], gdesc[UR6], tmem[UR21], tmem[UR60], idesc[UR61], UPT ;  /* 0x00ff3c06140079ea */ /* 0x0005e2000b800015 */
[----:B------:R-:W-:Y:S05]  /*4e00*/  BRA.U !UP0, `(.L_x_107) ;  /* 0x0000000108047547 */ /* 0x000fea000b800000 */
[----:B--2---:R-:W-:Y:S05]  /*4e10*/  BPT.TRAP 0x1 ;  /* 0x000000040000795c */ /* 0x004fea0000300000 */
.L_x_107:
[----:B--2---:R-:W-:-:S09]  /*4e20*/  UIADD3 UR6, UPT, UPT, UR24, 0x2e888, URZ ;  /* 0x0002e88818067890 */ /* 0x004fd2000fffe0ff */
[----:B------:R2:W-:Y:S01]  /*4e30*/  UTCBAR [UR6], URZ ;  /* 0x000000ff060073e9 */ /* 0x0005e200080000ff */
[----:B------:R-:W-:Y:S05]  /*4e40*/  BRA.U !UP4, `(.L_x_108) ;  /* 0x000000010c047547 */ /* 0x000fea000b800000 */
[----:B--2---:R-:W-:Y:S05]  /*4e50*/  BPT.TRAP 0x1 ;  /* 0x000000040000795c */ /* 0x004fea0000300000 */
.L_x_108:
[----:B------:R-:W3:Y:S01]  /*4e60*/  LDL R0, [R1] ;  /* 0x0000000001007983 */ /* 0x000ee20000100800 */
[----:B--2---:R-:W-:Y:S01]  /*4e70*/  UIADD3 UR6, UPT, UPT, UR24, 0x2e828, URZ ;  /* 0x0002e82818067890 */ /* 0x004fe2000fffe0ff */
[----:B------:R-:W-:Y:S01]  /*4e80*/  HFMA2 R14, -RZ, RZ, 0, 0 ;  /* 0x00000000ff0e7431 */ /* 0x000fe200000001ff */
[----:B------:R-:W-:Y:S01]  /*4e90*/  UMOV UR9, URZ ;  /* 0x000000ff00097c82 */ /* 0x000fe20008000000 */
[----:B------:R-:W-:-:S06]  /*4ea0*/  UMOV UR32, URZ ;  /* 0x000000ff00207c82 */ /* 0x000fcc0008000000 */
[----:B------:R2:W-:Y:S01]  /*4eb0*/  UTCBAR [UR6], URZ ;  /* 0x000000ff060073e9 */ /* 0x0005e200080000ff */
[----:B---3--:R-:W-:-:S13]  /*4ec0*/  ISETP.NE.AND P0, PT, R0, 0x1, PT ;  /* 0x000000010000780c */ /* 0x008fda0003f05270 */
[----:B--2---:R-:W-:Y:S05]  /*4ed0*/  @!P0 BRA `(.L_x_109) ;  /* 0x0000001800548947 */ /* 0x004fea0003800000 */
[----:B------:R-:W-:Y:S01]  /*4ee0*/  R2UR UR66, R6 ;  /* 0x00000000064272ca */ /* 0x000fe200000e0000 */
[----:B------:R-:W-:Y:S01]  /*4ef0*/  UMOV UR10, UR36 ;  /* 0x00000024000a7c82 */ /* 0x000fe20008000000 */
[----:B------:R-:W-:Y:S01]  /*4f00*/  R2UR UR53, R7 ;  /* 0x00000000073572ca */ /* 0x000fe200000e0000 */
[----:B------:R-:W-:Y:S01]  /*4f10*/  UMOV UR6, UR52 ;  /* 0x0000003400067c82 */ /* 0x000fe20008000000 */
[----:B------:R-:W-:Y:S01]  /*4f20*/  IMAD.U32 R22, RZ, RZ, UR10 ;  /* 0x0000000aff167e24 */ /* 0x000fe2000f8e00ff */
[----:B------:R-:W-:Y:S01]  /*4f30*/  UMOV UR11, 0x80004020 ;  /* 0x80004020000b7882 */ /* 0x000fe20000000000 */
[----:B------:R-:W-:Y:S01]  /*4f40*/  IMAD.U32 R20, RZ, RZ, UR6 ;  /* 0x00000006ff147e24 */ /* 0x000fe2000f8e00ff */
[----:B------:R-:W-:Y:S01]  /*4f50*/  UMOV UR7, 0x80004020 ;  /* 0x8000402000077882 */ /* 0x000fe20000000000 */
[----:B------:R-:W-:Y:S01]  /*4f60*/  UMOV UR10, UR54 ;  /* 0x00000036000a7c82 */ /* 0x000fe20008000000 */
[----:B------:R-:W-:Y:S01]  /*4f70*/  UMOV UR6, UR56 ;  /* 0x0000003800067c82 */ /* 0x000fe20008000000 */
[----:B------:R-:W-:Y:S01]  /*4f80*/  MOV R23, UR11 ;  /* 0x0000000b00177c02 */ /* 0x000fe20008000f00 */
[----:B------:R-:W-:Y:S01]  /*4f90*/  IMAD.U32 R18, RZ, RZ, UR10 ;  /* 0x0000000aff127e24 */ /* 0x000fe2000f8e00ff */
[----:B------:R-:W-:Y:S01]  /*4fa0*/  MOV R21, UR7 ;  /* 0x0000000700157c02 */ /* 0x000fe20008000f00 */
[----:B------:R-:W-:Y:S01]  /*4fb0*/  IMAD.MOV.U32 R13, RZ, RZ, RZ ;  /* 0x000000ffff0d7224 */ /* 0x000fe200078e00ff */
[----:B------:R-:W-:Y:S01]  /*4fc0*/  MOV R19, UR11 ;  /* 0x0000000b00137c02 */ /* 0x000fe20008000f00 */
[----:B------:R-:W-:Y:S01]  /*4fd0*/  IMAD.U32 R17, RZ, RZ, UR7 ;  /* 0x00000007ff117e24 */ /* 0x000fe2000f8e00ff */
[----:B------:R-:W-:Y:S01]  /*4fe0*/  MOV R16, UR6 ;  /* 0x0000000600107c02 */ /* 0x000fe20008000f00 */
[----:B------:R-:W-:Y:S01]  /*4ff0*/  IMAD.MOV.U32 R11, RZ, RZ, RZ ;  /* 0x000000ffff0b7224 */ /* 0x000fe200078e00ff */
[----:B------:R-:W-:Y:S01]  /*5000*/  MOV R12, 0x1 ;  /* 0x00000001000c7802 */ /* 0x000fe20000000f00 */
[----:B------:R-:W-:Y:S01]  /*5010*/  IMAD.MOV.U32 R10, RZ, RZ, 0x1 ;  /* 0x00000001ff0a7424 */ /* 0x000fe200078e00ff */
[----:B------:R-:W-:Y:S01]  /*5020*/  MOV R14, RZ ;  /* 0x000000ff000e7202 */ /* 0x000fe20000000f00 */
[----:B-1----:R-:W-:Y:S01]  /*5030*/  IMAD.MOV.U32 R8, RZ, RZ, RZ ;  /* 0x000000ffff087224 */ /* 0x002fe200078e00ff */
[----:B------:R-:W-:Y:S01]  /*5040*/  MOV R9, 0x1 ;  /* 0x0000000100097802 */ /* 0x000fe20000000f00 */
[----:B------:R-:W-:-:S02]  /*5050*/  UIADD3 UR76, UPT, UPT, UR66, 0x80, URZ ;  /* 0x00000080424c7890 */ /* 0x000fc4000fffe0ff */
[----:B------:R-:W-:Y:S02]  /*5060*/  UIADD3 UR74, UPT, UPT, UR66, 0x180, URZ ;  /* 0x00000180424a7890 */ /* 0x000fe4000fffe0ff */
[----:B------:R-:W-:Y:S02]  /*5070*/  UIADD3 UR72, UPT, UPT, UR66, 0x200, URZ ;  /* 0x0000020042487890 */ /* 0x000fe4000fffe0ff */
[----:B------:R-:W-:Y:S02]  /*5080*/  UIADD3 UR70, UPT, UPT, UR66, 0x280, URZ ;  /* 0x0000028042467890 */ /* 0x000fe4000fffe0ff */
[----:B------:R-:W-:Y:S02]  /*5090*/  UIADD3 UR68, UPT, UPT, UR66, 0x300, URZ ;  /* 0x0000030042447890 */ /* 0x000fe4000fffe0ff */
[----:B------:R-:W-:Y:S02]  /*50a0*/  UIADD3 UR64, UPT, UPT, UR53, 0x40, URZ ;  /* 0x0000004035407890 */ /* 0x000fe4000fffe0ff */
        /* <DEDUP_REMOVED lines=9> */
[----:B------:R-:W-:Y:S01]  /*5140*/  UIADD3 UR44, UPT, UPT, UR34, 0x400, URZ ;  /* 0x00000400222c7890 */ /* 0x000fe2000fffe0ff */
[----:B------:R-:W-:Y:S01]  /*5150*/  UMOV UR8, 0x1 ;  /* 0x0000000100087882 */ /* 0x000fe20000000000 */
[----:B------:R-:W-:Y:S01]  /*5160*/  UMOV UR32, URZ ;  /* 0x000000ff00207c82 */ /* 0x000fe20008000000 */
[----:B------:R-:W-:Y:S01]  /*5170*/  UMOV UR9, URZ ;  /* 0x000000ff00097c82 */ /* 0x000fe20008000000 */
        /* <DEDUP_REMOVED lines=18> */
.L_x_133:
[----:B------:R-:W-:Y:S04]  /*52a0*/  BSSY.RECONVERGENT B0, `(.L_x_110) ;  /* 0x0000003000007945 */ /* 0x000fe80003800200 */
[----:B---3--:R-:W-:Y:S05]  /*52b0*/  @!P2 BRA `(.L_x_111) ;  /* 0x000000000004a947 */ /* 0x008fea0003800000 */
[----:B------:R-:W-:Y:S05]  /*52c0*/  BPT.TRAP 0x1 ;  /* 0x000000040000795c */ /* 0x000fea0000300000 */
.L_x_111:
[----:B------:R-:W-:Y:S05]  /*52d0*/  BSYNC.RECONVERGENT B0 ;  /* 0x0000000000007941 */ /* 0x000fea0003800200 */
.L_x_110:
[----:B------:R-:W-:Y:S01]  /*52e0*/  ULEA UR6, UR8, UR24, 0x3 ;  /* 0x0000001808067291 */ /* 0x000fe2000f8e18ff */
[----:B------:R-:W-:Y:S02]  /*52f0*/  SHF.L.U32 R2, R8, 0x1f, RZ ;  /* 0x0000001f08027819 */ /* 0x000fe400000006ff */
[----:B------:R-:W-:Y:S06]  /*5300*/  R2UR UR7, R3 ;  /* 0x00000000030772ca */ /* 0x000fec00000e0000 */
[----:B------:R-:W1:Y:S07]  /*5310*/  SYNCS.PHASECHK.TRANS64.TRYWAIT P0, [UR6+0x2e800], R2 ;  /* 0x02e80002ff0075a7 */ /* 0x000e6e0008001106 */
[----:B------:R-:W-:Y:S01]  /*5320*/  UISETP.NE.AND UP0, UPT, UR7, 0x2, UPT ;  /* 0x000000020700788c */ /* 0x000fe2000bf05270 */
[----:B-1----:R-:W-:Y:S10]  /*5330*/  @!P0 BRA `(.L_x_112) ;  /* 0x000000a800d88947 */ /* 0x002ff40003800000 */
.L_x_281:
[----:B------:R-:W-:Y:S05]  /*5340*/  BRA.U !UP0, `(.L_x_113) ;  /* 0x0000000108047547 */ /* 0x000fea000b800000 */
[----:B------:R-:W-:Y:S05]  /*5350*/  BPT.TRAP 0x1 ;  /* 0x000000040000795c */ /* 0x000fea0000300000 */
.L_x_113:
[----:B------:R-:W-:Y:S01]  /*5360*/  SHF.L.U32 R5, R11, 0x1f, RZ ;  /* 0x0000001f0b057819 */ /* 0x000fe200000006ff */
[----:B-1----:R-:W-:Y:S02]  /*5370*/  HFMA2 R0, -RZ, RZ, 0, 1.9073486328125e-05 ;  /* 0x00000140ff007431 */ /* 0x002fe400000001ff */
[----:B------:R-:W-:Y:S01]  /*5380*/  IMAD.MOV.U32 R2, RZ, RZ, 0x140 ;  /* 0x00000140ff027424 */ /* 0x000fe200078e00ff */
[----:B------:R-:W1:Y:S02]  /*5390*/  SYNCS.PHASECHK.TRANS64.TRYWAIT P0, [UR24+0x2e858], R5 ;  /* 0x02e85805ff0075a7 */ /* 0x000e640008001118 */
[----:B-1----:R-:W-:Y:S05]  /*53a0*/  @!P0 BRA `(.L_x_114) ;  /* 0x000000a800d48947 */ /* 0x002fea0003800000 */
.L_x_283:
[----:B------:R-:W-:Y:S01]  /*53b0*/  UIMAD UR6, UR8, 0x600, UR4 ;  /* 0x00000600080678a4 */ /* 0x000fe2000f8e0204 */
[----:B------:R-:W-:Y:S01]  /*53c0*/  R2UR UR14, R2 ;  /* 0x00000000020e72ca */ /* 0x000fe200000e0000 */
[----:B------:R-:W-:Y:S01]  /*53d0*/  UMOV UR16, 0x0 ;  /* 0x0000000000107882 */ /* 0x000fe20000000000 */
[----:B------:R-:W-:Y:S01]  /*53e0*/  R2UR UR20, R0 ;  /* 0x00000000001472ca */ /* 0x000fe200000e0000 */
[----:B------:R-:W-:Y:S01]  /*53f0*/  UIADD3 UR12, UPT, UPT, UR6, 0x2, URZ ;  /* 0x00000002060c7890 */ /* 0x000fe2000fffe0ff */
[----:B------:R-:W-:Y:S01]  /*5400*/  IMAD.MOV.U32 R2, RZ, RZ, 0x140 ;  /* 0x00000140ff027424 */ /* 0x000fe200078e00ff */
[----:B------:R-:W-:Y:S01]  /*5410*/  UIADD3 UR10, UPT, UPT, UR6, 0x200, URZ ;  /* 0x00000200060a7890 */ /* 0x000fe2000fffe0ff */
[----:B-1----:R-:W-:Y:S01]  /*5420*/  IMAD.MOV.U32 R4, RZ, RZ, 0x140 ;  /* 0x00000140ff047424 */ /* 0x002fe200078e00ff */
[----:B------:R-:W-:Y:S01]  /*5430*/  UMOV UR17, 0x8200490 ;  /* 0x0820049000117882 */ /* 0x000fe20000000000 */
[----:B------:R-:W-:Y:S01]  /*5440*/  UMOV UR7, 0x80004020 ;  /* 0x8000402000077882 */ /* 0x000fe20000000000 */
[----:B------:R-:W-:Y:S01]  /*5450*/  R2UR UR25, R2 ;  /* 0x00000000021972ca */ /* 0x000fe200000e0000 */
[----:B------:R-:W-:Y:S01]  /*5460*/  UMOV UR18, UR40 ;  /* 0x0000002800127c82 */ /* 0x000fe20008000000 */
[----:B------:R-:W-:Y:S01]  /*5470*/  R2UR UR23, R4 ;  /* 0x00000000041772ca */ /* 0x000fe200000e0000 */
[----:B------:R-:W-:Y:S01]  /*5480*/  UMOV UR19, 0x80004020 ;  /* 0x8000402000137882 */ /* 0x000fe20000000000 */
[----:B------:R1:W-:Y:S01]  /*5490*/  UTCHMMA gdesc[UR42], gdesc[UR6], tmem[UR14], tmem[UR16], idesc[UR17], !UPT ;  /* 0x00ff10062a0075ea */ /* 0x0003e2000f80000e */
[----:B------:R-:W-:Y:S01]  /*54a0*/  UMOV UR36, 0x0 ;  /* 0x0000000000247882 */ /* 0x000fe20000000000 */
[----:B------:R-:W-:Y:S01]  /*54b0*/  R2UR UR22, R2 ;  /* 0x00000000021672ca */ /* 0x000fe200000e0000 */
[----:B------:R-:W-:Y:S01]  /*54c0*/  UMOV UR37, 0x8200490 ;  /* 0x0820049000257882 */ /* 0x000fe20000000000 */
[----:B------:R-:W-:Y:S01]  /*54d0*/  UMOV UR13, 0x80004020 ;  /* 0x80004020000d7882 */ /* 0x000fe20000000000 */
[----:B------:R-:W-:Y:S01]  /*54e0*/  UMOV UR11, 0x80004020 ;  /* 0x80004020000b7882 */ /* 0x000fe20000000000 */
[----:B------:R2:W-:Y:S01]  /*54f0*/  UTCHMMA gdesc[UR18], gdesc[UR12], tmem[UR20], tmem[UR36], idesc[UR37], UPT ;  /* 0x00ff240c120075ea */ /* 0x0005e2000b800014 */
[----:B------:R-:W-:Y:S01]  /*5500*/  UMOV UR15, 0x80004020 ;  /* 0x80004020000f7882 */ /* 0x000fe20000000000 */
[----:B------:R-:W-:Y:S05]  /*5510*/  IMAD.MOV.U32 R0, RZ, RZ, 0x140 ;  /* 0x00000140ff007424 */ /* 0x000fea00078e00ff */
[----:B------:R-:W-:Y:S01]  /*5520*/  R2UR UR21, R0 ;  /* 0x00000000001572ca */ /* 0x000fe200000e0000 */
[----:B-1----:R-:W-:Y:S01]  /*5530*/  UIADD3 UR16, UPT, UPT, UR6, 0x202, URZ ;  /* 0x0000020206107890 */ /* 0x002fe2000fffe0ff */
[----:B------:R-:W-:Y:S01]  /*5540*/  UMOV UR17, 0x80004020 ;  /* 0x8000402000117882 */ /* 0x000fe20000000000 */
[----:B------:R-:W-:Y:S02]  /*5550*/  UIADD3 UR14, UPT, UPT, UR6, 0x400, URZ ;  /* 0x00000400060e7890 */ /* 0x000fe4000fffe0ff */
[----:B------:R-:W-:Y:S01]  /*5560*/  UIADD3 UR6, UPT, UPT, UR6, 0x402, URZ ;  /* 0x0000040206067890 */ /* 0x000fe2000fffe0ff */
[----:B--2---:R-:W-:Y:S02]  /*5570*/  R2UR UR18, R22 ;  /* 0x00000000161272ca */ /* 0x004fe400000e0000 */
[----:B------:R-:W-:Y:S02]  /*5580*/  R2UR UR19, R23 ;  /* 0x00000000171372ca */ /* 0x000fe400000e0000 */
[----:B------:R-:W-:Y:S02]  /*5590*/  R2UR UR12, R20 ;  /* 0x00000000140c72ca */ /* 0x000fe400000e0000 */
[----:B------:R-:W-:Y:S09]  /*55a0*/  R2UR UR13, R21 ;  /* 0x00000000150d72ca */ /* 0x000ff200000e0000 */
[----:B------:R1:W-:Y:S02]  /*55b0*/  UTCHMMA gdesc[UR18], gdesc[UR10], tmem[UR25], tmem[UR36], idesc[UR37], UPT ;  /* 0x00ff240a120075ea */ /* 0x0003e4000b800019 */
[----:B-1----:R-:W-:Y:S01]  /*55c0*/  UMOV UR10, 0x0 ;  /* 0x00000000000a7882 */ /* 0x002fe20000000000 */
[----:B------:R-:W-:Y:S01]  /*55d0*/  R2UR UR36, R16 ;  /* 0x00000000102472ca */ /* 0x000fe200000e0000 */
[----:B------:R-:W-:Y:S01]  /*55e0*/  UMOV UR11, 0x8200490 ;  /* 0x08200490000b7882 */ /* 0x000fe20000000000 */
[----:B------:R-:W-:Y:S01]  /*55f0*/  R2UR UR37, R17 ;  /* 0x00000000112572ca */ /* 0x000fe200000e0000 */
[----:B------:R1:W-:Y:S01]  /*5600*/  UTCHMMA gdesc[UR12], gdesc[UR16], tmem[UR23], tmem[UR10], idesc[UR11], UPT ;  /* 0x00ff0a100c0075ea */ /* 0x0003e2000b800017 */
[----:B------:R-:W-:Y:S01]  /*5610*/  UMOV UR18, 0x0 ;  /* 0x0000000000127882 */ /* 0x000fe20000000000 */
[----:B------:R-:W-:Y:S01]  /*5620*/  UMOV UR19, 0x8200490 ;  /* 0x0820049000137882 */ /* 0x000fe20000000000 */
[----:B-1----:R-:W-:Y:S01]  /*5630*/  R2UR UR10, R18 ;  /* 0x00000000120a72ca */ /* 0x002fe200000e0000 */
[----:B------:R-:W-:Y:S01]  /*5640*/  UMOV UR12, 0x0 ;  /* 0x00000000000c7882 */ /* 0x000fe20000000000 */
[----:B------:R-:W-:Y:S01]  /*5650*/  R2UR UR11, R19 ;  /* 0x00000000130b72ca */ /* 0x000fe200000e0000 */
[----:B------:R-:W-:Y:S11]  /*5660*/  UMOV UR13, 0x8200490 ;  /* 0x08200490000d7882 */ /* 0x000ff60000000000 */
[----:B------:R-:W-:Y:S01]  /*5670*/  @!UPT UIADD3 URZ, UPT, UPT, URZ, URZ, URZ ;  /* 0x000000fffffff290 */ /* 0x000fe2000fffe0ff */
[----:B------:R-:W-:Y:S01]  /*5680*/  UTCHMMA gdesc[UR10], gdesc[UR14], tmem[UR22], tmem[UR18], idesc[UR19], UPT ;  /* 0x00ff120e0a0075ea */ /* 0x000fe2000b800016 */
[----:B------:R1:W-:Y:S02]  /*5690*/  UTCHMMA gdesc[UR36], gdesc[UR6], tmem[UR21], tmem[UR12], idesc[UR13], UPT ;  /* 0x00ff0c06240075ea */ /* 0x0003e4000b800015 */
[----:B-1----:R-:W-:Y:S01]  /*56a0*/  UIADD3 UR36, UPT, UPT, UR8, 0x1, URZ ;  /* 0x0000000108247890 */ /* 0x002fe2000fffe0ff */
[----:B------:R-:W-:Y:S11]  /*56b0*/  BRA.U !UP0, `(.L_x_115) ;  /* 0x0000000108047547 */ /* 0x000ff6000b800000 */
[----:B------:R-:W-:Y:S05]  /*56c0*/  BPT.TRAP 0x1 ;  /* 0x000000040000795c */ /* 0x000fea0000300000 */
.L_x_115:
[----:B------:R-:W-:Y:S09]  /*56d0*/  UIADD3 UR6, UPT, UPT, UR24, 0x2e850, URZ ;  /* 0x0002e85018067890 */ /* 0x000ff2000fffe0ff */
[----:B------:R1:W-:Y:S01]  /*56e0*/  UTCBAR [UR6], URZ ;  /* 0x000000ff060073e9 */ /* 0x0003e200080000ff */
[----:B------:R-:W-:Y:S05]  /*56f0*/  BRA.U !UP0, `(.L_x_116) ;  /* 0x0000000108047547 */ /* 0x000fea000b800000 */
[----:B-1----:R-:W-:Y:S05]  /*5700*/  BPT.TRAP 0x1 ;  /* 0x000000040000795c */ /* 0x002fea0000300000 */
.L_x_116:
[----:B------:R-:W-:Y:S04]  /*5710*/  SHF.L.U32 R2, R14, 0x1f, RZ ;  /* 0x0000001f0e027819 */ /* 0x000fe800000006ff */
[----:B------:R-:W2:Y:S02]  /*5720*/  SYNCS.PHASECHK.TRANS64.TRYWAIT P0, [UR24+0x2e890], R2 ;  /* 0x02e89002ff0075a7 */ /* 0x000ea40008001118 */
[----:B--2---:R-:W-:Y:S05]  /*5730*/  @!P0 BRA `(.L_x_117) ;  /* 0x000000a800088947 */ /* 0x004fea0003800000 */
.L_x_285:
[----:B------:R-:W-:Y:S05]  /*5740*/  BRA.U !UP0, `(.L_x_118) ;  /* 0x0000000108047547 */ /* 0x000fea000b800000 */
[----:B-1----:R-:W-:Y:S05]  /*5750*/  BPT.TRAP 0x1 ;  /* 0x000000040000795c */ /* 0x002fea0000300000 */
.L_x_118:
[----:B--2---:R-:W-:Y:S04]  /*5760*/  SHF.L.U32 R2, R13, 0x1f, RZ ;  /* 0x0000001f0d027819 */ /* 0x004fe800000006ff */
[----:B------:R-:W2:Y:S02]  /*5770*/  SYNCS.PHASECHK.TRANS64.TRYWAIT P0, [UR24+0x2e868], R2 ;  /* 0x02e86802ff0075a7 */ /* 0x000ea40008001118 */
[----:B--2---:R-:W-:Y:S05]  /*5780*/  @!P0 BRA `(.L_x_119) ;  /* 0x000000a8000c8947 */ /* 0x004fea0003800000 */
.L_x_287:
[----:B------:R-:W-:Y:S01]  /*5790*/  ELECT P1, URZ, PT ;  /* 0x0000000000ff782f */ /* 0x000fe20003820000 */
[----:B--2---:R-:W-:Y:S01]  /*57a0*/  IMAD.MOV.U32 R0, RZ, RZ, 0xc0 ;  /* 0x000000c0ff007424 */ /* 0x004fe200078e00ff */
[----:B------:R-:W-:Y:S01]  /*57b0*/  UMOV UR20, 0x0 ;  /* 0x0000000000147882 */ /* 0x000fe20000000000 */
[----:B------:R-:W-:Y:S01]  /*57c0*/  UMOV UR21, 0x8198490 ;  /* 0x0819849000157882 */ /* 0x000fe20000000000 */
[----:B------:R-:W-:Y:S01]  /*57d0*/  UMOV UR22, 0x0 ;  /* 0x0000000000167882 */ /* 0x000fe20000000000 */
[----:B------:R-:W-:Y:S01]  /*57e0*/  UMOV UR23, 0x8198490 ;  /* 0x0819849000177882 */ /* 0x000fe20000000000 */
[C---:B------:R-:W-:Y:S01]  /*57f0*/  R2UR UR13, R0.reuse ;  /* 0x00000000000d72ca */ /* 0x040fe200000e0000 */
[----:B------:R-:W-:Y:S01]  /*5800*/  UMOV UR19, 0x8198490 ;  /* 0x0819849000137882 */ /* 0x000fe20000000000 */
[C---:B------:R-:W-:Y:S01]  /*5810*/  R2UR UR18, R0.reuse ;  /* 0x00000000001272ca */ /* 0x040fe200000e0000 */
[----:B------:R-:W-:Y:S01]  /*5820*/  IMAD.MOV.U32 R2, RZ, RZ, 0xc0 ;  /* 0x000000c0ff027424 */ /* 0x000fe200078e00ff */
[----:B------:R-:W-:Y:S02]  /*5830*/  R2UR UR12, R0 ;  /* 0x00000000000c72ca */ /* 0x000fe400000e0000 */
[----:B------:R-:W-:Y:S02]  /*5840*/  ELECT P0, URZ, PT ;  /* 0x0000000000ff782f */ /* 0x000fe40003800000 */
[----:B------:R-:W-:Y:S01]  /*5850*/  @P1 R2UR UR7, R6 ;  /* 0x00000000060712ca */ /* 0x000fe200000e0000 */
[----:B------:R-:W-:Y:S01]  /*5860*/  @P1 IMAD.MOV.U32 R25, RZ, RZ, 0x40004040 ;  /* 0x40004040ff191424 */ /* 0x000fe200078e00ff */
[----:B-1----:R-:W-:Y:S01]  /*5870*/  @P1 R2UR UR6, R7 ;  /* 0x00000000070612ca */ /* 0x002fe200000e0000 */
[----:B------:R-:W-:Y:S01]  /*5880*/  @P1 IMAD.MOV.U32 R5, RZ, RZ, -0x7fffbfe0 ;  /* 0x80004020ff051424 */ /* 0x000fe200078e00ff */
[----:B------:R-:W-:Y:S02]  /*5890*/  R2UR UR17, R2 ;  /* 0x00000000021172ca */ /* 0x000fe400000e0000 */
[----:B------:R-:W-:Y:S05]  /*58a0*/  @P1 R2UR UR11, R25 ;  /* 0x00000000190b12ca */ /* 0x000fea00000e0000 */
[----:B------:R-:W-:Y:S02]  /*58b0*/  @P0 VIADD R2, R6, 0x100 ;  /* 0x0000010006020836 */ /* 0x000fe40000000000 */
[----:B------:R-:W-:Y:S01]  /*58c0*/  IMAD.U32 R24, RZ, RZ, UR7 ;  /* 0x00000007ff187e24 */ /* 0x000fe2000f8e00ff */
[----:B------:R-:W-:Y:S01]  /*58d0*/  @P1 R2UR UR7, R5 ;  /* 0x00000000050712ca */ /* 0x000fe200000e0000 */
[----:B------:R-:W-:Y:S01]  /*58e0*/  IMAD.U32 R4, RZ, RZ, UR6 ;  /* 0x00000006ff047e24 */ /* 0x000fe2000f8e00ff */
[----:B------:R-:W-:Y:S01]  /*58f0*/  @P0 R2UR UR8, R2 ;  /* 0x00000000020802ca */ /* 0x000fe200000e0000 */
[----:B------:R-:W-:Y:S01]  /*5900*/  IMAD.MOV.U32 R5, RZ, RZ, 0xc0 ;  /* 0x000000c0ff057424 */ /* 0x000fe200078e00ff */
[----:B------:R-:W-:Y:S01]  /*5910*/  @P1 R2UR UR10, R24 ;  /* 0x00000000180a12ca */ /* 0x000fe200000e0000 */
[----:B------:R-:W-:Y:S01]  /*5920*/  IMAD.MOV.U32 R2, RZ, RZ, 0xc0 ;  /* 0x000000c0ff027424 */ /* 0x000fe200078e00ff */
[----:B------:R-:W-:Y:S01]  /*5930*/  @P1 R2UR UR6, R4 ;  /* 0x00000000040612ca */ /* 0x000fe200000e0000 */
[----:B------:R-:W-:Y:S01]  /*5940*/  IMAD.MOV.U32 R4, RZ, RZ, 0xc0 ;  /* 0x000000c0ff047424 */ /* 0x000fe200078e00ff */
[----:B------:R-:W-:Y:S02]  /*5950*/  R2UR UR16, R5 ;  /* 0x00000000051072ca */ /* 0x000fe400000e0000 */
[----:B------:R-:W-:Y:S02]  /*5960*/  R2UR UR14, R2 ;  /* 0x00000000020e72ca */ /* 0x000fe400000e0000 */
[----:B------:R-:W-:Y:S07]  /*5970*/  R2UR UR15, R4 ;  /* 0x00000000040f72ca */ /* 0x000fee00000e0000 */
[----:B------:R1:W-:Y:S01]  /*5980*/  UTCHMMA gdesc[UR10], gdesc[UR6], tmem[UR13], tmem[UR20], idesc[UR21], !UPT ;  /* 0x00ff14060a0075ea */ /* 0x0003e2000f80000d */
[----:B------:R-:W-:Y:S01]  /*5990*/  UTCHMMA gdesc[UR76], gdesc[UR64], tmem[UR17], tmem[UR20], idesc[UR21], UPT ;  /* 0x00ff14404c0075ea */ /* 0x000fe2000b800011 */
[----:B-1----:R-:W-:Y:S01]  /*59a0*/  UMOV UR10, 0x0 ;  /* 0x00000000000a7882 */ /* 0x002fe20000000000 */
[----:B------:R-:W-:Y:S01]  /*59b0*/  UMOV UR11, 0x8198490 ;  /* 0x08198490000b7882 */ /* 0x000fe20000000000 */
[----:B------:R-:W-:Y:S01]  /*59c0*/  UMOV UR6, UR8 ;  /* 0x0000000800067c82 */ /* 0x000fe20008000000 */
[----:B------:R-:W-:Y:S01]  /*59d0*/  UMOV UR7, 0x40004040 ;  /* 0x4000404000077882 */ /* 0x000fe20000000000 */
[----:B------:R-:W-:Y:S01]  /*59e0*/  R2UR UR8, R0 ;  /* 0x00000000000872ca */ /* 0x000fe200000e0000 */
[----:B------:R1:W-:Y:S01]  /*59f0*/  UTCHMMA gdesc[UR6], gdesc[UR62], tmem[UR18], tmem[UR10], idesc[UR11], UPT ;  /* 0x00ff0a3e060075ea */ /* 0x0003e2000b800012 */
[----:B------:R2:W-:Y:S01]  /*5a00*/  UTCHMMA gdesc[UR74], gdesc[UR60], tmem[UR16], tmem[UR22], idesc[UR23], UPT ;  /* 0x00ff163c4a0075ea */ /* 0x0005e2000b800010 */
[----:B-1----:R-:W-:Y:S01]  /*5a10*/  UMOV UR6, 0x0 ;  /* 0x0000000000067882 */ /* 0x002fe20000000000 */
[----:B------:R-:W-:Y:S01]  /*5a20*/  UMOV UR7, 0x8198490 ;  /* 0x0819849000077882 */ /* 0x000fe20000000000 */
[----:B------:R-:W-:Y:S01]  /*5a30*/  UMOV UR18, 0x0 ;  /* 0x0000000000127882 */ /* 0x000fe20000000000 */
[----:B------:R2:W-:Y:S01]  /*5a40*/  UTCHMMA gdesc[UR72], gdesc[UR58], tmem[UR15], tmem[UR6], idesc[UR7], UPT ;  /* 0x00ff063a480075ea */ /* 0x0005e2000b80000f */
[----:B------:R2:W-:Y:S01]  /*5a50*/  UTCHMMA gdesc[UR70], gdesc[UR56], tmem[UR14], tmem[UR18], idesc[UR19], UPT ;  /* 0x00ff1238460075ea */ /* 0x0005e2000b80000e */
[----:B------:R2:W-:Y:S05]  /*5a60*/  UTCHMMA gdesc[UR68], gdesc[UR54], tmem[UR12], tmem[UR20], idesc[UR21], UPT ;  /* 0x00ff1436440075ea */ /* 0x0005ea000b80000c */
[----:B------:R2:W-:Y:S01]  /*5a70*/  UTCHMMA gdesc[UR66], gdesc[UR52], tmem[UR8], tmem[UR10], idesc[UR11], UPT ;  /* 0x00ff0a34420075ea */ /* 0x0005e2000b800008 */
[----:B------:R-:W-:Y:S05]  /*5a80*/  BRA.U !UP0, `(.L_x_120) ;  /* 0x0000000108047547 */ /* 0x000fea000b800000 */
[----:B--2---:R-:W-:Y:S05]  /*5a90*/  BPT.TRAP 0x1 ;  /* 0x000000040000795c */ /* 0x004fea0000300000 */
.L_x_120:
[----:B--2---:R-:W-:Y:S01]  /*5aa0*/  UIMAD UR6, UR9, 0x600, UR5 ;  /* 0x00000600090678a4 */ /* 0x004fe2000f8e0205 */
[----:B------:R-:W-:Y:S01]  /*5ab0*/  IMAD.MOV.U32 R0, RZ, RZ, RZ ;  /* 0x000000ffff007224 */ /* 0x000fe200078e00ff */
[----:B------:R-:W-:Y:S01]  /*5ac0*/  UISETP.NE.U32.AND UP1, UPT, UR32, URZ, UPT ;  /* 0x000000ff2000728c */ /* 0x000fe2000bf25070 */
[----:B------:R-:W-:Y:S01]  /*5ad0*/  IMAD.MOV.U32 R4, RZ, RZ, RZ ;  /* 0x000000ffff047224 */ /* 0x000fe200078e00ff */
[----:B------:R-:W-:Y:S01]  /*5ae0*/  UIADD3 UR8, UPT, UPT, UR24, 0x2e870, URZ ;  /* 0x0002e87018087890 */ /* 0x000fe2000fffe0ff */
[----:B------:R-:W-:Y:S01]  /*5af0*/  IMAD.MOV.U32 R2, RZ, RZ, RZ ;  /* 0x000000ffff027224 */ /* 0x000fe200078e00ff */
[----:B------:R-:W-:Y:S01]  /*5b00*/  UIADD3 UR10, UPT, UPT, UR6, 0x40, URZ ;  /* 0x00000040060a7890 */ /* 0x000fe2000fffe0ff */
[----:B------:R-:W-:Y:S01]  /*5b10*/  R2UR UR14, R0 ;  /* 0x00000000000e72ca */ /* 0x000fe200000e0000 */
[----:B------:R-:W-:Y:S01]  /*5b20*/  UIADD3 UR16, UPT, UPT, UR6, 0x80, URZ ;  /* 0x0000008006107890 */ /* 0x000fe2000fffe0ff */
[----:B------:R-:W-:Y:S01]  /*5b30*/  R2UR UR15, R4 ;  /* 0x00000000040f72ca */ /* 0x000fe200000e0000 */
[----:B------:R-:W-:Y:S01]  /*5b40*/  UIADD3 UR12, UPT, UPT, UR6, 0xc0, URZ ;  /* 0x000000c0060c7890 */ /* 0x000fe2000fffe0ff */
[----:B------:R-:W-:Y:S01]  /*5b50*/  R2UR UR18, R2 ;  /* 0x00000000021272ca */ /* 0x000fe200000e0000 */
[----:B------:R-:W-:Y:S01]  /*5b60*/  UMOV UR32, 0x0 ;  /* 0x0000000000207882 */ /* 0x000fe20000000000 */
[----:B------:R1:W-:Y:S01]  /*5b70*/  UTCBAR [UR8], URZ ;  /* 0x000000ff080073e9 */ /* 0x0003e200080000ff */
[----:B------:R-:W-:Y:S01]  /*5b80*/  UMOV UR33, 0x8190490 ;  /* 0x0819049000217882 */ /* 0x000fe20000000000 */
[----:B------:R-:W-:Y:S01]  /*5b90*/  UMOV UR7, 0x80004020 ;  /* 0x8000402000077882 */ /* 0x000fe20000000000 */
[----:B------:R-:W-:Y:S01]  /*5ba0*/  UMOV UR22, 0x0 ;  /* 0x0000000000167882 */ /* 0x000fe20000000000 */
[----:B------:R-:W-:Y:S01]  /*5bb0*/  UMOV UR23, 0x8190490 ;  /* 0x0819049000177882 */ /* 0x000fe20000000000 */
[----:B------:R-:W-:Y:S01]  /*5bc0*/  UMOV UR11, 0x80004020 ;  /* 0x80004020000b7882 */ /* 0x000fe20000000000 */
[----:B------:R-:W-:Y:S01]  /*5bd0*/  UMOV UR20, 0x0 ;  /* 0x0000000000147882 */ /* 0x000fe20000000000 */
[----:B------:R2:W-:Y:S01]  /*5be0*/  UTCHMMA gdesc[UR34], gdesc[UR6], tmem[UR14], tmem[UR32], idesc[UR33], UP1 ;  /* 0x00ff2006220075ea */ /* 0x0005e2000880000e */
[----:B------:R-:W-:Y:S01]  /*5bf0*/  UMOV UR21, 0x8190490 ;  /* 0x0819049000157882 */ /* 0x000fe20000000000 */
[----:B------:R3:W-:Y:S01]  /*5c00*/  UTCHMMA gdesc[UR50], gdesc[UR10], tmem[UR15], tmem[UR22], idesc[UR23], UPT ;  /* 0x00ff160a320075ea */ /* 0x0007e2000b80000f */
[----:B------:R-:W-:Y:S01]  /*5c10*/  UMOV UR17, 0x80004020 ;  /* 0x8000402000117882 */ /* 0x000fe20000000000 */
[C---:B------:R-:W-:Y:S01]  /*5c20*/  R2UR UR19, R0.reuse ;  /* 0x00000000001372ca */ /* 0x040fe200000e0000 */
[----:B------:R4:W-:Y:S01]  /*5c30*/  UTCHMMA gdesc[UR48], gdesc[UR16], tmem[UR18], tmem[UR20], idesc[UR21], UPT ;  /* 0x00ff1410300075ea */ /* 0x0009e2000b800012 */
[----:B------:R-:W-:Y:S01]  /*5c40*/  R2UR UR25, R0 ;  /* 0x00000000001972ca */ /* 0x000fe200000e0000 */
[----:B------:R-:W-:Y:S01]  /*5c50*/  UMOV UR13, 0x80004020 ;  /* 0x80004020000d7882 */ /* 0x000fe20000000000 */
[----:B------:R-:W-:Y:S01]  /*5c60*/  BSSY.RECONVERGENT B0, `(.L_x_121) ;  /* 0x000001d000007945 */ /* 0x000fe20003800200 */
[----:B------:R-:W-:Y:S08]  /*5c70*/  LOP3.LUT R12, R12, 0x1, RZ, 0x3c, !PT ;  /* 0x000000010c0c7812 */ /* 0x000ff000078e3cff */
[----:B------:R5:W-:Y:S01]  /*5c80*/  UTCHMMA gdesc[UR46], gdesc[UR12], tmem[UR19], tmem[UR32], idesc[UR33], UPT ;  /* 0x00ff200c2e0075ea */ /* 0x000be2000b800013 */
[C---:B-1----:R-:W-:Y:S01]  /*5c90*/  R2UR UR8, R0.reuse ;  /* 0x00000000000872ca */ /* 0x042fe200000e0000 */
[----:B--2---:R-:W-:Y:S02]  /*5ca0*/  UIADD3 UR14, UPT, UPT, UR6, 0x140, URZ ;  /* 0x00000140060e7890 */ /* 0x004fe4000fffe0ff */
[----:B---3--:R-:W-:Y:S01]  /*5cb0*/  UIADD3 UR10, UPT, UPT, UR34, 0x402, URZ ;  /* 0x00000402220a7890 */ /* 0x008fe2000fffe0ff */
[C---:B------:R-:W-:Y:S01]  /*5cc0*/  R2UR UR22, R0.reuse ;  /* 0x00000000001672ca */ /* 0x040fe200000e0000 */
[----:B------:R-:W-:Y:S01]  /*5cd0*/  UMOV UR11, 0x40004040 ;  /* 0x40004040000b7882 */ /* 0x000fe20000000000 */
[----:B----4-:R-:W-:Y:S01]  /*5ce0*/  UIADD3 UR20, UPT, UPT, UR6, 0x100, URZ ;  /* 0x0000010006147890 */ /* 0x010fe2000fffe0ff */
[----:B------:R-:W-:Y:S01]  /*5cf0*/  R2UR UR23, R0 ;  /* 0x00000000001772ca */ /* 0x000fe200000e0000 */
[----:B------:R-:W-:Y:S02]  /*5d00*/  UIADD3 UR18, UPT, UPT, UR6, 0x180, URZ ;  /* 0x0000018006127890 */ /* 0x000fe4000fffe0ff */
[----:B------:R-:W-:Y:S01]  /*5d10*/  UIADD3 UR6, UPT, UPT, UR6, 0x1c0, URZ ;  /* 0x000001c006067890 */ /* 0x000fe2000fffe0ff */
[----:B------:R-:W-:Y:S01]  /*5d20*/  UMOV UR16, 0x0 ;  /* 0x0000000000107882 */ /* 0x000fe20000000000 */
[----:B------:R-:W-:Y:S01]  /*5d30*/  UMOV UR17, 0x8190490 ;  /* 0x0819049000117882 */ /* 0x000fe20000000000 */
[----:B------:R-:W-:Y:S01]  /*5d40*/  UMOV UR21, 0x80004020 ;  /* 0x8000402000157882 */ /* 0x000fe20000000000 */
[----:B------:R-:W-:Y:S01]  /*5d50*/  UMOV UR15, 0x80004020 ;  /* 0x80004020000f7882 */ /* 0x000fe20000000000 */
[----:B------:R1:W-:Y:S02]  /*5d60*/  UTCHMMA gdesc[UR44], gdesc[UR20], tmem[UR25], tmem[UR16], idesc[UR17], UPT ;  /* 0x00ff10142c0075ea */ /* 0x0003e4000b800019 */
[----:B------:R2:W-:Y:S01]  /*5d70*/  UTCHMMA gdesc[UR10], gdesc[UR14], tmem[UR22], tmem[UR32], idesc[UR33], UPT ;  /* 0x00ff200e0a0075ea */ /* 0x0005e2000b800016 */
[----:B-----5:R-:W-:Y:S01]  /*5d80*/  UIADD3 UR12, UPT, UPT, UR34, 0x406, URZ ;  /* 0x00000406220c7890 */ /* 0x020fe2000fffe0ff */
[----:B------:R-:W-:Y:S01]  /*5d90*/  UMOV UR19, 0x80004020 ;  /* 0x8000402000137882 */ /* 0x000fe20000000000 */
[----:B------:R-:W-:Y:S01]  /*5da0*/  UMOV UR13, 0x40004040 ;  /* 0x40004040000d7882 */ /* 0x000fe20000000000 */
[----:B-1----:R-:W-:Y:S01]  /*5db0*/  UIADD3 UR16, UPT, UPT, UR34, 0x404, URZ ;  /* 0x0000040422107890 */ /* 0x002fe2000fffe0ff */
[----:B------:R-:W-:Y:S01]  /*5dc0*/  UMOV UR17, 0x40004040 ;  /* 0x4000404000117882 */ /* 0x000fe20000000000 */
[----:B------:R-:W-:Y:S01]  /*5dd0*/  UMOV UR20, 0x0 ;  /* 0x0000000000147882 */ /* 0x000fe20000000000 */
[----:B------:R-:W-:Y:S06]  /*5de0*/  UMOV UR21, 0x8190490 ;  /* 0x0819049000157882 */ /* 0x000fec0000000000 */
[----:B------:R2:W-:Y:S01]  /*5df0*/  UTCHMMA gdesc[UR16], gdesc[UR18], tmem[UR23], tmem[UR32], idesc[UR33], UPT ;  /* 0x00ff2012100075ea */ /* 0x0005e2000b800017 */
[----:B------:R2:W-:Y:S01]  /*5e00*/  UTCHMMA gdesc[UR12], gdesc[UR6], tmem[UR8], tmem[UR20], idesc[UR21], UPT ;  /* 0x00ff14060c0075ea */ /* 0x0005e2000b800008 */
[----:B------:R-:W-:Y:S05]  /*5e10*/  @!P2 BRA `(.L_x_122) ;  /* 0x000000000004a947 */ /* 0x000fea0003800000 */
[----:B--2---:R-:W-:Y:S05]  /*5e20*/  BPT.TRAP 0x1 ;  /* 0x000000040000795c */ /* 0x004fea0000300000 */
.L_x_122:
[----:B--2---:R-:W-:Y:S05]  /*5e30*/  BSYNC.RECONVERGENT B0 ;  /* 0x0000000000007941 */ /* 0x004fea0003800200 */
.L_x_121:
[----:B------:R-:W-:Y:S02]  /*5e40*/  ULEA UR7, UR9, UR24, 0x3 ;  /* 0x0000001809077291 */ /* 0x000fe4000f8e18ff */
[----:B------:R-:W-:Y:S02]  /*5e50*/  UIADD3 UR9, UPT, UPT, UR9, 0x1, URZ ;  /* 0x0000000109097890 */ /* 0x000fe4000fffe0ff */
[----:B------:R-:W-:Y:S02]  /*5e60*/  UIADD3 UR6, UPT, UPT, UR7, 0x2e810, URZ ;  /* 0x0002e81007067890 */ /* 0x000fe4000fffe0ff */
[----:B------:R-:W-:Y:S04]  /*5e70*/  UISETP.NE.AND UP1, UPT, UR9, 0x2, UPT ;  /* 0x000000020900788c */ /* 0x000fe8000bf25270 */
[----:B------:R-:W-:Y:S03]  /*5e80*/  USEL UR9, UR9, URZ, UP1 ;  /* 0x000000ff09097287 */ /* 0x000fe60008800000 */
[----:B------:R1:W-:Y:S01]  /*5e90*/  UTCBAR [UR6], URZ ;  /* 0x000000ff060073e9 */ /* 0x0003e200080000ff */
[----:B------:R-:W-:Y:S08]  /*5ea0*/  BRA.U !UP0, `(.L_x_123) ;  /* 0x0000000108047547 */ /* 0x000ff0000b800000 */
[----:B-1----:R-:W-:Y:S05]  /*5eb0*/  BPT.TRAP 0x1 ;  /* 0x000000040000795c */ /* 0x002fea0000300000 */
.L_x_123:
[----:B------:R-:W-:Y:S01]  /*5ec0*/  LOP3.LUT R14, R14, 0x1, RZ, 0x3c, !PT ;  /* 0x000000010e0e7812 */ /* 0x000fe200078e3cff */
[----:B-1----:R-:W-:Y:S09]  /*5ed0*/  UIADD3 UR6, UPT, UPT, UR24, 0x2e898, URZ ;  /* 0x0002e89818067890 */ /* 0x002ff2000fffe0ff */
[----:B------:R1:W-:Y:S01]  /*5ee0*/  UTCBAR [UR6], URZ ;  /* 0x000000ff060073e9 */ /* 0x0003e200080000ff */
[----:B------:R-:W-:Y:S05]  /*5ef0*/  BRA.U !UP0, `(.L_x_124) ;  /* 0x0000000108047547 */ /* 0x000fea000b800000 */
[----:B-1----:R-:W-:Y:S05]  /*5f00*/  BPT.TRAP 0x1 ;  /* 0x000000040000795c */ /* 0x002fea0000300000 */
.L_x_124:
[----:B------:R-:W-:Y:S04]  /*5f10*/  SHF.L.U32 R2, R12, 0x1f, RZ ;  /* 0x0000001f0c027819 */ /* 0x000fe800000006ff */
[----:B------:R-:W2:Y:S02]  /*5f20*/  SYNCS.PHASECHK.TRANS64.TRYWAIT P0, [UR24+0x2e878], R2 ;  /* 0x02e87802ff0075a7 */ /* 0x000ea40008001118 */
[----:B--2---:R-:W-:Y:S05]  /*5f30*/  @!P0 BRA `(.L_x_125) ;  /* 0x000000a000388947 */ /* 0x004fea0003800000 */
.L_x_289:
[----:B------:R-:W-:Y:S05]  /*5f40*/  BRA.U !UP4, `(.L_x_126) ;  /* 0x000000010c047547 */ /* 0x000fea000b800000 */
[----:B-1----:R-:W-:Y:S05]  /*5f50*/  BPT.TRAP 0x1 ;  /* 0x000000040000795c */ /* 0x002fea0000300000 */
.L_x_126:
[----:B------:R-:W-:Y:S01]  /*5f60*/  SHF.L.U32 R5, R9, 0x1f, RZ ;  /* 0x0000001f09057819 */ /* 0x000fe200000006ff */
[----:B--2---:R-:W-:Y:S02]  /*5f70*/  HFMA2 R0, -RZ, RZ, 0, 1.1444091796875e-05 ;  /* 0x000000c0ff007431 */ /* 0x004fe400000001ff */
[----:B------:R-:W-:Y:S01]  /*5f80*/  IMAD.MOV.U32 R2, RZ, RZ, 0xc0 ;  /* 0x000000c0ff027424 */ /* 0x000fe200078e00ff */
[----:B------:R-:W2:Y:S02]  /*5f90*/  SYNCS.PHASECHK.TRANS64.TRYWAIT P0, [UR24+0x2e820], R5 ;  /* 0x02e82005ff0075a7 */ /* 0x000ea40008001118 */
[----:B--2---:R-:W-:Y:S05]  /*5fa0*/  @!P0 BRA `(.L_x_127) ;  /* 0x000000a000348947 */ /* 0x004fea0003800000 */
.L_x_291:
[----:B-1----:R-:W-:Y:S01]  /*5fb0*/  UIADD3 UR6, UPT, UPT, UR28, 0x2, URZ ;  /* 0x000000021c067890 */ /* 0x002fe2000fffe0ff */
[----:B------:R-:W-:Y:S01]  /*5fc0*/  R2UR UR8, R2 ;  /* 0x00000000020872ca */ /* 0x000fe200000e0000 */
[----:B------:R-:W-:Y:S01]  /*5fd0*/  UIADD3 UR20, UPT, UPT, UR30, 0x200, URZ ;  /* 0x000002001e147890 */ /* 0x000fe2000fffe0ff */
[----:B------:R-:W-:Y:S01]  /*5fe0*/  R2UR UR16, R0 ;  /* 0x00000000001072ca */ /* 0x000fe200000e0000 */
[----:B------:R-:W-:Y:S01]  /*5ff0*/  UIADD3 UR18, UPT, UPT, UR28, 0x200, URZ ;  /* 0x000002001c127890 */ /* 0x000fe2000fffe0ff */
[----:B------:R-:W-:Y:S01]  /*6000*/  IMAD.MOV.U32 R2, RZ, RZ, 0xc0 ;  /* 0x000000c0ff027424 */ /* 0x000fe200078e00ff */
[----:B------:R-:W-:Y:S01]  /*6010*/  UIADD3 UR14, UPT, UPT, UR30, 0x202, URZ ;  /* 0x000002021e0e7890 */ /* 0x000fe2000fffe0ff */
[----:B------:R-:W-:Y:S01]  /*6020*/  IMAD.MOV.U32 R0, RZ, RZ, 0xc0 ;  /* 0x000000c0ff007424 */ /* 0x000fe200078e00ff */
[----:B------:R-:W-:Y:S01]  /*6030*/  UMOV UR22, 0x0 ;  /* 0x0000000000167882 */ /* 0x000fe20000000000 */
[----:B------:R-:W-:Y:S01]  /*6040*/  UMOV UR23, 0x8200490 ;  /* 0x0820049000177882 */ /* 0x000fe20000000000 */
[----:B------:R-:W-:Y:S01]  /*6050*/  UMOV UR10, 0x0 ;  /* 0x00000000000a7882 */ /* 0x000fe20000000000 */
[----:B------:R-:W-:Y:S01]  /*6060*/  UMOV UR11, 0x8200490 ;  /* 0x08200490000b7882 */ /* 0x000fe20000000000 */
[----:B------:R-:W-:Y:S01]  /*6070*/  UMOV UR12, UR38 ;  /* 0x00000026000c7c82 */ /* 0x000fe20008000000 */
[----:B------:R-:W-:Y:S01]  /*6080*/  UMOV UR13, 0x80004020 ;  /* 0x80004020000d7882 */ /* 0x000fe20000000000 */
[----:B------:R1:W-:Y:S01]  /*6090*/  UTCHMMA gdesc[UR28], gdesc[UR30], tmem[UR8], tmem[UR22], idesc[UR23], !UPT ;  /* 0x00ff161e1c0075ea */ /* 0x0003e2000f800008 */
[----:B------:R-:W-:Y:S01]  /*60a0*/  UMOV UR7, 0x80004020 ;  /* 0x8000402000077882 */ /* 0x000fe20000000000 */
[----:B------:R-:W-:Y:S01]  /*60b0*/  R2UR UR32, R2 ;  /* 0x00000000022072ca */ /* 0x000fe200000e0000 */
[----:B------:R3:W-:Y:S01]  /*60c0*/  UTCHMMA gdesc[UR6], gdesc[UR12], tmem[UR16], tmem[UR10], idesc[UR11], UPT ;  /* 0x00ff0a0c060075ea */ /* 0x0007e2000b800010 */
[----:B------:R-:W-:Y:S01]  /*60d0*/  R2UR UR33, R0 ;  /* 0x00000000002172ca */ /* 0x000fe200000e0000 */
[----:B------:R-:W-:Y:S01]  /*60e0*/  UMOV UR21, 0x80004020 ;  /* 0x8000402000157882 */ /* 0x000fe20000000000 */
[----:B------:R-:W-:Y:S01]  /*60f0*/  UMOV UR19, 0x80004020 ;  /* 0x8000402000137882 */ /* 0x000fe20000000000 */
[----:B------:R-:W-:Y:S01]  /*6100*/  UMOV UR15, 0x80004020 ;  /* 0x80004020000f7882 */ /* 0x000fe20000000000 */
[----:B------:R-:W-:Y:S01]  /*6110*/  R2UR UR25, R2 ;  /* 0x00000000021972ca */ /* 0x000fe200000e0000 */
[----:B------:R-:W-:Y:S01]  /*6120*/  UMOV UR17, 0x80004020 ;  /* 0x8000402000117882 */ /* 0x000fe20000000000 */
[----:B-1----:R-:W-:Y:S01]  /*6130*/  UIADD3 UR22, UPT, UPT, UR28, 0x400, URZ ;  /* 0x000004001c167890 */ /* 0x002fe2000fffe0ff */
[----:B------:R-:W-:Y:S01]  /*6140*/  R2UR UR8, R0 ;  /* 0x00000000000872ca */ /* 0x000fe200000e0000 */
[----:B------:R-:W-:Y:S01]  /*6150*/  UMOV UR23, 0x80004020 ;  /* 0x8000402000177882 */ /* 0x000fe20000000000 */
[----:B---3--:R-:W-:Y:S02]  /*6160*/  UIADD3 UR10, UPT, UPT, UR28, 0x202, URZ ;  /* 0x000002021c0a7890 */ /* 0x008fe4000fffe0ff */
[----:B------:R-:W-:Y:S01]  /*6170*/  UIADD3 UR16, UPT, UPT, UR30, 0x400, URZ ;  /* 0x000004001e107890 */ /* 0x000fe2000fffe0ff */
[----:B------:R-:W-:Y:S01]  /*6180*/  UMOV UR12, 0x0 ;  /* 0x00000000000c7882 */ /* 0x000fe20000000000 */
[----:B------:R-:W-:Y:S01]  /*6190*/  UMOV UR13, 0x8200490 ;  /* 0x08200490000d7882 */ /* 0x000fe20000000000 */
[----:B------:R-:W-:Y:S01]  /*61a0*/  UMOV UR6, 0x0 ;  /* 0x0000000000067882 */ /* 0x000fe20000000000 */
[----:B------:R1:W-:Y:S01]  /*61b0*/  UTCHMMA gdesc[UR18], gdesc[UR20], tmem[UR32], tmem[UR12], idesc[UR13], UPT ;  /* 0x00ff0c14120075ea */ /* 0x0003e2000b800020 */
[----:B------:R-:W-:Y:S01]  /*61c0*/  UMOV UR7, 0x8200490 ;  /* 0x0820049000077882 */ /* 0x000fe20000000000 */
[----:B------:R-:W-:Y:S02]  /*61d0*/  UMOV UR11, 0x80004020 ;  /* 0x80004020000b7882 */ /* 0x000fe40000000000 */
[----:B------:R3:W-:Y:S01]  /*61e0*/  UTCHMMA gdesc[UR10], gdesc[UR14], tmem[UR33], tmem[UR6], idesc[UR7], UPT ;  /* 0x00ff060e0a0075ea */ /* 0x0007e2000b800021 */
[----:B-1----:R-:W-:Y:S01]  /*61f0*/  UIADD3 UR12, UPT, UPT, UR30, 0x402, URZ ;  /* 0x000004021e0c7890 */ /* 0x002fe2000fffe0ff */
[----:B------:R-:W-:Y:S01]  /*6200*/  UMOV UR20, 0x0 ;  /* 0x0000000000147882 */ /* 0x000fe20000000000 */
[----:B------:R-:W-:Y:S01]  /*6210*/  UMOV UR21, 0x8200490 ;  /* 0x0820049000157882 */ /* 0x000fe20000000000 */
[----:B---3--:R-:W-:Y:S01]  /*6220*/  UIADD3 UR6, UPT, UPT, UR28, 0x402, URZ ;  /* 0x000004021c067890 */ /* 0x008fe2000fffe0ff */
[----:B------:R1:W-:Y:S01]  /*6230*/  UTCHMMA gdesc[UR22], gdesc[UR16], tmem[UR25], tmem[UR20], idesc[UR21], UPT ;  /* 0x00ff1410160075ea */ /* 0x0003e2000b800019 */
[----:B------:R-:W-:Y:S01]  /*6240*/  UMOV UR18, 0x0 ;  /* 0x0000000000127882 */ /* 0x000fe20000000000 */
[----:B------:R-:W-:Y:S01]  /*6250*/  UMOV UR19, 0x8200490 ;  /* 0x0820049000137882 */ /* 0x000fe20000000000 */
[----:B------:R-:W-:Y:S01]  /*6260*/  UMOV UR13, 0x80004020 ;  /* 0x80004020000d7882 */ /* 0x000fe20000000000 */
[----:B------:R-:W-:Y:S04]  /*6270*/  UMOV UR7, 0x80004020 ;  /* 0x8000402000077882 */ /* 0x000fe80000000000 */
[----:B------:R1:W-:Y:S01]  /*6280*/  UTCHMMA gdesc[UR6], gdesc[UR12], tmem[UR8], tmem[UR18], idesc[UR19], UPT ;  /* 0x00ff120c060075ea */ /* 0x0003e2000b800008 */
[----:B------:R-:W-:Y:S05]  /*6290*/  BRA.U !UP0, `(.L_x_128) ;  /* 0x0000000108047547 */ /* 0x000fea000b800000 */
[----:B-1----:R-:W-:Y:S05]  /*62a0*/  BPT.TRAP 0x1 ;  /* 0x000000040000795c */ /* 0x002fea0000300000 */
.L_x_128:
[----:B-1----:R-:W-:Y:S09]  /*62b0*/  UIADD3 UR6, UPT, UPT, UR24, 0x2e860, URZ ;  /* 0x0002e86018067890 */ /* 0x002ff2000fffe0ff */
[----:B------:R1:W-:Y:S01]  /*62c0*/  UTCBAR [UR6], URZ ;  /* 0x000000ff060073e9 */ /* 0x0003e200080000ff */
[----:B------:R-:W-:Y:S05]  /*62d0*/  BRA.U !UP0, `(.L_x_129) ;  /* 0x0000000108047547 */ /* 0x000fea000b800000 */
[----:B-1----:R-:W-:Y:S05]  /*62e0*/  BPT.TRAP 0x1 ;  /* 0x000000040000795c */ /* 0x002fea0000300000 */
.L_x_129:
[----:B--2---:R-:W-:Y:S01]  /*62f0*/  SHF.L.U32 R5, R10, 0x1f, RZ ;  /* 0x0000001f0a057819 */ /* 0x004fe200000006ff */
[----:B------:R-:W-:Y:S01]  /*6300*/  IMAD.MOV.U32 R2, RZ, RZ, 0x140 ;  /* 0x00000140ff027424 */ /* 0x000fe200078e00ff */
[----:B------:R-:W-:Y:S02]  /*6310*/  MOV R0, 0x60 ;  /* 0x0000006000007802 */ /* 0x000fe40000000f00 */
[----:B------:R-:W2:Y:S02]  /*6320*/  SYNCS.PHASECHK.TRANS64.TRYWAIT P0, [UR24+0x2e880], R5 ;  /* 0x02e88005ff0075a7 */ /* 0x000ea40008001118 */
[----:B--2---:R-:W-:Y:S05]  /*6330*/  @!P0 BRA `(.L_x_130) ;  /* 0x0000009c00688947 */ /* 0x004fea0003800000 */
.L_x_293:
[----:B-1----:R-:W-:Y:S01]  /*6340*/  R2UR UR6, R2 ;  /* 0x00000000020672ca */ /* 0x002fe200000e0000 */
[----:B------:R-:W-:Y:S01]  /*6350*/  UMOV UR12, 0x0 ;  /* 0x00000000000c7882 */ /* 0x000fe20000000000 */
[----:B------:R-:W-:Y:S01]  /*6360*/  R2UR UR7, R0 ;  /* 0x00000000000772ca */ /* 0x000fe200000e0000 */
[----:B------:R-:W-:Y:S01]  /*6370*/  UIADD3 UR10, UPT, UPT, UR26, 0x40, URZ ;  /* 0x000000401a0a7890 */ /* 0x000fe2000fffe0ff */
[----:B--2---:R-:W-:Y:S01]  /*6380*/  IMAD.MOV.U32 R5, RZ, RZ, 0x148 ;  /* 0x00000148ff057424 */ /* 0x004fe200078e00ff */
[----:B------:R-:W-:Y:S01]  /*6390*/  UMOV UR13, 0x8190490 ;  /* 0x08190490000d7882 */ /* 0x000fe20000000000 */
[----:B------:R-:W-:Y:S01]  /*63a0*/  IMAD.MOV.U32 R4, RZ, RZ, 0x60 ;  /* 0x00000060ff047424 */ /* 0x000fe200078e00ff */
[----:B------:R-:W-:Y:S01]  /*63b0*/  UMOV UR22, 0x0 ;  /* 0x0000000000167882 */ /* 0x000fe20000000000 */
[----:B------:R-:W-:Y:S01]  /*63c0*/  UMOV UR23, 0x8190490 ;  /* 0x0819049000177882 */ /* 0x000fe20000000000 */
[----:B------:R-:W-:Y:S01]  /*63d0*/  R2UR UR8, R5 ;  /* 0x00000000050872ca */ /* 0x000fe200000e0000 */
[----:B------:R-:W-:Y:S01]  /*63e0*/  UMOV UR11, 0x80004020 ;  /* 0x80004020000b7882 */ /* 0x000fe20000000000 */
[C---:B------:R-:W-:Y:S01]  /*63f0*/  R2UR UR14, R4.reuse ;  /* 0x00000000040e72ca */ /* 0x040fe200000e0000 */
[----:B------:R-:W-:Y:S01]  /*6400*/  IMAD.MOV.U32 R2, RZ, RZ, 0x150 ;  /* 0x00000150ff027424 */ /* 0x000fe200078e00ff */
[----:B------:R-:W-:Y:S01]  /*6410*/  R2UR UR16, R4 ;  /* 0x00000000041072ca */ /* 0x000fe200000e0000 */
[----:B------:R-:W-:Y:S01]  /*6420*/  IMAD.MOV.U32 R0, RZ, RZ, 0x60 ;  /* 0x00000060ff007424 */ /* 0x000fe200078e00ff */
[----:B------:R1:W-:Y:S01]  /*6430*/  UTCHMMA tmem[UR6], gdesc[UR26], tmem[UR7], tmem[UR12], idesc[UR13], UPT ;  /* 0x00ff0c1a060079ea */ /* 0x0003e2000b800007 */
[----:B------:R-:W-:Y:S01]  /*6440*/  UMOV UR32, 0x0 ;  /* 0x0000000000207882 */ /* 0x000fe20000000000 */
[----:B------:R-:W-:Y:S01]  /*6450*/  R2UR UR17, R2 ;  /* 0x00000000021172ca */ /* 0x000fe200000e0000 */
[----:B------:R-:W-:Y:S01]  /*6460*/  UMOV UR33, 0x8190490 ;  /* 0x0819049000217882 */ /* 0x000fe20000000000 */
[C---:B------:R-:W-:Y:S01]  /*6470*/  R2UR UR18, R0.reuse ;  /* 0x00000000001272ca */ /* 0x040fe200000e0000 */
[----:B------:R-:W-:Y:S01]  /*6480*/  UMOV UR15, 0x80004020 ;  /* 0x80004020000f7882 */ /* 0x000fe20000000000 */
[----:B------:R-:W-:Y:S01]  /*6490*/  R2UR UR21, R0 ;  /* 0x00000000001572ca */ /* 0x000fe200000e0000 */
[----:B------:R-:W-:Y:S02]  /*64a0*/  IMAD.MOV.U32 R2, RZ, RZ, 0x158 ;  /* 0x00000158ff027424 */ /* 0x000fe400078e00ff */
[----:B------:R2:W-:Y:S01]  /*64b0*/  UTCHMMA tmem[UR8], gdesc[UR10], tmem[UR14], tmem[UR22], idesc[UR23], UPT ;  /* 0x00ff160a080079ea */ /* 0x0005e2000b80000e */
[----:B------:R-:W-:Y:S02]  /*64c0*/  IMAD.MOV.U32 R0, RZ, RZ, 0x160 ;  /* 0x00000160ff007424 */ /* 0x000fe400078e00ff */
[----:B------:R-:W-:Y:S01]  /*64d0*/  R2UR UR25, R2 ;  /* 0x00000000021972ca */ /* 0x000fe200000e0000 */
[----:B------:R-:W-:Y:S05]  /*64e0*/  IMAD.MOV.U32 R2, RZ, RZ, 0x168 ;  /* 0x00000168ff027424 */ /* 0x000fea00078e00ff */
[----:B------:R-:W-:Y:S01]  /*64f0*/  R2UR UR19, R2 ;  /* 0x00000000021372ca */ /* 0x000fe200000e0000 */
[----:B------:R-:W-:Y:S01]  /*6500*/  IMAD.MOV.U32 R2, RZ, RZ, 0x178 ;  /* 0x00000178ff027424 */ /* 0x000fe200078e00ff */
[----:B-1----:R-:W-:Y:S02]  /*6510*/  UIADD3 UR12, UPT, UPT, UR26, 0x80, URZ ;  /* 0x000000801a0c7890 */ /* 0x002fe4000fffe0ff */
[----:B------:R-:W-:Y:S01]  /*6520*/  UIADD3 UR6, UPT, UPT, UR26, 0xc0, URZ ;  /* 0x000000c01a067890 */ /* 0x000fe2000fffe0ff */
[----:B------:R-:W-:Y:S01]  /*6530*/  UMOV UR13, 0x80004020 ;  /* 0x80004020000d7882 */ /* 0x000fe20000000000 */
[----:B------:R-:W-:Y:S01]  /*6540*/  UMOV UR7, 0x80004020 ;  /* 0x8000402000077882 */ /* 0x000fe20000000000 */
[----:B--2---:R-:W-:Y:S01]  /*6550*/  UIADD3 UR14, UPT, UPT, UR26, 0x100, URZ ;  /* 0x000001001a0e7890 */ /* 0x004fe2000fffe0ff */
[----:B------:R-:W-:Y:S01]  /*6560*/  R2UR UR23, R0 ;  /* 0x00000000001772ca */ /* 0x000fe200000e0000 */
[----:B------:R-:W-:Y:S01]  /*6570*/  UIADD3 UR10, UPT, UPT, UR26, 0x140, URZ ;  /* 0x000001401a0a7890 */ /* 0x000fe2000fffe0ff */
[----:B------:R-:W-:Y:S01]  /*6580*/  R2UR UR8, R2 ;  /* 0x00000000020872ca */ /* 0x000fe200000e0000 */
[----:B------:R1:W-:Y:S02]  /*6590*/  UTCHMMA tmem[UR17], gdesc[UR12], tmem[UR18], tmem[UR32], idesc[UR33], UPT ;  /* 0x00ff200c110079ea */ /* 0x0003e4000b800012 */
[----:B------:R2:W-:Y:S01]  /*65a0*/  UTCHMMA tmem[UR25], gdesc[UR6], tmem[UR21], tmem[UR32], idesc[UR33], UPT ;  /* 0x00ff2006190079ea */ /* 0x0005e2000b800015 */
[----:B------:R-:W-:Y:S05]  /*65b0*/  IMAD.MOV.U32 R0, RZ, RZ, 0x60 ;  /* 0x00000060ff007424 */ /* 0x000fea00078e00ff */
[----:B------:R-:W-:Y:S01]  /*65c0*/  R2UR UR20, R0 ;  /* 0x00000000001472ca */ /* 0x000fe200000e0000 */
[----:B------:R-:W-:Y:S05]  /*65d0*/  IMAD.MOV.U32 R0, RZ, RZ, 0x170 ;  /* 0x00000170ff007424 */ /* 0x000fea00078e00ff */
[----:B------:R-:W-:Y:S01]  /*65e0*/  R2UR UR22, R0 ;  /* 0x00000000001672ca */ /* 0x000fe200000e0000 */
[----:B------:R-:W-:Y:S01]  /*65f0*/  IMAD.MOV.U32 R0, RZ, RZ, 0x60 ;  /* 0x00000060ff007424 */ /* 0x000fe200078e00ff */
[----:B-1----:R-:W-:Y:S01]  /*6600*/  UMOV UR12, 0x0 ;  /* 0x00000000000c7882 */ /* 0x002fe20000000000 */
[----:B--2---:R-:W-:Y:S01]  /*6610*/  UIADD3 UR6, UPT, UPT, UR26, 0x1c0, URZ ;  /* 0x000001c01a067890 */ /* 0x004fe2000fffe0ff */
[----:B------:R-:W-:Y:S01]  /*6620*/  R2UR UR18, R4 ;  /* 0x00000000041272ca */ /* 0x000fe200000e0000 */
[----:B------:R-:W-:Y:S01]  /*6630*/  UMOV UR13, 0x8190490 ;  /* 0x08190490000d7882 */ /* 0x000fe20000000000 */
[----:B------:R-:W-:Y:S01]  /*6640*/  R2UR UR17, R0 ;  /* 0x00000000001172ca */ /* 0x000fe200000e0000 */
[----:B------:R1:W-:Y:S01]  /*6650*/  UTCHMMA tmem[UR23], gdesc[UR14], tmem[UR16], tmem[UR12], idesc[UR13], UPT ;  /* 0x00ff0c0e170079ea */ /* 0x0003e2000b800010 */
[----:B------:R2:W-:Y:S01]  /*6660*/  UTCHMMA tmem[UR19], gdesc[UR10], tmem[UR20], tmem[UR32], idesc[UR33], UPT ;  /* 0x00ff200a130079ea */ /* 0x0005e2000b800014 */
[----:B-1----:R-:W-:Y:S01]  /*6670*/  UIADD3 UR12, UPT, UPT, UR26, 0x180, URZ ;  /* 0x000001801a0c7890 */ /* 0x002fe2000fffe0ff */
[----:B------:R-:W-:Y:S01]  /*6680*/  UMOV UR13, 0x80004020 ;  /* 0x80004020000d7882 */ /* 0x000fe20000000000 */
[----:B------:R-:W-:Y:S01]  /*6690*/  UMOV UR14, 0x0 ;  /* 0x00000000000e7882 */ /* 0x000fe20000000000 */
[----:B------:R-:W-:Y:S06]  /*66a0*/  UMOV UR15, 0x8190490 ;  /* 0x08190490000f7882 */ /* 0x000fec0000000000 */
[----:B------:R2:W-:Y:S01]  /*66b0*/  UTCHMMA tmem[UR22], gdesc[UR12], tmem[UR18], tmem[UR32], idesc[UR33], UPT ;  /* 0x00ff200c160079ea */ /* 0x0005e2000b800012 */
[----:B------:R2:W-:Y:S01]  /*66c0*/  UTCHMMA tmem[UR8], gdesc[UR6], tmem[UR17], tmem[UR14], idesc[UR15], UPT ;  /* 0x00ff0e06080079ea */ /* 0x0005e2000b800011 */
[----:B------:R-:W-:Y:S05]  /*66d0*/  BRA.U !UP0, `(.L_x_131) ;  /* 0x0000000108047547 */ /* 0x000fea000b800000 */
[----:B--2---:R-:W-:Y:S05]  /*66e0*/  BPT.TRAP 0x1 ;  /* 0x000000040000795c */ /* 0x004fea0000300000 */
.L_x_131:
[----:B--2---:R-:W-:Y:S09]  /*66f0*/  UIADD3 UR6, UPT, UPT, UR24, 0x2e888, URZ ;  /* 0x0002e88818067890 */ /* 0x004ff2000fffe0ff */
[----:B------:R1:W-:Y:S01]  /*6700*/  UTCBAR [UR6], URZ ;  /* 0x000000ff060073e9 */ /* 0x0003e200080000ff */
[----:B------:R-:W-:Y:S05]  /*6710*/  BRA.U !UP4, `(.L_x_132) ;  /* 0x000000010c047547 */ /* 0x000fea000b800000 */
[----:B-1----:R-:W-:Y:S05]  /*6720*/  BPT.TRAP 0x1 ;  /* 0x000000040000795c */ /* 0x002fea0000300000 */
.L_x_132:
[----:B------:R-:W-:Y:S01]  /*6730*/  LOP3.LUT R9, R9, 0x1, RZ, 0x3c, !PT ;  /* 0x0000000109097812 */ /* 0x000fe200078e3cff */
[----:B------:R-:W2:Y:S01]  /*6740*/  LDL.LU R0, [R1] ;  /* 0x0000000001007983 */ /* 0x000ea20000300800 */
[----:B------:R-:W-:Y:S01]  /*6750*/  LOP3.LUT R11, R11, 0x1, RZ, 0x3c, !PT ;  /* 0x000000010b0b7812 */ /* 0x000fe200078e3cff */
[----:B-1----:R-:W-:Y:S01]  /*6760*/  UIADD3 UR6, UPT, UPT, UR24, 0x2e828, URZ ;  /* 0x0002e82818067890 */ /* 0x002fe2000fffe0ff */
[----:B------:R-:W-:Y:S01]  /*6770*/  LOP3.LUT R13, R13, 0x1, RZ, 0x3c, !PT ;  /* 0x000000010d0d7812 */ /* 0x000fe200078e3cff */
[----:B------:R-:W-:Y:S01]  /*6780*/  UISETP.NE.AND UP1, UPT, UR36, 0x2, UPT ;  /* 0x000000022400788c */ /* 0x000fe2000bf25270 */
[----:B------:R-:W-:Y:S01]  /*6790*/  LOP3.LUT R10, R10, 0x1, RZ, 0x3c, !PT ;  /* 0x000000010a0a7812 */ /* 0x000fe200078e3cff */
[----:B------:R-:W-:Y:S02]  /*67a0*/  UMOV UR32, 0x1 ;  /* 0x0000000100207882 */ /* 0x000fe40000000000 */
[----:B------:R-:W-:Y:S02]  /*67b0*/  USEL UR7, URZ, 0x1, UP1 ;  /* 0x00000001ff077887 */ /* 0x000fe40008800000 */
[----:B------:R-:W-:Y:S01]  /*67c0*/  USEL UR8, UR36, URZ, UP1 ;  /* 0x000000ff24087287 */ /* 0x000fe20008800000 */
[----:B------:R3:W-:Y:S03]  /*67d0*/  UTCBAR [UR6], URZ ;  /* 0x000000ff060073e9 */ /* 0x0007e600080000ff */
[----:B------:R-:W-:Y:S02]  /*67e0*/  LOP3.LUT R8, R8, UR7, RZ, 0x3c, !PT ;  /* 0x0000000708087c12 */ /* 0x000fe4000f8e3cff */
[C---:B--2---:R-:W-:Y:S01]  /*67f0*/  ISETP.GT.U32.AND P0, PT, R0.reuse, 0x2, PT ;  /* 0x000000020000780c */ /* 0x044fe20003f04070 */
[----:B------:R-:W-:Y:S05]  /*6800*/  VIADD R0, R0, 0xffffffff ;  /* 0xffffffff00007836 */ /* 0x000fea0000000000 */
[----:B------:R3:W-:Y:S07]  /*6810*/  STL [R1], R0 ;  /* 0x0000000001007387 */ /* 0x0007ee0000100800 */
[----:B------:R-:W-:Y:S05]  /*6820*/  @P0 BRA `(.L_x_133) ;  /* 0xffffffe8009c0947 */ /* 0x000fea000383ffff */
.L_x_109:
[----:B------:R-:W-:Y:S05]  /*6830*/  BRA.U !UP0, `(.L_x_134) ;  /* 0x0000000108047547 */ /* 0x000fea000b800000 */
[----:B---3--:R-:W-:Y:S05]  /*6840*/  BPT.TRAP 0x1 ;  /* 0x000000040000795c */ /* 0x008fea0000300000 */
.L_x_134:
[----:B------:R-:W-:-:S05]  /*6850*/  HFMA2 R2, -RZ, RZ, 0, 5.9604644775390625e-08 ;  /* 0x00000001ff027431 */ /* 0x000fca00000001ff */
[----:B------:R-:W-:-:S04]  /*6860*/  SHF.L.U32 R2, R2, 0x1f, RZ ;  /* 0x0000001f02027819 */ /* 0x000fc800000006ff */
[----:B------:R-:W2:Y:S02]  /*6870*/  SYNCS.PHASECHK.TRANS64.TRYWAIT P0, [UR24+0x2e8b0], R2 ;  /* 0x02e8b002ff0075a7 */ /* 0x000ea40008001118 */
[----:B--2---:R-:W-:Y:S05]  /*6880*/  @!P0 BRA `(.L_x_135) ;  /* 0x00000098002c8947 */ /* 0x004fea0003800000 */
.L_x_295:
[----:B------:R-:W-:Y:S05]  /*6890*/  BRA.U !UP0, `(.L_x_136) ;  /* 0x0000000108047547 */ /* 0x000fea000b800000 */
[----:B---3--:R-:W-:Y:S05]  /*68a0*/  BPT.TRAP 0x1 ;  /* 0x000000040000795c */ /* 0x008fea0000300000 */
.L_x_136:
[----:B------:R-:W-:-:S09]  /*68b0*/  UIADD3 UR4, UPT, UPT, UR24, 0x2e8a0, URZ ;  /* 0x0002e8a018047890 */ /* 0x000fd2000fffe0ff */
[----:B------:R4:W-:Y:S01]  /*68c0*/  UTCBAR [UR4], URZ ;  /* 0x000000ff040073e9 */ /* 0x0009e200080000ff */
[----:B------:R-:W-:Y:S05]  /*68d0*/  BRA.U !UP0, `(.L_x_137) ;  /* 0x0000000108047547 */ /* 0x000fea000b800000 */
[----:B---34-:R-:W-:Y:S05]  /*68e0*/  BPT.TRAP 0x1 ;  /* 0x000000040000795c */ /* 0x018fea0000300000 */
.L_x_137:
[----:B------:R-:W5:Y:S02]  /*68f0*/  SYNCS.PHASECHK.TRANS64.TRYWAIT P0, [UR24+0x2e8b8], R2 ;  /* 0x02e8b802ff0075a7 */ /* 0x000f640008001118 */
[----:B-----5:R-:W-:Y:S05]  /*6900*/  @!P0 BRA `(.L_x_138) ;  /* 0x0000009800248947 */ /* 0x020fea0003800000 */
.L_x_297:
[----:B------:R-:W-:Y:S05]  /*6910*/  BRA.U !UP0, `(.L_x_139) ;  /* 0x0000000108047547 */ /* 0x000fea000b800000 */
[----:B---34-:R-:W-:Y:S05]  /*6920*/  BPT.TRAP 0x1 ;  /* 0x000000040000795c */ /* 0x018fea0000300000 */
.L_x_139:
[----:B------:R-:W-:Y:S01]  /*6930*/  SHF.L.U32 R14, R14, 0x1f, RZ ;  /* 0x0000001f0e0e7819 */ /* 0x000fe200000006ff */
[----:B------:R-:W-:Y:S01]  /*6940*/  IMAD.MOV.U32 R4, RZ, RZ, RZ ;  /* 0x000000ffff047224 */ /* 0x000fe200078e00ff */
[----:B------:R-:W-:Y:S02]  /*6950*/  MOV R3, RZ ;  /* 0x000000ff00037202 */ /* 0x000fe40000000f00 */
[----:B------:R-:W5:Y:S02]  /*6960*/  SYNCS.PHASECHK.TRANS64.TRYWAIT P0, [UR24+0x2e890], R14 ;  /* 0x02e8900eff0075a7 */ /* 0x000f640008001118 */
[----:B-----5:R-:W-:Y:S05]  /*6970*/  @!P0 BRA `(.L_x_140) ;  /* 0x0000009800208947 */ /* 0x020fea0003800000 */
.L_x_299:
[----:B--2---:R-:W-:Y:S01]  /*6980*/  IMAD.MOV.U32 R2, RZ, RZ, RZ ;  /* 0x000000ffff027224 */ /* 0x004fe200078e00ff */
[----:B------:R-:W-:Y:S01]  /*6990*/  R2UR UR45, R4 ;  /* 0x00000000042d72ca */ /* 0x000fe200000e0000 */
[----:B---3--:R-:W-:Y:S01]  /*69a0*/  IMAD.MOV.U32 R0, RZ, RZ, RZ ;  /* 0x000000ffff007224 */ /* 0x008fe200078e00ff */
[----:B------:R-:W-:Y:S01]  /*69b0*/  R2UR UR44, R3 ;  /* 0x00000000032c72ca */ /* 0x000fe200000e0000 */
[----:B----4-:R-:W-:Y:S01]  /*69c0*/  UIMAD UR4, UR9, 0x600, UR5 ;  /* 0x00000600090478a4 */ /* 0x010fe2000f8e0205 */
[----:B------:R-:W-:Y:S01]  /*69d0*/  R2UR UR43, R2 ;  /* 0x00000000022b72ca */ /* 0x000fe200000e0000 */
[----:B------:R-:W-:Y:S01]  /*69e0*/  UISETP.NE.U32.AND UP1, UPT, UR32, URZ, UPT ;  /* 0x000000ff2000728c */ /* 0x000fe2000bf25070 */
        /* <DEDUP_REMOVED lines=14> */
[----:B------:R-:W-:Y:S02]  /*6ad0*/  UIADD3 UR28, UPT, UPT, UR4, 0x140, URZ ;  /* 0x00000140041c7890 */ /* 0x000fe4000fffe0ff */
[----:B------:R-:W-:-:S02]  /*6ae0*/  UIADD3 UR10, UPT, UPT, UR34, 0x404, URZ ;  /* 0x00000404220a7890 */ /* 0x000fc4000fffe0ff */
[----:B------:R-:W-:Y:S01]  /*6af0*/  UIADD3 UR26, UPT, UPT, UR4, 0x180, URZ ;  /* 0x00000180041a7890 */ /* 0x000fe2000fffe0ff */
[----:B------:R-:W-:Y:S01]  /*6b00*/  UMOV UR60, 0x0 ;  /* 0x00000000003c7882 */ /* 0x000fe20000000000 */
[----:B------:R-:W-:Y:S01]  /*6b10*/  UMOV UR61, 0x8190490 ;  /* 0x08190490003d7882 */ /* 0x000fe20000000000 */
[----:B------:R-:W-:Y:S01]  /*6b20*/  UIADD3 UR6, UPT, UPT, UR34, 0x406, URZ ;  /* 0x0000040622067890 */ /* 0x000fe2000fffe0ff */
[----:B------:R-:W-:Y:S01]  /*6b30*/  UMOV UR5, 0x80004020 ;  /* 0x8000402000057882 */ /* 0x000fe20000000000 */
[----:B------:R-:W-:Y:S01]  /*6b40*/  UIADD3 UR22, UPT, UPT, UR4, 0x1c0, URZ ;  /* 0x000001c004167890 */ /* 0x000fe2000fffe0ff */
[----:B------:R2:W-:Y:S01]  /*6b50*/  UTCHMMA gdesc[UR34], gdesc[UR4], tmem[UR45], tmem[UR60], idesc[UR61], UP1 ;  /* 0x00ff3c04220075ea */ /* 0x0005e2000880002d */
        /* <DEDUP_REMOVED lines=37> */
.L_x_141:
[----:B--2---:R-:W-:Y:S01]  /*6db0*/  USHF.R.U32.HI UR5, URZ, 0x4, UR24 ;  /* 0x00000004ff057899 */ /* 0x004fe20008011618 */
[----:B------:R-:W-:Y:S01]  /*6dc0*/  IMAD.MOV.U32 R0, RZ, RZ, 0xc0 ;  /* 0x000000c0ff007424 */ /* 0x000fe200078e00ff */
[----:B------:R-:W-:Y:S01]  /*6dd0*/  ELECT P0, URZ, PT ;  /* 0x0000000000ff782f */ /* 0x000fe20003800000 */
[----:B------:R-:W-:Y:S02]  /*6de0*/  UIADD3 UR4, UPT, UPT, UR24, 0x1e000, URZ ;  /* 0x0001e00018047890 */ /* 0x000fe4000fffe0ff */
[----:B------:R-:W-:Y:S02]  /*6df0*/  ULOP3.LUT UR5, UR5, 0x3fff, URZ, 0xc0, !UPT ;  /* 0x00003fff05057892 */ /* 0x000fe4000f8ec0ff */
[----:B------:R-:W-:Y:S02]  /*6e00*/  USHF.R.U32.HI UR4, URZ, 0x4, UR4 ;  /* 0x00000004ff047899 */ /* 0x000fe40008011604 */
[----:B------:R-:W-:Y:S02]  /*6e10*/  ULOP3.LUT UR5, UR5, 0x2000000, URZ, 0xfc, !UPT ;  /* 0x0200000005057892 */ /* 0x000fe4000f8efcff */
[----:B------:R-:W-:Y:S01]  /*6e20*/  ULOP3.LUT UR4, UR4, 0x3fff, URZ, 0xc0, !UPT ;  /* 0x00003fff04047892 */ /* 0x000fe2000f8ec0ff */
[----:B------:R-:W-:-:S03]  /*6e30*/  UMOV UR16, 0x0 ;  /* 0x0000000000107882 */ /* 0x000fc60000000000 */
[----:B------:R-:W-:Y:S01]  /*6e40*/  @P0 IMAD.MOV.U32 R3, RZ, RZ, -0x7fffbfe0 ;  /* 0x80004020ff030424 */ /* 0x000fe200078e00ff */
[----:B------:R-:W-:Y:S01]  /*6e50*/  ULOP3.LUT UR4, UR4, 0x4000000, URZ, 0xfc, !UPT ;  /* 0x0400000004047892 */ /* 0x000fe2000f8efcff */
[----:B------:R-:W-:Y:S01]  /*6e60*/  @P0 IMAD.U32 R7, RZ, RZ, UR5 ;  /* 0x00000005ff070e24 */ /* 0x000fe2000f8e00ff */
[----:B------:R-:W-:Y:S01]  /*6e70*/  @P0 R2UR UR14, R0 ;  /* 0x00000000000e02ca */ /* 0x000fe200000e0000 */
[----:B------:R-:W-:Y:S01]  /*6e80*/  UMOV UR17, 0x8198490 ;  /* 0x0819849000117882 */ /* 0x000fe20000000000 */
[----:B------:R-:W-:Y:S01]  /*6e90*/  @P0 R2UR.BROADCAST UR13, R3 ;  /* 0x00000000030d02ca */ /* 0x000fe200008e0000 */
[----:B------:R-:W-:Y:S02]  /*6ea0*/  @P0 IMAD.MOV.U32 R2, RZ, RZ, R7 ;  /* 0x000000ffff020224 */ /* 0x000fe400078e0007 */
[----:B------:R-:W-:Y:S01]  /*6eb0*/  @P0 IMAD.U32 R6, RZ, RZ, UR4 ;  /* 0x00000004ff060e24 */ /* 0x000fe2000f8e00ff */
[----:B------:R-:W-:Y:S01]  /*6ec0*/  UIADD3 UR4, UPT, UPT, UR24, 0x2e8a8, URZ ;  /* 0x0002e8a818047890 */ /* 0x000fe2000fffe0ff */
[----:B------:R-:W-:Y:S01]  /*6ed0*/  @P0 IMAD.MOV.U32 R3, RZ, RZ, 0x40004040 ;  /* 0x40004040ff030424 */ /* 0x000fe200078e00ff */
[----:B------:R-:W-:Y:S01]  /*6ee0*/  @P0 R2UR.BROADCAST UR12, R2 ;  /* 0x00000000020c02ca */ /* 0x000fe200008e0000 */
[----:B------:R-:W-:-:S03]  /*6ef0*/  @P0 IMAD.MOV.U32 R2, RZ, RZ, R6 ;  /* 0x000000ffff020224 */ /* 0x000fc600078e0006 */
[----:B------:R-:W-:Y:S02]  /*6f00*/  @P0 R2UR.BROADCAST UR7, R3 ;  /* 0x00000000030702ca */ /* 0x000fe400008e0000 */
[----:B------:R-:W-:Y:S02]  /*6f10*/  @P0 R2UR.BROADCAST UR6, R2 ;  /* 0x00000000020602ca */ /* 0x000fe400008e0000 */
[----:B------:R-:W-:Y:S01]  /*6f20*/  ELECT P0, URZ, PT ;  /* 0x0000000000ff782f */ /* 0x000fe20003800000 */
[----:B------:R2:W-:Y:S10]  /*6f30*/  UTCBAR [UR4], URZ ;  /* 0x000000ff040073e9 */ /* 0x0005f400080000ff */
[----:B------:R3:W-:Y:S02]  /*6f40*/  UTCHMMA gdesc[UR6], gdesc[UR12], tmem[UR14], tmem[UR16], idesc[UR17], !UPT ;  /* 0x00ff100c060075ea */ /* 0x0007e4000f80000e */
[----:B------:R-:W-:Y:S01]  /*6f50*/  @P0 VIADD R4, R7, 0x40 ;  /* 0x0000004007040836 */ /* 0x000fe20000000000 */
[----:B------:R-:W-:Y:S01]  /*6f60*/  @P0 R2UR UR8, R0 ;  /* 0x00000000000802ca */ /* 0x000fe200000e0000 */
[----:B------:R-:W-:-:S02]  /*6f70*/  @P0 VIADD R2, R6, 0x80 ;  /* 0x0000008006020836 */ /* 0x000fc40000000000 */
[----:B------:R-:W-:Y:S01]  /*6f80*/  @P0 IMAD.MOV.U32 R5, RZ, RZ, -0x7fffbfe0 ;  /* 0x80004020ff050424 */ /* 0x000fe200078e00ff */
[----:B------:R-:W-:Y:S01]  /*6f90*/  @P0 R2UR.BROADCAST UR10, R4 ;  /* 0x00000000040a02ca */ /* 0x000fe200008e0000 */
[----:B------:R-:W-:-:S03]  /*6fa0*/  @P0 IMAD.MOV.U32 R3, RZ, RZ, 0x40004040 ;  /* 0x40004040ff030424 */ /* 0x000fc600078e00ff */
[----:B------:R-:W-:Y:S02]  /*6fb0*/  @P0 R2UR.BROADCAST UR11, R5 ;  /* 0x00000000050b02ca */ /* 0x000fe400008e0000 */
[----:B------:R-:W-:Y:S02]  /*6fc0*/  @P0 R2UR.BROADCAST UR5, R3 ;  /* 0x00000000030502ca */ /* 0x000fe400008e0000 */
[----:B--2---:R-:W-:Y:S02]  /*6fd0*/  @P0 R2UR.BROADCAST UR4, R2 ;  /* 0x00000000020402ca */ /* 0x004fe400008e0000 */
[----:B------:R-:W-:-:S11]  /*6fe0*/  ELECT P0, URZ, PT ;  /* 0x0000000000ff782f */ /* 0x000fd60003800000 */
[----:B------:R2:W-:Y:S02]  /*6ff0*/  UTCHMMA gdesc[UR4], gdesc[UR10], tmem[UR8], tmem[UR16], idesc[UR17], UPT ;  /* 0x00ff100a040075ea */ /* 0x0005e4000b800008 */
[----:B------:R-:W-:Y:S01]  /*7000*/  @P0 VIADD R4, R7, 0x80 ;  /* 0x0000008007040836 */ /* 0x000fe20000000000 */
[----:B---3--:R-:W-:Y:S01]  /*7010*/  @P0 R2UR UR14, R0 ;  /* 0x00000000000e02ca */ /* 0x008fe200000e0000 */
[----:B------:R-:W-:Y:S02]  /*7020*/  @P0 VIADD R2, R6, 0x100 ;  /* 0x0000010006020836 */ /* 0x000fe40000000000 */
[----:B------:R-:W-:Y:S01]  /*7030*/  @P0 IMAD.MOV.U32 R5, RZ, RZ, -0x7fffbfe0 ;  /* 0x80004020ff050424 */ /* 0x000fe200078e00ff */
[----:B------:R-:W-:Y:S01]  /*7040*/  @P0 R2UR.BROADCAST UR12, R4 ;  /* 0x00000000040c02ca */ /* 0x000fe200008e0000 */
[----:B------:R-:W-:Y:S01]  /*7050*/  @P0 IMAD.MOV.U32 R3, RZ, RZ, 0x40004040 ;  /* 0x40004040ff030424 */ /* 0x000fe200078e00ff */
[----:B------:R-:W-:Y:S02]  /*7060*/  @P0 R2UR.BROADCAST UR6, R2 ;  /* 0x00000000020602ca */ /* 0x000fe400008e0000 */
[----:B------:R-:W-:-:S02]  /*7070*/  @P0 R2UR.BROADCAST UR13, R5 ;  /* 0x00000000050d02ca */ /* 0x000fc400008e0000 */
[----:B------:R-:W-:Y:S02]  /*7080*/  @P0 R2UR.BROADCAST UR7, R3 ;  /* 0x00000000030702ca */ /* 0x000fe400008e0000 */
[----:B------:R-:W-:-:S11]  /*7090*/  ELECT P0, URZ, PT ;  /* 0x0000000000ff782f */ /* 0x000fd60003800000 */
[----:B------:R3:W-:Y:S02]  /*70a0*/  UTCHMMA gdesc[UR6], gdesc[UR12], tmem[UR14], tmem[UR16], idesc[UR17], UPT ;  /* 0x00ff100c060075ea */ /* 0x0007e4000b80000e */
[----:B------:R-:W-:Y:S01]  /*70b0*/  @P0 VIADD R4, R7, 0xc0 ;  /* 0x000000c007040836 */ /* 0x000fe20000000000 */
[----:B--2---:R-:W-:Y:S01]  /*70c0*/  @P0 R2UR UR8, R0 ;  /* 0x00000000000802ca */ /* 0x004fe200000e0000 */
        /* <DEDUP_REMOVED lines=31> */
[C---:B------:R-:W-:Y:S01]  /*72c0*/  @P0 VIADD R4, R7.reuse, 0x180 ;  /* 0x0000018007040836 */ /* 0x040fe20000000000 */
[----:B---3--:R-:W-:Y:S01]  /*72d0*/  @P0 R2UR UR14, R0 ;  /* 0x00000000000e02ca */ /* 0x008fe200000e0000 */
[----:B------:R-:W-:Y:S02]  /*72e0*/  @P0 VIADD R2, R6, 0x300 ;  /* 0x0000030006020836 */ /* 0x000fe40000000000 */
[----:B------:R-:W-:Y:S01]  /*72f0*/  @P0 IMAD.MOV.U32 R5, RZ, RZ, -0x7fffbfe0 ;  /* 0x80004020ff050424 */ /* 0x000fe200078e00ff */
[----:B------:R-:W-:Y:S01]  /*7300*/  @P0 R2UR.BROADCAST UR12, R4 ;  /* 0x00000000040c02ca */ /* 0x000fe200008e0000 */
[----:B------:R-:W-:Y:S01]  /*7310*/  @P0 IMAD.MOV.U32 R3, RZ, RZ, 0x40004040 ;  /* 0x40004040ff030424 */ /* 0x000fe200078e00ff */
[----:B------:R-:W-:Y:S01]  /*7320*/  @P0 R2UR.BROADCAST UR6, R2 ;  /* 0x00000000020602ca */ /* 0x000fe200008e0000 */
[----:B------:R-:W-:Y:S01]  /*7330*/  VIADD R2, R7, 0x1c0 ;  /* 0x000001c007027836 */ /* 0x000fe20000000000 */
[----:B------:R-:W-:Y:S01]  /*7340*/  @P0 R2UR.BROADCAST UR13, R5 ;  /* 0x00000000050d02ca */ /* 0x000fe200008e0000 */
[----:B------:R-:W-:Y:S01]  /*7350*/  VIADD R6, R6, 0x380 ;  /* 0x0000038006067836 */ /* 0x000fe20000000000 */
[----:B------:R-:W-:-:S02]  /*7360*/  @P0 R2UR.BROADCAST UR7, R3 ;  /* 0x00000000030702ca */ /* 0x000fc400008e0000 */
[----:B------:R-:W-:-:S13]  /*7370*/  ELECT P0, URZ, PT ;  /* 0x0000000000ff782f */ /* 0x000fda0003800000 */
[----:B--2---:R-:W-:Y:S01]  /*7380*/  @P0 R2UR.BROADCAST UR10, R2 ;  /* 0x00000000020a02ca */ /* 0x004fe200008e0000 */
[----:B------:R-:W-:Y:S01]  /*7390*/  @P0 IMAD.MOV.U32 R3, RZ, RZ, -0x7fffbfe0 ;  /* 0x80004020ff030424 */ /* 0x000fe200078e00ff */
[----:B------:R-:W-:Y:S01]  /*73a0*/  @P0 R2UR UR8, R0 ;  /* 0x00000000000802ca */ /* 0x000fe200000e0000 */
[----:B------:R-:W-:Y:S01]  /*73b0*/  @P0 IMAD.MOV.U32 R7, RZ, RZ, 0x40004040 ;  /* 0x40004040ff070424 */ /* 0x000fe200078e00ff */
[----:B------:R-:W-:Y:S01]  /*73c0*/  @P0 R2UR.BROADCAST UR4, R6 ;  /* 0x00000000060402ca */ /* 0x000fe200008e0000 */
[----:B------:R2:W-:Y:S01]  /*73d0*/  UTCHMMA gdesc[UR6], gdesc[UR12], tmem[UR14], tmem[UR16], idesc[UR17], UPT ;  /* 0x00ff100c060075ea */ /* 0x0005e2000b80000e */
[----:B------:R-:W-:Y:S02]  /*73e0*/  @P0 R2UR.BROADCAST UR11, R3 ;  /* 0x00000000030b02ca */ /* 0x000fe400008e0000 */
[----:B------:R-:W-:Y:S01]  /*73f0*/  @P0 R2UR.BROADCAST UR5, R7 ;  /* 0x00000000070502ca */ /* 0x000fe200008e0000 */
[----:B--2---:R-:W-:Y:S01]  /*7400*/  UMOV UR6, 0x0 ;  /* 0x0000000000067882 */ /* 0x004fe20000000000 */
[----:B------:R-:W-:-:S11]  /*7410*/  UMOV UR7, 0x8198490 ;  /* 0x0819849000077882 */ /* 0x000fd60000000000 */
[----:B------:R2:W-:Y:S01]  /*7420*/  UTCHMMA gdesc[UR4], gdesc[UR10], tmem[UR8], tmem[UR6], idesc[UR7], UPT ;  /* 0x00ff060a040075ea */ /* 0x0005e2000b800008 */
[----:B------:R-:W-:Y:S05]  /*7430*/  BRA.U !UP0, `(.L_x_142) ;  /* 0x0000000108047547 */ /* 0x000fea000b800000 */
[----:B--2---:R-:W-:Y:S05]  /*7440*/  BPT.TRAP 0x1 ;  /* 0x000000040000795c */ /* 0x004fea0000300000 */
.L_x_142:
[----:B--2---:R-:W-:Y:S01]  /*7450*/  UIADD3 UR4, UPT, UPT, UR24, 0x2e870, URZ ;  /* 0x0002e87018047890 */ /* 0x004fe2000fffe0ff */
[----:B------:R-:W-:Y:S08]  /*7460*/  BSSY.RECONVERGENT B0, `(.L_x_143) ;  /* 0x0000004000007945 */ /* 0x000ff00003800200 */
[----:B------:R2:W-:Y:S01]  /*7470*/  UTCBAR [UR4], URZ ;  /* 0x000000ff040073e9 */ /* 0x0005e200080000ff */
[----:B------:R-:W-:Y:S05]  /*7480*/  @!P2 BRA `(.L_x_144) ;  /* 0x000000000004a947 */ /* 0x000fea0003800000 */
[----:B--2---:R-:W-:Y:S05]  /*7490*/  BPT.TRAP 0x1 ;  /* 0x000000040000795c */ /* 0x004fea0000300000 */
.L_x_144:
[----:B--2---:R-:W-:Y:S05]  /*74a0*/  BSYNC.RECONVERGENT B0 ;  /* 0x0000000000007941 */ /* 0x004fea0003800200 */
.L_x_143:
[----:B------:R-:W-:-:S04]  /*74b0*/  ULEA UR9, UR9, UR24, 0x3 ;  /* 0x0000001809097291 */ /* 0x000fc8000f8e18ff */
[----:B------:R-:W-:-:S09]  /*74c0*/  UIADD3 UR9, UPT, UPT, UR9, 0x2e810, URZ ;  /* 0x0002e81009097890 */ /* 0x000fd2000fffe0ff */
[----:B------:R2:W-:Y:S01]  /*74d0*/  UTCBAR [UR9], URZ ;  /* 0x000000ff090073e9 */ /* 0x0005e200080000ff */
[----:B------:R-:W-:Y:S05]  /*74e0*/  BRA.U !UP0, `(.L_x_145) ;  /* 0x0000000108047547 */ /* 0x000fea000b800000 */
[----:B--2---:R-:W-:Y:S05]  /*74f0*/  BPT.TRAP 0x1 ;  /* 0x000000040000795c */ /* 0x004fea0000300000 */
.L_x_145:
[----:B------:R-:W-:-:S13]  /*7500*/  ELECT P0, URZ, PT ;  /* 0x0000000000ff782f */ /* 0x000fda0003800000 */
[----:B--2---:R-:W-:Y:S05]  /*7510*/  @!P0 EXIT ;  /* 0x000000000000894d */ /* 0x004fea0003800000 */
[----:B------:R-:W-:-:S09]  /*7520*/  UIADD3 UR4, UPT, UPT, UR24, 0x2e898, URZ ;  /* 0x0002e89818047890 */ /* 0x000fd2000fffe0ff */
[----:B------:R2:W-:Y:S01]  /*7530*/  UTCBAR [UR4], URZ ;  /* 0x000000ff040073e9 */ /* 0x0005e200080000ff */
[----:B------:R-:W-:Y:S01]  /*7540*/  NOP ;  /* 0x0000000000007918 */ /* 0x000fe20000000000 */
[----:B--2---:R-:W-:Y:S05]  /*7550*/  EXIT ;  /* 0x000000000000794d */ /* 0x004fea0003800000 */
.L_x_48:
[----:B------:R-:W-:Y:S01]  /*7560*/  R2UR UR4, R3 ;  /* 0x00000000030472ca */ /* 0x000fe200000e0000 */
[----:B-1----:R-:W-:-:S12]  /*7570*/  IMAD.MOV.U32 R5, RZ, RZ, -0x3 ;  /* 0xfffffffdff057424 */ /* 0x002fd800078e00ff */
[----:B------:R-:W-:-:S05]  /*7580*/  IMAD.U32 R4, RZ, RZ, UR4 ;  /* 0x00000004ff047e24 */ /* 0x000fca000f8e00ff */
[----:B------:R-:W-:-:S05]  /*7590*/  VIADDMNMX.U32 R4, R4, R5, 0x2, PT ;  /* 0x0000000204047446 */ /* 0x000fca0003800005 */
[----:B------:R-:W-:-:S06]  /*75a0*/  IMAD.SHL.U32 R4, R4, 0x4, RZ ;  /* 0x0000000404047824 */ /* 0x000fcc00078e00ff */
[----:B------:R-:W1:Y:S02]  /*75b0*/  LDC R4, c[0x2][R4+0xc] ;  /* 0x0080030004047b82 */ /* 0x000e640000000800 */
[----:B-1----:R-:W-:-:S04]  /*75c0*/  SHF.R.S32.HI R5, RZ, 0x1f, R4 ;  /* 0x0000001fff057819 */ /* 0x002fc80000011404 */
.L_x_316:
[----:B------:R-:W-:Y:S05]  /*75d0*/  BRX R4 -0x75e0                                                                                                                                                                                                                                              (*"BRANCH_TARGETS .L_x_166,.L_x_146,.L_x_315"*) ;  /* 0xffffff8804887949 */ /* 0x000fea000383ffff */
.L_x_146:
[----:B------:R-:W-:-:S08]  /*75e0*/  NOP ;  /* 0x0000000000007918 */ /* 0x000fd00000000000 */
[----:B------:R-:W1:Y:S02]  /*75f0*/  USETMAXREG.TRY_ALLOC.CTAPOOL UP0, 0x98 ;  /* 0x00000098000079c8 */ /* 0x000e640008000600 */
[----:B-1----:R-:W-:Y:S05]  /*7600*/  BRA.U !UP0, `(.L_x_146) ;  /* 0xfffffffd08f47547 */ /* 0x002fea000b83ffff */
[C---:B------:R-:W-:Y:S01]  /*7610*/  IMAD.U32 R4, R2.reuse, 0x10000, RZ ;  /* 0x0001000002047824 */ /* 0x040fe200078e00ff */
[C---:B------:R-:W-:Y:S01]  /*7620*/  LOP3.LUT R101, R2.reuse, 0x7f, RZ, 0xc0, !PT ;  /* 0x0000007f02657812 */ /* 0x040fe200078ec0ff */
[----:B------:R-:W-:Y:S01]  /*7630*/  IMAD.SHL.U32 R103, R2, 0x20, RZ ;  /* 0x0000002002677824 */ /* 0x000fe200078e00ff */
[----:B------:R-:W-:Y:S01]  /*7640*/  CS2R R114, SRZ ;  /* 0x0000000000727805 */ /* 0x000fe2000001ff00 */
[----:B------:R-:W1:Y:S01]  /*7650*/  LDCU.64 UR18, c[0x0][0x348] ;  /* 0x00006900ff1277ac */ /* 0x000e620008000a00 */
[----:B------:R-:W-:Y:S02]  /*7660*/  LOP3.LUT R2, R4, 0xe00000, RZ, 0xc0, !PT ;  /* 0x00e0000004027812 */ /* 0x000fe400078ec0ff */
[----:B------:R-:W-:Y:S01]  /*7670*/  LOP3.LUT R103, R103, 0x1fe0, RZ, 0xc0, !PT ;  /* 0x00001fe067677812 */ /* 0x000fe200078ec0ff */
[----:B------:R-:W-:Y:S01]  /*7680*/  UMOV UR17, URZ ;  /* 0x000000ff00117c82 */ /* 0x000fe20008000000 */
[C---:B------:R-:W-:Y:S01]  /*7690*/  LOP3.LUT R102, R2.reuse, 0xc0, RZ, 0xfc, !PT ;  /* 0x000000c002667812 */ /* 0x040fe200078efcff */
[----:B------:R-:W-:Y:S01]  /*76a0*/  UMOV UR7, URZ ;  /* 0x000000ff00077c82 */ /* 0x000fe20008000000 */
[C---:B------:R-:W-:Y:S01]  /*76b0*/  LOP3.LUT R100, R2.reuse, 0xe0, RZ, 0xfc, !PT ;  /* 0x000000e002647812 */ /* 0x040fe200078efcff */
[----:B------:R-:W-:Y:S01]  /*76c0*/  UMOV UR11, URZ ;  /* 0x000000ff000b7c82 */ /* 0x000fe20008000000 */
[----:B------:R-:W-:-:S02]  /*76d0*/  LOP3.LUT R2, R2, 0x100, RZ, 0xfc, !PT ;  /* 0x0000010002027812 */ /* 0x000fc400078efcff */
.L_x_165:
[----:B------:R-:W-:-:S13]  /*76e0*/  R2UR UR4, R3 ;  /* 0x00000000030472ca */ /* 0x000fda00000e0000 */
[----:B------:R-:W-:-:S09]  /*76f0*/  UISETP.NE.AND UP0, UPT, UR4, 0x4, UPT ;  /* 0x000000040400788c */ /* 0x000fd2000bf05270 */
[----:B--2---:R-:W-:Y:S05]  /*7700*/  BRA.U !UP0, `(.L_x_147) ;  /* 0x0000000108047547 */ /* 0x004fea000b800000 */
[----:B-1----:R-:W-:Y:S05]  /*7710*/  BPT.TRAP 0x1 ;  /* 0x000000040000795c */ /* 0x002fea0000300000 */
.L_x_147:
[----:B------:R-:W2:Y:S01]  /*7720*/  S2UR UR8, SR_CgaCtaId ;  /* 0x00000000000879c3 */ /* 0x000ea20000008800 */
[----:B------:R-:W-:Y:S01]  /*7730*/  UMOV UR16, 0x400 ;  /* 0x0000040000107882 */ /* 0x000fe20000000000 */
[----:B------:R-:W-:Y:S01]  /*7740*/  SHF.L.U32 R5, R114, 0x1f, RZ ;  /* 0x0000001f72057819 */ /* 0x000fe200000006ff */
[----:B--2---:R-:W-:-:S09]  /*7750*/  ULEA UR16, UR8, UR16, 0x18 ;  /* 0x0000001008107291 */ /* 0x004fd2000f8ec0ff */
[----:B------:R-:W2:Y:S02]  /*7760*/  SYNCS.PHASECHK.TRANS64.TRYWAIT P0, [UR16+0x2e870], R5 ;  /* 0x02e87005ff0075a7 */ /* 0x000ea40008001110 */
[----:B--2---:R-:W-:Y:S05]  /*7770*/  @!P0 BRA `(.L_x_148) ;  /* 0x0000008800b88947 */ /* 0x004fea0003800000 */
.L_x_301:
[----:B------:R-:W-:Y:S02]  /*7780*/  R2UR UR6, R102 ;  /* 0x00000000660672ca */ /* 0x000fe400000e0000 */
[----:B------:R-:W-:Y:S02]  /*7790*/  R2UR UR5, R100 ;  /* 0x00000000640572ca */ /* 0x000fe400000e0000 */
[----:B------:R-:W-:-:S09]  /*77a0*/  R2UR UR4, R2 ;  /* 0x00000000020472ca */ /* 0x000fd200000e0000 */
[----:B------:R-:W3:Y:S02]  /*77b0*/  LDTM.x32 R68, tmem[UR6] ;  /* 0x00000006004479ee */ /* 0x000ee400082c0000 */
[----:B------:R-:W4:Y:S02]  /*77c0*/  LDTM.x32 R36, tmem[UR5] ;  /* 0x00000005002479ee */ /* 0x000f2400082c0000 */
[----:B--2---:R-:W2:Y:S01]  /*77d0*/  LDTM.x32 R4, tmem[UR4] ;  /* 0x00000004000479ee */ /* 0x004ea200082c0000 */
[----:B------:R-:W-:Y:S01]  /*77e0*/  NOP ;  /* 0x0000000000007918 */ /* 0x000fe20000000000 */
[----:B------:R-:W-:Y:S05]  /*77f0*/  BRA.U !UP0, `(.L_x_149) ;  /* 0x0000000108087547 */ /* 0x000fea000b800000 */
[----:B-1----:R-:W-:Y:S05]  /*7800*/  BPT.TRAP 0x1 ;  /* 0x000000040000795c */ /* 0x002fea0000300000 */
[----:B------:R-:W-:Y:S05]  /*7810*/  BPT.TRAP 0x1 ;  /* 0x000000040000795c */ /* 0x000fea0000300000 */
.L_x_149:
[----:B------:R-:W-:Y:S01]  /*7820*/  ISETP.GE.U32.AND P0, PT, R115, 0x2, PT ;  /* 0x000000027300780c */ /* 0x000fe20003f06070 */
[----:B------:R-:W-:Y:S01]  /*7830*/  UIADD3 UR4, UPT, UPT, UR16, 0x2e878, URZ ;  /* 0x0002e87810047890 */ /* 0x000fe2000fffe0ff */
[----:B------:R-:W-:Y:S02]  /*7840*/  BSSY.RECONVERGENT B0, `(.L_x_150) ;  /* 0x0000006000007945 */ /* 0x000fe40003800200 */
[----:B------:R-:W-:Y:S01]  /*7850*/  ISETP.NE.OR P0, PT, R101, RZ, !P0 ;  /* 0x000000ff6500720c */ /* 0x000fe20004705670 */
[----:B------:R-:W-:-:S09]  /*7860*/  UPRMT UR4, UR8, 0x654, UR4 ;  /* 0x0000065408047896 */ /* 0x000fd20008000004 */
[----:B--2---:R-:W-:Y:S03]  /*7870*/  SYNCS.ARRIVE.TRANS64.RED.A1T0 RZ, [UR4], RZ ;  /* 0x000000ffffff79a7 */ /* 0x004fe60008100404 */
[----:B------:R-:W-:Y:S05]  /*7880*/  @P0 BRA `(.L_x_151) ;  /* 0x0000000000040947 */ /* 0x000fea0003800000 */
[----:B------:R-:W-:-:S04]  /*7890*/  DEPBAR.LE SB0, 0x1 ;  /* 0x000080400000791a */ /* 0x000fc80000000000 */
.L_x_151:
[----:B-1----:R-:W-:Y:S05]  /*78a0*/  BSYNC.RECONVERGENT B0 ;  /* 0x0000000000007941 */ /* 0x002fea0003800200 */
.L_x_150:
[----:B------:R-:W1:Y:S01]  /*78b0*/  S2UR UR5, SR_SWINHI ;  /* 0x00000000000579c3 */ /* 0x000e620000002f00 */
[----:B------:R-:W-:-:S07]  /*78c0*/  USHF.L.U32 UR4, UR7, 0xc, URZ ;  /* 0x0000000c07047899 */ /* 0x000fce00080006ff */
[----:B------:R-:W-:Y:S01]  /*78d0*/  BAR.SYNC.DEFER_BLOCKING 0x2, 0x80 ;  /* 0x0082000000007b1d */ /* 0x000fe20000010000 */
[----:B------:R-:W-:Y:S01]  /*78e0*/  ISETP.NE.AND P4, PT, R101, RZ, PT ;  /* 0x000000ff6500720c */ /* 0x000fe20003f85270 */
[----:B------:R-:W-:Y:S01]  /*78f0*/  USHF.L.U32 UR10, UR17, 0x7, URZ ;  /* 0x00000007110a7899 */ /* 0x000fe200080006ff */
[----:B------:R-:W-:Y:S01]  /*7900*/  IMAD.U32 R104, RZ, RZ, UR4 ;  /* 0x00000004ff687e24 */ /* 0x000fe2000f8e00ff */
[----:B------:R-:W-:Y:S02]  /*7910*/  IADD3 R106, P0, PT, R103, UR4, RZ ;  /* 0x00000004676a7c10 */ /* 0x000fe4000ff1e0ff */
[----:B------:R-:W-:Y:S02]  /*7920*/  BSSY.RECONVERGENT B0, `(.L_x_152) ;  /* 0x0000044000007945 */ /* 0x000fe40003800200 */
[----:B------:R-:W-:Y:S01]  /*7930*/  LEA.HI.X.SX32 R104, R104, RZ, 0x1, P0 ;  /* 0x000000ff68687211 */ /* 0x000fe200000f0eff */
[----:B------:R-:W-:Y:S01]  /*7940*/  UMOV UR14, UR16 ;  /* 0x00000010000e7c82 */ /* 0x000fe20008000000 */
[----:B-1----:R-:W-:Y:S01]  /*7950*/  UMOV UR15, UR5 ;  /* 0x00000005000f7c82 */ /* 0x002fe20008000000 */
[----:B------:R-:W-:-:S04]  /*7960*/  LEA R105, P0, R106, UR14, 0x2 ;  /* 0x0000000e6a697c11 */ /* 0x000fc8000f8010ff */
[----:B------:R-:W-:Y:S02]  /*7970*/  LEA.HI.X R104, R106, UR15, R104, 0x2, P0 ;  /* 0x0000000f6a687c11 */ /* 0x000fe400080f1468 */
[C---:B------:R-:W-:Y:S02]  /*7980*/  IADD3 R106, P3, PT, R105.reuse, 0x26000, RZ ;  /* 0x00026000696a7810 */ /* 0x040fe40007f7e0ff */
[C---:B------:R-:W-:Y:S02]  /*7990*/  IADD3 R108, P2, PT, R105.reuse, 0x26010, RZ ;  /* 0x00026010696c7810 */ /* 0x040fe40007f5e0ff */
[C---:B------:R-:W-:Y:S01]  /*79a0*/  IADD3 R112, P0, PT, R105.reuse, 0x26030, RZ ;  /* 0x0002603069707810 */ /* 0x040fe20007f1e0ff */
[--C-:B------:R-:W-:Y:S01]  /*79b0*/  IMAD.X R123, RZ, RZ, R104.reuse, P3 ;  /* 0x000000ffff7b7224 */ /* 0x100fe200018e0668 */
[----:B------:R-:W-:Y:S01]  /*79c0*/  IADD3 R110, P1, PT, R105, 0x26020, RZ ;  /* 0x00026020696e7810 */ /* 0x000fe20007f3e0ff */
[--C-:B------:R-:W-:Y:S02]  /*79d0*/  IMAD.X R121, RZ, RZ, R104.reuse, P2 ;  /* 0x000000ffff797224 */ /* 0x100fe400010e0668 */
[--C-:B------:R-:W-:Y:S01]  /*79e0*/  IMAD.X R117, RZ, RZ, R104.reuse, P0 ;  /* 0x000000ffff757224 */ /* 0x100fe200000e0668 */
[----:B------:R-:W-:Y:S01]  /*79f0*/  SHF.R.U64 R107, R106, 0x3, R123 ;  /* 0x000000036a6b7819 */ /* 0x000fe2000000127b */
[----:B------:R-:W-:Y:S01]  /*7a00*/  IMAD.X R119, RZ, RZ, R104, P1 ;  /* 0x000000ffff777224 */ /* 0x000fe200008e0668 */
[----:B------:R-:W-:-:S02]  /*7a10*/  SHF.R.U64 R109, R108, 0x3, R121 ;  /* 0x000000036c6d7819 */ /* 0x000fc40000001279 */
[----:B------:R-:W-:Y:S02]  /*7a20*/  LOP3.LUT R122, R106, 0x70, R107, 0x78, !PT ;  /* 0x000000706a7a7812 */ /* 0x000fe400078e786b */
[C---:B------:R-:W-:Y:S02]  /*7a30*/  IADD3 R106, P3, PT, R105.reuse, 0x26040, RZ ;  /* 0x00026040696a7810 */ /* 0x040fe40007f7e0ff */
[----:B------:R-:W-:Y:S01]  /*7a40*/  LOP3.LUT R120, R108, 0x70, R109, 0x78, !PT ;  /* 0x000000706c787812 */ /* 0x000fe200078e786d */
[----:B---3--:R1:W-:Y:S01]  /*7a50*/  ST.E.128 desc[UR38][R122.64], R68 ;  /* 0x000000447a007985 */ /* 0x0083e2000c101d26 */
[C---:B------:R-:W-:Y:S01]  /*7a60*/  IADD3 R107, P2, PT, R105.reuse, 0x26050, RZ ;  /* 0x00026050696b7810 */ /* 0x040fe20007f5e0ff */
[--C-:B------:R-:W-:Y:S01]  /*7a70*/  IMAD.X R127, RZ, RZ, R104.reuse, P3 ;  /* 0x000000ffff7f7224 */ /* 0x100fe200018e0668 */
[----:B------:R-:W-:Y:S01]  /*7a80*/  SHF.R.U64 R113, R112, 0x3, R117 ;  /* 0x0000000370717819 */ /* 0x000fe20000001275 */
[----:B------:R1:W-:Y:S01]  /*7a90*/  ST.E.128 desc[UR38][R120.64], R72 ;  /* 0x0000004878007985 */ /* 0x0003e2000c101d26 */
[C---:B------:R-:W-:Y:S01]  /*7aa0*/  IADD3 R108, P1, PT, R105.reuse, 0x26060, RZ ;  /* 0x00026060696c7810 */ /* 0x040fe20007f3e0ff */
[----:B------:R-:W-:Y:S01]  /*7ab0*/  IMAD.X R125, RZ, RZ, R104, P2 ;  /* 0x000000ffff7d7224 */ /* 0x000fe200010e0668 */
[----:B------:R-:W-:-:S02]  /*7ac0*/  IADD3 R105, P0, PT, R105, 0x26070, RZ ;  /* 0x0002607069697810 */ /* 0x000fc40007f1e0ff */
[----:B------:R-:W-:Y:S01]  /*7ad0*/  LOP3.LUT R116, R112, 0x70, R113, 0x78, !PT ;  /* 0x0000007070747812 */ /* 0x000fe200078e7871 */
[--C-:B------:R-:W-:Y:S01]  /*7ae0*/  IMAD.X R113, RZ, RZ, R104.reuse, P1 ;  /* 0x000000ffff717224 */ /* 0x100fe200008e0668 */
[----:B------:R-:W-:Y:S01]  /*7af0*/  SHF.R.U64 R111, R110, 0x3, R119 ;  /* 0x000000036e6f7819 */ /* 0x000fe20000001277 */
[----:B------:R-:W-:Y:S01]  /*7b00*/  IMAD.X R129, RZ, RZ, R104, P0 ;  /* 0x000000ffff817224 */ /* 0x000fe200000e0668 */
[----:B------:R-:W-:Y:S02]  /*7b10*/  SHF.R.U64 R104, R106, 0x3, R127 ;  /* 0x000000036a687819 */ /* 0x000fe4000000127f */
[----:B------:R-:W-:Y:S02]  /*7b20*/  LOP3.LUT R118, R110, 0x70, R111, 0x78, !PT ;  /* 0x000000706e767812 */ /* 0x000fe400078e786f */
[----:B------:R-:W-:Y:S02]  /*7b30*/  SHF.R.U64 R109, R107, 0x3, R125 ;  /* 0x000000036b6d7819 */ /* 0x000fe4000000127d */
[----:B------:R-:W-:Y:S01]  /*7b40*/  SHF.R.U64 R110, R108, 0x3, R113 ;  /* 0x000000036c6e7819 */ /* 0x000fe20000001271 */
[----:B------:R1:W-:Y:S01]  /*7b50*/  ST.E.128 desc[UR38][R118.64], R76 ;  /* 0x0000004c76007985 */ /* 0x0003e2000c101d26 */
[----:B------:R-:W-:-:S02]  /*7b60*/  SHF.R.U64 R111, R105, 0x3, R129 ;  /* 0x00000003696f7819 */ /* 0x000fc40000001281 */
[----:B------:R-:W-:Y:S01]  /*7b70*/  LOP3.LUT R126, R106, 0x70, R104, 0x78, !PT ;  /* 0x000000706a7e7812 */ /* 0x000fe200078e7868 */
[----:B------:R1:W-:Y:S01]  /*7b80*/  ST.E.128 desc[UR38][R116.64], R80 ;  /* 0x0000005074007985 */ /* 0x0003e2000c101d26 */
[----:B------:R-:W-:Y:S02]  /*7b90*/  LOP3.LUT R124, R107, 0x70, R109, 0x78, !PT ;  /* 0x000000706b7c7812 */ /* 0x000fe400078e786d */
[----:B------:R-:W-:Y:S01]  /*7ba0*/  LOP3.LUT R112, R108, 0x70, R110, 0x78, !PT ;  /* 0x000000706c707812 */ /* 0x000fe200078e786e */
[----:B------:R1:W-:Y:S01]  /*7bb0*/  ST.E.128 desc[UR38][R126.64], R84 ;  /* 0x000000547e007985 */ /* 0x0003e2000c101d26 */
[----:B------:R-:W-:-:S03]  /*7bc0*/  LOP3.LUT R128, R105, 0x70, R111, 0x78, !PT ;  /* 0x0000007069807812 */ /* 0x000fc600078e786f */
[----:B------:R1:W-:Y:S04]  /*7bd0*/  ST.E.128 desc[UR38][R124.64], R88 ;  /* 0x000000587c007985 */ /* 0x0003e8000c101d26 */
[----:B------:R1:W-:Y:S04]  /*7be0*/  ST.E.128 desc[UR38][R112.64], R92 ;  /* 0x0000005c70007985 */ /* 0x0003e8000c101d26 */
[----:B------:R1:W-:Y:S01]  /*7bf0*/  ST.E.128 desc[UR38][R128.64], R96 ;  /* 0x0000006080007985 */ /* 0x0003e2000c101d26 */
[----:B------:R-:W-:Y:S01]  /*7c00*/  @!PT LDS RZ, [RZ] ;  /* 0x00000000fffff984 */ /* 0x000fe20000000800 */
[----:B------:R-:W-:Y:S01]  /*7c10*/  @!PT LDS RZ, [RZ] ;  /* 0x00000000fffff984 */ /* 0x000fe20000000800 */
[----:B------:R-:W-:Y:S01]  /*7c20*/  @!PT LDS RZ, [RZ] ;  /* 0x00000000fffff984 */ /* 0x000fe20000000800 */
[----:B------:R-:W-:Y:S01]  /*7c30*/  @!PT LDS RZ, [RZ] ;  /* 0x00000000fffff984 */ /* 0x000fe20000000800 */
[----:B------:R2:W-:Y:S06]  /*7c40*/  MEMBAR.ALL.CTA ;  /* 0x0000000000007992 */ /* 0x0005ec0000008000 */
[----:B--2---:R-:W2:Y:S02]  /*7c50*/  FENCE.VIEW.ASYNC.S ;  /* 0x00000000000073c6 */ /* 0x004ea40000000000 */
[----:B--2---:R-:W-:Y:S06]  /*7c60*/  BAR.SYNC.DEFER_BLOCKING 0x2, 0x80 ;  /* 0x0082000000007b1d */ /* 0x004fec0000010000 */
[----:B------:R-:W-:Y:S05]  /*7c70*/  @P4 BRA `(.L_x_153) ;  /* 0x0000000000384947 */ /* 0x000fea0003800000 */
[----:B------:R-:W-:Y:S01]  /*7c80*/  UIADD3 UR4, UP0, UPT, UR18, 0x500, URZ ;  /* 0x0000050012047890 */ /* 0x000fe2000ff1e0ff */
[----:B------:R-:W-:Y:S01]  /*7c90*/  PLOP3.LUT P0, PT, PT, PT, PT, 0x80, 0x8 ;  /* 0x000000000008781c */ /* 0x000fe20003f0f070 */
[----:B------:R-:W-:Y:S02]  /*7ca0*/  ULEA UR8, UR7, UR16, 0xe ;  /* 0x0000001007087291 */ /* 0x000fe4000f8e70ff */
[----:B------:R-:W-:Y:S02]  /*7cb0*/  UIADD3.X UR5, UPT, UPT, URZ, UR19, URZ, UP0, !UPT ;  /* 0x00000013ff057290 */ /* 0x000fe400087fe4ff */
[----:B------:R-:W-:Y:S01]  /*7cc0*/  UIADD3 UR8, UPT, UPT, UR8, 0x26000, URZ ;  /* 0x0002600008087890 */ /* 0x000fe2000fffe0ff */
[----:B------:R-:W-:-:S11]  /*7cd0*/  UMOV UR9, URZ ;  /* 0x000000ff00097c82 */ /* 0x000fd60008000000 */
.L_x_154:
[----:B------:R-:W-:Y:S01]  /*7ce0*/  @P0 ELECT P1, URZ, PT ;  /* 0x0000000000ff082f */ /* 0x000fe20003820000 */
[----:B------:R-:W-:Y:S01]  /*7cf0*/  UMOV UR12, UR29 ;  /* 0x0000001d000c7c82 */ /* 0x000fe20008000000 */
[----:B------:R-:W-:Y:S02]  /*7d00*/  UMOV UR13, UR30 ;  /* 0x0000001e000d7c82 */ /* 0x000fe40008000000 */
[----:B------:R2:W-:Y:S09]  /*7d10*/  UTMAREDG.5D.ADD [UR8], [UR4] ;  /* 0x00000008040073b6 */ /* 0x0005f20008020000 */
[----:B------:R-:W-:-:S02]  /*7d20*/  @P1 PLOP3.LUT P0, PT, P1, PT, PT, 0x8, 0x80 ;  /* 0x000000000080181c */ /* 0x000fc40000f0e170 */
[----:B------:R-:W-:-:S11]  /*7d30*/  PLOP3.LUT P1, PT, PT, PT, PT, 0x8, 0x80 ;  /* 0x000000000080781c */ /* 0x000fd60003f2e170 */
[----:B--2---:R-:W-:Y:S05]  /*7d40*/  @P0 BRA.U.ANY `(.L_x_154) ;  /* 0xfffffffd00e40947 */ /* 0x004fea000393ffff */
[----:B------:R0:W-:Y:S02]  /*7d50*/  UTMACMDFLUSH ;  /* 0x00000000000079b7 */ /* 0x0001e40000000000 */
.L_x_153:
[----:B------:R-:W-:Y:S05]  /*7d60*/  BSYNC.RECONVERGENT B0 ;  /* 0x0000000000007941 */ /* 0x000fea0003800200 */
.L_x_152:
[----:B-1----:R-:W-:Y:S01]  /*7d70*/  VIADD R68, R115, 0xffffffff ;  /* 0xffffffff73447836 */ /* 0x002fe20000000000 */
[----:B------:R-:W-:Y:S01]  /*7d80*/  UIADD3 UR4, UPT, UPT, UR7, 0x1, URZ ;  /* 0x0000000107047890 */ /* 0x000fe2000fffe0ff */
[----:B------:R-:W-:Y:S03]  /*7d90*/  BSSY.RECONVERGENT B0, `(.L_x_155) ;  /* 0x0000007000007945 */ /* 0x000fe60003800200 */
[----:B------:R-:W-:Y:S01]  /*7da0*/  ISETP.GT.U32.AND P0, PT, R68, -0x3, PT ;  /* 0xfffffffd4400780c */ /* 0x000fe20003f04070 */
[----:B------:R-:W-:-:S03]  /*7db0*/  UISETP.NE.AND UP0, UPT, UR4, 0x2, UPT ;  /* 0x000000020400788c */ /* 0x000fc6000bf05270 */
[----:B------:R-:W-:Y:S01]  /*7dc0*/  ISETP.NE.OR P0, PT, R101, RZ, P0 ;  /* 0x000000ff6500720c */ /* 0x000fe20000705670 */
[----:B------:R-:W-:-:S12]  /*7dd0*/  USEL UR6, UR4, URZ, UP0 ;  /* 0x000000ff04067287 */ /* 0x000fd80008000000 */
[----:B------:R-:W-:Y:S05]  /*7de0*/  @P0 BRA `(.L_x_156) ;  /* 0x0000000000040947 */ /* 0x000fea0003800000 */
[----:B------:R-:W-:-:S04]  /*7df0*/  DEPBAR.LE SB0, 0x1 ;  /* 0x000080400000791a */ /* 0x000fc80000000000 */
.L_x_156:
[----:B------:R-:W-:Y:S05]  /*7e00*/  BSYNC.RECONVERGENT B0 ;  /* 0x0000000000007941 */ /* 0x000fea0003800200 */
.L_x_155:
[----:B------:R-:W-:Y:S01]  /*7e10*/  USHF.L.U32 UR4, UR6, 0xc, URZ ;  /* 0x0000000c06047899 */ /* 0x000fe200080006ff */
[----:B------:R-:W-:Y:S05]  /*7e20*/  BAR.SYNC.DEFER_BLOCKING 0x2, 0x80 ;  /* 0x0082000000007b1d */ /* 0x000fea0000010000 */
[----:B------:R-:W-:Y:S01]  /*7e30*/  IMAD.U32 R68, RZ, RZ, UR4 ;  /* 0x00000004ff447e24 */ /* 0x000fe2000f8e00ff */
[----:B------:R-:W-:Y:S01]  /*7e40*/  IADD3 R70, P0, PT, R103, UR4, RZ ;  /* 0x0000000467467c10 */ /* 0x000fe2000ff1e0ff */
[----:B------:R-:W-:Y:S03]  /*7e50*/  BSSY.RECONVERGENT B0, `(.L_x_157) ;  /* 0x0000042000007945 */ /* 0x000fe60003800200 */
[----:B------:R-:W-:-:S02]  /*7e60*/  LEA.HI.X.SX32 R68, R68, RZ, 0x1, P0 ;  /* 0x000000ff44447211 */ /* 0x000fc400000f0eff */
        /* <DEDUP_REMOVED lines=15> */
[----:B----4-:R1:W-:Y:S01]  /*7f60*/  ST.E.128 desc[UR38][R84.64], R36 ;  /* 0x0000002454007985 */ /* 0x0103e2000c101d26 */
        /* <DEDUP_REMOVED lines=39> */
[----:B------:R-:W-:-:S11]  /*81e0*/  UMOV UR9, 0x20 ;  /* 0x0000002000097882 */ /* 0x000fd60000000000 */
.L_x_159:
        /* <DEDUP_REMOVED lines=8> */
.L_x_158:
[----:B------:R-:W-:Y:S05]  /*8270*/  BSYNC.RECONVERGENT B0 ;  /* 0x0000000000007941 */ /* 0x000fea0003800200 */
.L_x_157:
[----:B------:R-:W-:Y:S01]  /*8280*/  ISETP.GT.U32.AND P0, PT, R115, -0x3, PT ;  /* 0xfffffffd7300780c */ /* 0x000fe20003f04070 */
[----:B------:R-:W-:Y:S01]  /*8290*/  UIADD3 UR4, UPT, UPT, UR6, 0x1, URZ ;  /* 0x0000000106047890 */ /* 0x000fe2000fffe0ff */
[----:B------:R-:W-:Y:S02]  /*82a0*/  BSSY.RECONVERGENT B0, `(.L_x_160) ;  /* 0x0000006000007945 */ /* 0x000fe40003800200 */
[----:B------:R-:W-:Y:S01]  /*82b0*/  ISETP.NE.OR P0, PT, R101, RZ, P0 ;  /* 0x000000ff6500720c */ /* 0x000fe20000705670 */
[----:B------:R-:W-:-:S04]  /*82c0*/  UISETP.NE.AND UP0, UPT, UR4, 0x2, UPT ;  /* 0x000000020400788c */ /* 0x000fc8000bf05270 */
[----:B------:R-:W-:-:S08]  /*82d0*/  USEL UR7, UR4, URZ, UP0 ;  /* 0x000000ff04077287 */ /* 0x000fd00008000000 */
[----:B------:R-:W-:Y:S05]  /*82e0*/  @P0 BRA `(.L_x_161) ;  /* 0x0000000000040947 */ /* 0x000fea0003800000 */
[----:B------:R-:W-:-:S04]  /*82f0*/  DEPBAR.LE SB0, 0x1 ;  /* 0x000080400000791a */ /* 0x000fc80000000000 */
.L_x_161:
[----:B------:R-:W-:Y:S05]  /*8300*/  BSYNC.RECONVERGENT B0 ;  /* 0x0000000000007941 */ /* 0x000fea0003800200 */
.L_x_160:
[----:B------:R-:W-:Y:S01]  /*8310*/  USHF.L.U32 UR4, UR7, 0xc, URZ ;  /* 0x0000000c07047899 */ /* 0x000fe200080006ff */
[----:B------:R-:W-:Y:S05]  /*8320*/  BAR.SYNC.DEFER_BLOCKING 0x2, 0x80 ;  /* 0x0082000000007b1d */ /* 0x000fea0000010000 */
[----:B-1----:R-:W-:Y:S01]  /*8330*/  IMAD.U32 R36, RZ, RZ, UR4 ;  /* 0x00000004ff247e24 */ /* 0x002fe2000f8e00ff */
        /* <DEDUP_REMOVED lines=18> */
[----:B------:R1:W-:Y:S01]  /*8460*/  ST.E.128 desc[UR38][R52.64], R4 ;  /* 0x0000000434007985 */ /* 0x0003e2000c101d26 */
        /* <DEDUP_REMOVED lines=40> */
.L_x_164:
        /* <DEDUP_REMOVED lines=8> */
.L_x_163:
[----:B------:R-:W-:Y:S05]  /*8770*/  BSYNC.RECONVERGENT B0 ;  /* 0x0000000000007941 */ /* 0x000fea0003800200 */
.L_x_162:
[----:B-1----:R-:W2:Y:S01]  /*8780*/  LDL.LU R4, [R1] ;  /* 0x0000000001047983 */ /* 0x002ea20000300800 */
[----:B------:R-:W-:Y:S01]  /*8790*/  R2UR UR4, R0 ;  /* 0x00000000000472ca */ /* 0x000fe200000e0000 */
[----:B------:R-:W-:Y:S01]  /*87a0*/  UIADD3 UR6, UPT, UPT, UR17, 0x1, URZ ;  /* 0x0000000111067890 */ /* 0x000fe2000fffe0ff */
[----:B------:R-:W-:Y:S01]  /*87b0*/  VIADD R115, R115, 0x3 ;  /* 0x0000000373737836 */ /* 0x000fe20000000000 */
[----:B------:R-:W-:Y:S01]  /*87c0*/  UIADD3 UR5, UPT, UPT, UR7, 0x1, URZ ;  /* 0x0000000107057890 */ /* 0x000fe2000fffe0ff */
[----:B------:R-:W-:-:S03]  /*87d0*/  LOP3.LUT R114, R114, 0x1, RZ, 0x3c, !PT ;  /* 0x0000000172727812 */ /* 0x000fc600078e3cff */
[----:B------:R-:W-:-:S04]  /*87e0*/  UISETP.NE.AND UP1, UPT, UR5, 0x2, UPT ;  /* 0x000000020500788c */ /* 0x000fc8000bf25270 */
[----:B------:R-:W-:Y:S02]  /*87f0*/  USEL UR7, UR5, URZ, UP1 ;  /* 0x000000ff05077287 */ /* 0x000fe40008800000 */
[----:B------:R-:W-:Y:S02]  /*8800*/  UISETP.NE.AND UP0, UPT, UR6, UR4, UPT ;  /* 0x000000040600728c */ /* 0x000fe4000bf05270 */
[----:B------:R-:W-:Y:S02]  /*8810*/  UIADD3 UR4, UPT, UPT, UR11, 0x1, URZ ;  /* 0x000000010b047890 */ /* 0x000fe4000fffe0ff */
[----:B------:R-:W-:-:S07]  /*8820*/  USEL UR17, UR6, URZ, UP0 ;  /* 0x000000ff06117287 */ /* 0x000fce0008000000 */
[----:B------:R-:W-:-:S07]  /*8830*/  @UP0 UIADD3 UR4, UPT, UPT, UR11, URZ, URZ ;  /* 0x000000ff0b040290 */ /* 0x000fce000fffe0ff */
[----:B------:R-:W-:Y:S01]  /*8840*/  UMOV UR11, UR4 ;  /* 0x00000004000b7c82 */ /* 0x000fe20008000000 */
[C---:B--2---:R-:W-:Y:S01]  /*8850*/  ISETP.GT.U32.AND P0, PT, R4.reuse, 0x1, PT ;  /* 0x000000010400780c */ /* 0x044fe20003f04070 */
[----:B------:R-:W-:-:S05]  /*8860*/  VIADD R4, R4, 0xffffffff ;  /* 0xffffffff04047836 */ /* 0x000fca0000000000 */
[----:B------:R2:W-:Y:S07]  /*8870*/  STL [R1], R4 ;  /* 0x0000000401007387 */ /* 0x0005ee0000100800 */
[----:B------:R-:W-:Y:S05]  /*8880*/  @P0 BRA `(.L_x_165) ;  /* 0xffffffec00940947 */ /* 0x000fea000383ffff */
[----:B------:R-:W-:-:S04]  /*8890*/  DEPBAR.LE SB0, 0x0 ;  /* 0x000080000000791a */ /* 0x000fc80000000000 */
[----:B------:R-:W-:Y:S05]  /*88a0*/  EXIT ;  /* 0x000000000000794d */ /* 0x000fea0003800000 */
.L_x_315:
[----:B------:R-:W-:-:S08]  /*88b0*/  NOP ;  /* 0x0000000000007918 */ /* 0x000fd00000000000 */
[----:B------:R-:W-:-:S00]  /*88c0*/  USETMAXREG.DEALLOC.CTAPOOL 0x60 ;  /* 0x00000060000079c8 */ /* 0x000fc000080e0500 */
[----:B------:R-:W-:Y:S05]  /*88d0*/  EXIT ;  /* 0x000000000000794d */ /* 0x000fea0003800000 */
.L_x_166:
[----:B------:R-:W-:-:S08]  /*88e0*/  NOP ;  /* 0x0000000000007918 */ /* 0x000fd00000000000 */
[----:B------:R-:W1:Y:S02]  /*88f0*/  USETMAXREG.TRY_ALLOC.CTAPOOL UP0, 0x80 ;  /* 0x00000080000079c8 */ /* 0x000e640008000600 */
[----:B-1----:R-:W-:Y:S05]  /*8900*/  BRA.U !UP0, `(.L_x_166) ;  /* 0xfffffffd08f47547 */ /* 0x002fea000b83ffff */
[----:B------:R-:W-:Y:S02]  /*8910*/  IMAD.MOV.U32 R2, RZ, RZ, 0x1 ;  /* 0x00000001ff027424 */ /* 0x000fe400078e00ff */
[----:B------:R-:W-:Y:S01]  /*8920*/  HFMA2 R0, -RZ, RZ, 0, 5.9604644775390625e-08 ;  /* 0x00000001ff007431 */ /* 0x000fe200000001ff */
[----:B------:R1:W-:Y:S01]  /*8930*/  STL [R1+0x10], RZ ;  /* 0x000010ff01007387 */ /* 0x0003e20000100800 */
[----:B------:R-:W-:Y:S01]  /*8940*/  USHF.L.U32 UR4, UR40, 0x2, URZ ;  /* 0x0000000228047899 */ /* 0x000fe200080006ff */
[----:B------:R-:W-:Y:S02]  /*8950*/  CS2R R124, SRZ ;  /* 0x00000000007c7805 */ /* 0x000fe4000001ff00 */
[----:B------:R1:W-:Y:S03]  /*8960*/  STL [R1+0xc], R2 ;  /* 0x00000c0201007387 */ /* 0x0003e60000100800 */
[----:B------:R-:W-:Y:S01]  /*8970*/  IMAD.U32 R54, RZ, RZ, UR4 ;  /* 0x00000004ff367e24 */ /* 0x000fe2000f8e00ff */
[----:B------:R1:W-:Y:S04]  /*8980*/  STL [R1+0x4], RZ ;  /* 0x000004ff01007387 */ /* 0x0003e80000100800 */
[----:B------:R1:W-:Y:S02]  /*8990*/  STL [R1+0x8], R0 ;  /* 0x0000080001007387 */ /* 0x0003e40000100800 */
.L_x_211:
[----:B-12---:R-:W-:Y:S01]  /*89a0*/  IMAD.MOV.U32 R0, RZ, RZ, 0x33334444 ;  /* 0x33334444ff007424 */ /* 0x006fe200078e00ff */
[----:B------:R-:W-:Y:S05]  /*89b0*/  YIELD ;  /* 0x0000000000007946 */ /* 0x000fea0003800000 */
[----:B------:R-:W-:Y:S01]  /*89c0*/  SHF.R.U64 R0, R0, R54, 0x123333 ;  /* 0x0012333300007419 */ /* 0x000fe20000001236 */
[----:B------:R-:W-:Y:S03]  /*89d0*/  BSSY.RECONVERGENT B0, `(.L_x_167) ;  /* 0x0000007000007945 */ /* 0x000fe60003800200 */
[----:B------:R-:W-:Y:S04]  /*89e0*/  LOP3.LUT R2, R0, 0x7, RZ, 0xc0, !PT ;  /* 0x0000000700027812 */ /* 0x000fe800078ec0ff */
[----:B------:R-:W-:Y:S01]  /*89f0*/  ISETP.NE.AND P0, PT, R2, 0x3, PT ;  /* 0x000000030200780c */ /* 0x000fe20003f05270 */
[----:B------:R1:W-:Y:S11]  /*8a00*/  STL [R1+0x14], R2 ;  /* 0x0000140201007387 */ /* 0x0003f60000100800 */
[----:B------:R-:W-:Y:S01]  /*8a10*/  @!UPT UIADD3 URZ, UPT, UPT, URZ, URZ, URZ ;  /* 0x000000fffffff290 */ /* 0x000fe2000fffe0ff */
[----:B------:R-:W-:Y:S05]  /*8a20*/  @!P0 BRA `(.L_x_168) ;  /* 0x0000000000048947 */ /* 0x000fea0003800000 */
[----:B------:R-:W-:Y:S05]  /*8a30*/  BPT.TRAP 0x1 ;  /* 0x000000040000795c */ /* 0x000fea0000300000 */
.L_x_168:
[----:B------:R-:W-:Y:S05]  /*8a40*/  BSYNC.RECONVERGENT B0 ;  /* 0x0000000000007941 */ /* 0x000fea0003800200 */
.L_x_167:
[----:B------:R-:W2:Y:S01]  /*8a50*/  LDL R0, [R1+0x4] ;  /* 0x0000040001007983 */ /* 0x000ea20000100800 */
[----:B-1----:R-:W-:Y:S01]  /*8a60*/  MOV R2, 0x400 ;  /* 0x0000040000027802 */ /* 0x002fe20000000f00 */
[----:B------:R-:W-:Y:S01]  /*8a70*/  BSSY B0, `(.L_x_169) ;  /* 0x0000006000007945 */ /* 0x000fe20003800000 */
[----:B------:R-:W1:Y:S01]  /*8a80*/  S2R R72, SR_CgaCtaId ;  /* 0x0000000000487919 */ /* 0x000e620000008800 */
[----:B--2---:R-:W-:Y:S02]  /*8a90*/  SHF.L.U32 R0, R0, 0x1f, RZ ;  /* 0x0000001f00007819 */ /* 0x004fe400000006ff */
[----:B-1----:R-:W-:Y:S04]  /*8aa0*/  LEA R2, R72, R2, 0x18 ;  /* 0x0000000248027211 */ /* 0x002fe800078ec0ff */
[----:B------:R-:W1:Y:S02]  /*8ab0*/  SYNCS.PHASECHK.TRANS64.TRYWAIT P1, [R2+URZ+0x2e850], R0 ;  /* 0x02e85000020075a7 */ /* 0x000e6400080211ff */
[----:B-1----:R-:W-:Y:S05]  /*8ac0*/  @!P1 BRA `(.L_x_170) ;  /* 0x0000007400fc9947 */ /* 0x002fea0003800000 */
.L_x_302:
[----:B------:R-:W-:Y:S05]  /*8ad0*/  BSYNC B0 ;  /* 0x0000000000007941 */ /* 0x000fea0003800000 */
.L_x_169:
[----:B------:R-:W-:Y:S04]  /*8ae0*/  BSSY.RECONVERGENT B0, `(.L_x_171) ;  /* 0x0000003000007945 */ /* 0x000fe80003800200 */
[----:B------:R-:W-:Y:S05]  /*8af0*/  @!P0 BRA `(.L_x_172) ;  /* 0x0000000000048947 */ /* 0x000fea0003800000 */
[----:B------:R-:W-:Y:S05]  /*8b00*/  BPT.TRAP 0x1 ;  /* 0x000000040000795c */ /* 0x000fea0000300000 */
.L_x_172:
[----:B------:R-:W-:Y:S05]  /*8b10*/  BSYNC.RECONVERGENT B0 ;  /* 0x0000000000007941 */ /* 0x000fea0003800200 */
.L_x_171:
[----:B-1----:R-:W2:Y:S01]  /*8b20*/  LDL R0, [R1+0x8] ;  /* 0x0000080001007983 */ /* 0x002ea20000100800 */
[----:B------:R-:W-:Y:S01]  /*8b30*/  BSSY B0, `(.L_x_173) ;  /* 0x0000004000007945 */ /* 0x000fe20003800000 */
[----:B--2---:R-:W-:Y:S04]  /*8b40*/  SHF.L.U32 R0, R0, 0x1f, RZ ;  /* 0x0000001f00007819 */ /* 0x004fe800000006ff */
[----:B------:R-:W1:Y:S02]  /*8b50*/  SYNCS.PHASECHK.TRANS64.TRYWAIT P1, [R2+URZ+0x2e888], R0 ;  /* 0x02e88800020075a7 */ /* 0x000e6400080211ff */
[----:B-1----:R-:W-:Y:S05]  /*8b60*/  @!P1 BRA `(.L_x_174) ;  /* 0x0000007400e89947 */ /* 0x002fea0003800000 */
.L_x_303:
[----:B------:R-:W-:Y:S05]  /*8b70*/  BSYNC B0 ;  /* 0x0000000000007941 */ /* 0x000fea0003800000 */
.L_x_173:
[----:B------:R-:W-:Y:S04]  /*8b80*/  BSSY.RECONVERGENT B0, `(.L_x_175) ;  /* 0x0000003000007945 */ /* 0x000fe80003800200 */
[----:B------:R-:W-:Y:S05]  /*8b90*/  @!P0 BRA `(.L_x_176) ;  /* 0x0000000000048947 */ /* 0x000fea0003800000 */
[----:B------:R-:W-:Y:S05]  /*8ba0*/  BPT.TRAP 0x1 ;  /* 0x000000040000795c */ /* 0x000fea0000300000 */
.L_x_176:
[----:B------:R-:W-:Y:S05]  /*8bb0*/  BSYNC.RECONVERGENT B0 ;  /* 0x0000000000007941 */ /* 0x000fea0003800200 */
.L_x_175:
[----:B------:R-:W-:Y:S01]  /*8bc0*/  SHF.L.U32 R3, R124, 0x1f, RZ ;  /* 0x0000001f7c037819 */ /* 0x000fe200000006ff */
[----:B------:R-:W2:Y:S03]  /*8bd0*/  S2R R73, SR_TID.X ;  /* 0x0000000000497919 */ /* 0x000ea60000002100 */
[----:B------:R-:W3:Y:S01]  /*8be0*/  SYNCS.PHASECHK.TRANS64.TRYWAIT P0, [R2+URZ+0x2e830], R3 ;  /* 0x02e83003020075a7 */ /* 0x000ee200080011ff */
[----:B--2---:R-:W-:Y:S01]  /*8bf0*/  SHF.R.U32.HI R75, RZ, 0x3, R73 ;  /* 0x00000003ff4b7819 */ /* 0x004fe20000011649 */
[----:B-1----:R-:W-:Y:S05]  /*8c00*/  IMAD.U32 R0, R73, 0x10000, RZ ;  /* 0x0001000049007824 */ /* 0x002fea00078e00ff */
[----:B------:R-:W-:Y:S04]  /*8c10*/  LOP3.LUT R75, R0, 0x600010, R75, 0xc8, !PT ;  /* 0x00600010004b7812 */ /* 0x000fe800078ec84b */
[----:B------:R-:W-:Y:S01]  /*8c20*/  LOP3.LUT R74, R75, 0x140, RZ, 0xfc, !PT ;  /* 0x000001404b4a7812 */ /* 0x000fe200078efcff */
[----:B---3--:R-:W-:Y:S06]  /*8c30*/  @!P0 BRA `(.L_x_177) ;  /* 0x0000007400c88947 */ /* 0x008fec0003800000 */
.L_x_304:
[----:B-1----:R-:W-:Y:S01]  /*8c40*/  SHF.R.U32.HI R3, RZ, 0x5, R73 ;  /* 0x00000005ff037819 */ /* 0x002fe20000011649 */
[----:B------:R-:W-:Y:S05]  /*8c50*/  WARPSYNC.ALL ;  /* 0x0000000000007948 */ /* 0x000fea0003800000 */
[C---:B------:R-:W-:Y:S01]  /*8c60*/  R2UR UR4, R74.reuse ;  /* 0x000000004a0472ca */ /* 0x040fe200000e0000 */
[----:B------:R-:W-:Y:S01]  /*8c70*/  VIADD R0, R74, 0x20 ;  /* 0x000000204a007836 */ /* 0x000fe20000000000 */
[----:B------:R-:W-:Y:S04]  /*8c80*/  LOP3.LUT R16, R3, 0x3, RZ, 0xc0, !PT ;  /* 0x0000000303107812 */ /* 0x000fe800078ec0ff */
[----:B------:R-:W-:Y:S04]  /*8c90*/  SHF.R.U32.HI R0, RZ, 0x15, R0 ;  /* 0x00000015ff007819 */ /* 0x000fe80000011600 */
[----:B------:R-:W-:Y:S03]  /*8ca0*/  ISETP.NE.AND P0, PT, R16, R0, PT ;  /* 0x000000001000720c */ /* 0x000fe60003f05270 */
[----:B------:R-:W1:Y:S10]  /*8cb0*/  LDTM.x16 R56, tmem[UR4] ;  /* 0x00000004003879ee */ /* 0x000e740008240000 */
[----:B-1----:R-:W-:Y:S05]  /*8cc0*/  @!P0 BRA `(.L_x_178) ;  /* 0x0000000000408947 */ /* 0x002fea0003800000 */
[----:B------:R-:W1:Y:S01]  /*8cd0*/  LDCU.64 UR8, c[0x4][0x80] ;  /* 0x01001000ff0877ac */ /* 0x000e620008000a00 */
[----:B------:R-:W-:Y:S01]  /*8ce0*/  MOV R15, 0x0 ;  /* 0x00000000000f7802 */ /* 0x000fe20000000f00 */
[----:B------:R-:W-:Y:S02]  /*8cf0*/  HFMA2 R12, -RZ, RZ, 0, 5.9604644775390625e-08 ;  /* 0x00000001ff0c7431 */ /* 0x000fe400000001ff */
[----:B------:R-:W-:Y:S02]  /*8d00*/  IMAD.MOV.U32 R8, RZ, RZ, 0x192 ;  /* 0x00000192ff087424 */ /* 0x000fe400078e00ff */
[----:B------:R-:W-:Y:S01]  /*8d10*/  IMAD.MOV.U32 R13, RZ, RZ, RZ ;  /* 0x000000ffff0d7224 */ /* 0x000fe200078e00ff */
[----:B------:R-:W2:Y:S01]  /*8d20*/  LDCU.64 UR6, c[0x4][0x88] ;  /* 0x01001100ff0677ac */ /* 0x000ea20008000a00 */
[----:B------:R-:W3:Y:S01]  /*8d30*/  LDC.64 R14, c[0x4][R15] ;  /* 0x010000000f0e7b82 */ /* 0x000ee20000000a00 */
[----:B------:R-:W4:Y:S01]  /*8d40*/  LDCU.64 UR4, c[0x4][0x8] ;  /* 0x01000100ff0477ac */ /* 0x000f220008000a00 */
[----:B-1----:R-:W-:Y:S01]  /*8d50*/  MOV R5, UR9 ;  /* 0x0000000900057c02 */ /* 0x002fe20008000f00 */
[----:B------:R-:W-:Y:S01]  /*8d60*/  IMAD.U32 R4, RZ, RZ, UR8 ;  /* 0x00000008ff047e24 */ /* 0x000fe2000f8e00ff */
[----:B--2---:R-:W-:Y:S01]  /*8d70*/  MOV R7, UR7 ;  /* 0x0000000700077c02 */ /* 0x004fe20008000f00 */
[----:B------:R-:W-:Y:S01]  /*8d80*/  IMAD.U32 R6, RZ, RZ, UR6 ;  /* 0x00000006ff067e24 */ /* 0x000fe2000f8e00ff */
[----:B----4-:R-:W-:Y:S01]  /*8d90*/  MOV R11, UR5 ;  /* 0x00000005000b7c02 */ /* 0x010fe20008000f00 */
[----:B------:R-:W-:Y:S02]  /*8da0*/  IMAD.U32 R10, RZ, RZ, UR4 ;  /* 0x00000004ff0a7e24 */ /* 0x000fe4000f8e00ff */
[----:B------:R-:W-:Y:S07]  /*8db0*/  LEPC R20, `(.L_x_178) ;  /* 0x000000001014794e */ /* 0x000fee0000000000 */
[----:B---3--:R-:W-:Y:S05]  /*8dc0*/  CALL.ABS.NOINC R14 ;  /* 0x000000000e007343 */ /* 0x008fea0003c00000 */
.L_x_178:
[----:B------:R-:W-:Y:S05]  /*8dd0*/  WARPSYNC.ALL ;  /* 0x0000000000007948 */ /* 0x000fea0003800000 */
[C---:B------:R-:W-:Y:S01]  /*8de0*/  R2UR UR4, R74.reuse ;  /* 0x000000004a0472ca */ /* 0x040fe200000e0000 */
[----:B------:R-:W-:Y:S05]  /*8df0*/  VIADD R0, R74, 0x40 ;  /* 0x000000404a007836 */ /* 0x000fea0000000000 */
[----:B------:R-:W-:Y:S04]  /*8e00*/  SHF.R.U32.HI R0, RZ, 0x15, R0 ;  /* 0x00000015ff007819 */ /* 0x000fe80000011600 */
[----:B------:R-:W-:Y:S03]  /*8e10*/  ISETP.NE.AND P0, PT, R16, R0, PT ;  /* 0x000000001000720c */ /* 0x000fe60003f05270 */
[----:B------:R-:W1:Y:S10]  /*8e20*/  LDTM.x16 R40, tmem[UR4+0x20] ;  /* 0x00002004002879ee */ /* 0x000e740008240000 */
        /* <DEDUP_REMOVED lines=17> */
.L_x_179:
[----:B------:R-:W-:Y:S05]  /*8f40*/  WARPSYNC.ALL ;  /* 0x0000000000007948 */ /* 0x000fea0003800000 */
[C---:B------:R-:W-:Y:S01]  /*8f50*/  R2UR UR4, R74.reuse ;  /* 0x000000004a0472ca */ /* 0x040fe200000e0000 */
[----:B------:R-:W-:Y:S01]  /*8f60*/  VIADD R0, R74, 0x60 ;  /* 0x000000604a007836 */ /* 0x000fe20000000000 */
[----:B------:R-:W-:Y:S04]  /*8f70*/  BSSY.RECONVERGENT B6, `(.L_x_180) ;  /* 0x0000015000067945 */ /* 0x000fe80003800200 */
        /* <DEDUP_REMOVED lines=20> */
.L_x_181:
[----:B------:R-:W-:Y:S05]  /*90c0*/  BSYNC.RECONVERGENT B6 ;  /* 0x0000000000067941 */ /* 0x000fea0003800200 */
.L_x_180:
[----:B------:R-:W1:Y:S01]  /*90d0*/  LDC R3, c[0x0][0x448] ;  /* 0x00011200ff037b82 */ /* 0x000e620000000800 */
[----:B------:R-:W-:Y:S05]  /*90e0*/  WARPSYNC.ALL ;  /* 0x0000000000007948 */ /* 0x000fea0003800000 */
[----:B------:R-:W-:Y:S02]  /*90f0*/  R2UR UR4, R74 ;  /* 0x000000004a0472ca */ /* 0x000fe400000e0000 */
[----:B------:R-:W-:Y:S04]  /*9100*/  SHF.R.U32.HI R0, RZ, 0x1, R73 ;  /* 0x00000001ff007819 */ /* 0x000fe80000011649 */
[----:B------:R-:W-:Y:S04]  /*9110*/  LOP3.LUT R0, R0, 0x40, RZ, 0xc0, !PT ;  /* 0x0000004000007812 */ /* 0x000fe800078ec0ff */
[----:B------:R-:W-:Y:S05]  /*9120*/  IADD3 R0, PT, PT, R2, R0, RZ ;  /* 0x0000000002007210 */ /* 0x000fea0007ffe0ff */
[----:B------:R-:W2:Y:S08]  /*9130*/  LDS.128 R4, [R0+0x2e000] ;  /* 0x02e0000000047984 */ /* 0x000eb00000000c00 */
[----:B------:R-:W3:Y:S08]  /*9140*/  LDS.128 R8, [R0+0x2e010] ;  /* 0x02e0100000087984 */ /* 0x000ef00000000c00 */
[----:B------:R-:W4:Y:S08]  /*9150*/  LDS.128 R12, [R0+0x2e020] ;  /* 0x02e02000000c7984 */ /* 0x000f300000000c00 */
[----:B------:R-:W5:Y:S08]  /*9160*/  LDS.128 R16, [R0+0x2e030] ;  /* 0x02e0300000107984 */ /* 0x000f700000000c00 */
[----:B------:R-:W-:Y:S01]  /*9170*/  LDS.128 R20, [R0+0x2e130] ;  /* 0x02e1300000147984 */ /* 0x000fe20000000c00 */
[----:B-1----:R-:W-:Y:S04]  /*9180*/  FMUL R3, R3, 1.4426950216293334961 ;  /* 0x3fb8aa3b03037820 */ /* 0x002fe80000400000 */
[C---:B--2---:R-:W-:Y:S02]  /*9190*/  FFMA2 R4, R3.reuse.F32, R56.F32x2.HI_LO, R4.F32x2.HI_LO ;  /* 0x0000003803047249 */ /* 0x044fe40000040004 */
[----:B------:R-:W-:Y:S03]  /*91a0*/  FFMA2 R6, R3.F32, R58.F32x2.HI_LO, R6.F32x2.HI_LO ;  /* 0x0000003a03067249 */ /* 0x000fe60000040006 */
[----:B------:R-:W-:Y:S02]  /*91b0*/  FSETP.GEU.AND P2, PT, R4, -126, PT ;  /* 0xc2fc00000400780b */ /* 0x000fe40003f4e000 */
[----:B------:R-:W-:Y:S01]  /*91c0*/  FSETP.GEU.AND P1, PT, R5, -126, PT ;  /* 0xc2fc00000500780b */ /* 0x000fe20003f2e000 */
[C---:B---3--:R-:W-:Y:S01]  /*91d0*/  FFMA2 R8, R3.reuse.F32, R60.F32x2.HI_LO, R8.F32x2.HI_LO ;  /* 0x0000003c03087249 */ /* 0x048fe20000040008 */
[----:B------:R-:W-:Y:S01]  /*91e0*/  FSETP.GEU.AND P6, PT, R6, -126, PT ;  /* 0xc2fc00000600780b */ /* 0x000fe20003fce000 */
[----:B------:R-:W-:Y:S01]  /*91f0*/  FFMA2 R10, R3.F32, R62.F32x2.HI_LO, R10.F32x2.HI_LO ;  /* 0x0000003e030a7249 */ /* 0x000fe2000004000a */
[----:B------:R-:W-:Y:S02]  /*9200*/  FSETP.GEU.AND P5, PT, R7, -126, PT ;  /* 0xc2fc00000700780b */ /* 0x000fe40003fae000 */
[----:B------:R-:W-:Y:S02]  /*9210*/  FSETP.GEU.AND P4, PT, R8, -126, PT ;  /* 0xc2fc00000800780b */ /* 0x000fe40003f8e000 */
[----:B------:R-:W-:Y:S01]  /*9220*/  FSETP.GEU.AND P3, PT, R9, -126, PT ;  /* 0xc2fc00000900780b */ /* 0x000fe20003f6e000 */
[C---:B----4-:R-:W-:Y:S01]  /*9230*/  FFMA2 R12, R3.reuse.F32, R64.F32x2.HI_LO, R12.F32x2.HI_LO ;  /* 0x00000040030c7249 */ /* 0x050fe2000004000c */
[----:B------:R-:W-:Y:S01]  /*9240*/  FSETP.GEU.AND P0, PT, R10, -126, PT ;  /* 0xc2fc00000a00780b */ /* 0x000fe20003f0e000 */
[----:B------:R-:W-:Y:S01]  /*9250*/  @!P2 FMUL R4, R4, 0.5 ;  /* 0x3f0000000404a820 */ /* 0x000fe20000400000 */
[----:B------:R-:W-:Y:S02]  /*9260*/  FFMA2 R14, R3.F32, R66.F32x2.HI_LO, R14.F32x2.HI_LO ;  /* 0x00000042030e7249 */ /* 0x000fe4000004000e */
[----:B------:R-:W-:Y:S01]  /*9270*/  @!P1 FMUL R5, R5, 0.5 ;  /* 0x3f00000005059820 */ /* 0x000fe20000400000 */
[----:B------:R-:W1:Y:S01]  /*9280*/  MUFU.EX2 R56, R4 ;  /* 0x0000000400387308 */ /* 0x000e620000000800 */
[----:B------:R-:W-:Y:S01]  /*9290*/  @!P6 FMUL R6, R6, 0.5 ;  /* 0x3f0000000606e820 */ /* 0x000fe20000400000 */
[----:B------:R-:W-:Y:S01]  /*92a0*/  @!P5 FMUL R7, R7, 0.5 ;  /* 0x3f0000000707d820 */ /* 0x000fe20000400000 */
[----:B-----5:R-:W-:Y:S02]  /*92b0*/  FFMA2 R16, R3.F32, R68.F32x2.HI_LO, R16.F32x2.HI_LO ;  /* 0x0000004403107249 */ /* 0x020fe40000040010 */
[----:B------:R-:W-:Y:S01]  /*92c0*/  @!P4 FMUL R8, R8, 0.5 ;  /* 0x3f0000000808c820 */ /* 0x000fe20000400000 */
[----:B------:R-:W-:Y:S01]  /*92d0*/  @!P3 FMUL R9, R9, 0.5 ;  /* 0x3f0000000909b820 */ /* 0x000fe20000400000 */
[----:B------:R-:W-:Y:S03]  /*92e0*/  FFMA2 R18, R3.F32, R70.F32x2.HI_LO, R18.F32x2.HI_LO ;  /* 0x0000004603127249 */ /* 0x000fe60000040012 */
[----:B------:R-:W2:Y:S01]  /*92f0*/  MUFU.EX2 R57, R5 ;  /* 0x0000000500397308 */ /* 0x000ea20000000800 */
[----:B------:R-:W-:Y:S09]  /*9300*/  @!P0 FMUL R10, R10, 0.5 ;  /* 0x3f0000000a0a8820 */ /* 0x000ff20000400000 */
[----:B------:R-:W3:Y:S01]  /*9310*/  MUFU.EX2 R58, R6 ;  /* 0x00000006003a7308 */ /* 0x000ee20000000800 */
[----:B-1----:R-:W-:Y:S01]  /*9320*/  @!P2 FMUL R56, R56, R56 ;  /* 0x000000383838a220 */ /* 0x002fe20000400000 */
[----:B------:R-:W-:Y:S08]  /*9330*/  FSETP.GEU.AND P2, PT, R11, -126, PT ;  /* 0xc2fc00000b00780b */ /* 0x000ff00003f4e000 */
[----:B------:R1:W4:Y:S01]  /*9340*/  MUFU.EX2 R59, R7 ;  /* 0x00000007003b7308 */ /* 0x0003220000000800 */
[----:B--2---:R-:W-:Y:S01]  /*9350*/  @!P1 FMUL R57, R57, R57 ;  /* 0x0000003939399220 */ /* 0x004fe20000400000 */
[----:B------:R-:W-:Y:S03]  /*9360*/  FSETP.GEU.AND P1, PT, R12, -126, PT ;  /* 0xc2fc00000c00780b */ /* 0x000fe60003f2e000 */
[----:B------:R-:W-:Y:S05]  /*9370*/  @!P2 FMUL R11, R11, 0.5 ;  /* 0x3f0000000b0ba820 */ /* 0x000fea0000400000 */
[----:B------:R-:W2:Y:S01]  /*9380*/  MUFU.EX2 R60, R8 ;  /* 0x00000008003c7308 */ /* 0x000ea20000000800 */
[----:B---3--:R-:W-:Y:S01]  /*9390*/  @!P6 FMUL R58, R58, R58 ;  /* 0x0000003a3a3ae220 */ /* 0x008fe20000400000 */
[----:B------:R-:W-:Y:S03]  /*93a0*/  FSETP.GEU.AND P6, PT, R13, -126, PT ;  /* 0xc2fc00000d00780b */ /* 0x000fe60003fce000 */
[----:B------:R-:W-:Y:S05]  /*93b0*/  @!P1 FMUL R12, R12, 0.5 ;  /* 0x3f0000000c0c9820 */ /* 0x000fea0000400000 */
[----:B------:R-:W3:Y:S01]  /*93c0*/  MUFU.EX2 R61, R9 ;  /* 0x00000009003d7308 */ /* 0x000ee20000000800 */
[----:B-1----:R-:W1:Y:S01]  /*93d0*/  LDS.128 R4, [R0+0x2e080] ;  /* 0x02e0800000047984 */ /* 0x002e620000000c00 */
[----:B----4-:R-:W-:Y:S01]  /*93e0*/  @!P5 FMUL R59, R59, R59 ;  /* 0x0000003b3b3bd220 */ /* 0x010fe20000400000 */
[----:B------:R-:W-:Y:S02]  /*93f0*/  FSETP.GEU.AND P5, PT, R14, -126, PT ;  /* 0xc2fc00000e00780b */ /* 0x000fe40003fae000 */
[----:B------:R-:W-:Y:S05]  /*9400*/  @!P6 FMUL R13, R13, 0.5 ;  /* 0x3f0000000d0de820 */ /* 0x000fea0000400000 */
[----:B------:R-:W4:Y:S01]  /*9410*/  MUFU.EX2 R62, R10 ;  /* 0x0000000a003e7308 */ /* 0x000f220000000800 */
[----:B--2---:R-:W-:Y:S01]  /*9420*/  @!P4 FMUL R60, R60, R60 ;  /* 0x0000003c3c3cc220 */ /* 0x004fe20000400000 */
[----:B------:R-:W-:Y:S08]  /*9430*/  FSETP.GEU.AND P4, PT, R15, -126, PT ;  /* 0xc2fc00000f00780b */ /* 0x000ff00003f8e000 */
[----:B------:R2:W5:Y:S01]  /*9440*/  MUFU.EX2 R63, R11 ;  /* 0x0000000b003f7308 */ /* 0x0005620000000800 */
[----:B------:R-:W-:Y:S01]  /*9450*/  @!P5 FMUL R14, R14, 0.5 ;  /* 0x3f0000000e0ed820 */ /* 0x000fe20000400000 */
[----:B---3--:R-:W-:Y:S01]  /*9460*/  @!P3 FMUL R61, R61, R61 ;  /* 0x0000003d3d3db220 */ /* 0x008fe20000400000 */
[----:B------:R-:W-:Y:S02]  /*9470*/  FSETP.GEU.AND P3, PT, R16, -126, PT ;  /* 0xc2fc00001000780b */ /* 0x000fe40003f6e000 */
[----:B------:R-:W-:Y:S05]  /*9480*/  @!P4 FMUL R15, R15, 0.5 ;  /* 0x3f0000000f0fc820 */ /* 0x000fea0000400000 */
[----:B------:R-:W3:Y:S01]  /*9490*/  MUFU.EX2 R64, R12 ;  /* 0x0000000c00407308 */ /* 0x000ee20000000800 */
[----:B----4-:R-:W-:Y:S01]  /*94a0*/  @!P0 FMUL R62, R62, R62 ;  /* 0x0000003e3e3e8220 */ /* 0x010fe20000400000 */
[----:B------:R-:W-:Y:S08]  /*94b0*/  FSETP.GEU.AND P0, PT, R17, -126, PT ;  /* 0xc2fc00001100780b */ /* 0x000ff00003f0e000 */
[----:B------:R-:W4:Y:S01]  /*94c0*/  MUFU.EX2 R65, R13 ;  /* 0x0000000d00417308 */ /* 0x000f220000000800 */
[----:B--2---:R-:W2:Y:S01]  /*94d0*/  LDS.128 R8, [R0+0x2e090] ;  /* 0x02e0900000087984 */ /* 0x004ea20000000c00 */
[----:B------:R-:W-:Y:S01]  /*94e0*/  @!P3 FMUL R16, R16, 0.5 ;  /* 0x3f0000001010b820 */ /* 0x000fe20000400000 */
[----:B-----5:R-:W-:Y:S01]  /*94f0*/  @!P2 FMUL R63, R63, R63 ;  /* 0x0000003f3f3fa220 */ /* 0x020fe20000400000 */
[----:B------:R-:W-:Y:S01]  /*9500*/  FSETP.GEU.AND P2, PT, R18, -126, PT ;  /* 0xc2fc00001200780b */ /* 0x000fe20003f4e000 */
[----:B------:R-:W-:Y:S05]  /*9510*/  @!P0 FMUL R17, R17, 0.5 ;  /* 0x3f00000011118820 */ /* 0x000fea0000400000 */
[----:B------:R-:W5:Y:S01]  /*9520*/  MUFU.EX2 R66, R14 ;  /* 0x0000000e00427308 */ /* 0x000f620000000800 */
[C---:B-1----:R-:W-:Y:S02]  /*9530*/  FFMA2 R4, R3.reuse.F32, R40.F32x2.HI_LO, R4.F32x2.HI_LO ;  /* 0x0000002803047249 */ /* 0x042fe40000040004 */
[----:B------:R-:W-:Y:S02]  /*9540*/  FFMA2 R6, R3.F32, R42.F32x2.HI_LO, R6.F32x2.HI_LO ;  /* 0x0000002a03067249 */ /* 0x000fe40000040006 */
[----:B---3--:R-:W-:Y:S01]  /*9550*/  @!P1 FMUL R64, R64, R64 ;  /* 0x0000004040409220 */ /* 0x008fe20000400000 */
[----:B------:R-:W-:Y:S04]  /*9560*/  FSETP.GEU.AND P1, PT, R19, -126, PT ;  /* 0xc2fc00001300780b */ /* 0x000fe80003f2e000 */
[----:B------:R1:W3:Y:S01]  /*9570*/  MUFU.EX2 R67, R15 ;  /* 0x0000000f00437308 */ /* 0x0002e20000000800 */
[----:B------:R-:W-:Y:S01]  /*9580*/  @!P2 FMUL R18, R18, 0.5 ;  /* 0x3f0000001212a820 */ /* 0x000fe20000400000 */
[----:B----4-:R-:W-:Y:S01]  /*9590*/  @!P6 FMUL R65, R65, R65 ;  /* 0x000000414141e220 */ /* 0x010fe20000400000 */
[----:B------:R-:W-:Y:S07]  /*95a0*/  FSETP.GEU.AND P6, PT, R4, -126, PT ;  /* 0xc2fc00000400780b */ /* 0x000fee0003fce000 */
[----:B------:R-:W4:Y:S01]  /*95b0*/  MUFU.EX2 R68, R16 ;  /* 0x0000001000447308 */ /* 0x000f220000000800 */
[----:B-----5:R-:W-:Y:S01]  /*95c0*/  @!P5 FMUL R66, R66, R66 ;  /* 0x000000424242d220 */ /* 0x020fe20000400000 */
[----:B------:R-:W-:Y:S01]  /*95d0*/  FSETP.GEU.AND P5, PT, R5, -126, PT ;  /* 0xc2fc00000500780b */ /* 0x000fe20003fae000 */
[----:B------:R-:W-:Y:S07]  /*95e0*/  @!P1 FMUL R19, R19, 0.5 ;  /* 0x3f00000013139820 */ /* 0x000fee0000400000 */
[----:B------:R-:W5:Y:S01]  /*95f0*/  MUFU.EX2 R69, R17 ;  /* 0x0000001100457308 */ /* 0x000f620000000800 */
[----:B-1----:R-:W1:Y:S01]  /*9600*/  LDS.128 R12, [R0+0x2e0a0] ;  /* 0x02e0a000000c7984 */ /* 0x002e620000000c00 */
[----:B------:R-:W-:Y:S01]  /*9610*/  @!P6 FMUL R4, R4, 0.5 ;  /* 0x3f0000000404e820 */ /* 0x000fe20000400000 */
[----:B---3--:R-:W-:Y:S01]  /*9620*/  @!P4 FMUL R67, R67, R67 ;  /* 0x000000434343c220 */ /* 0x008fe20000400000 */
[----:B------:R-:W-:Y:S01]  /*9630*/  FSETP.GEU.AND P4, PT, R6, -126, PT ;  /* 0xc2fc00000600780b */ /* 0x000fe20003f8e000 */
[----:B------:R-:W-:Y:S05]  /*9640*/  @!P5 FMUL R5, R5, 0.5 ;  /* 0x3f0000000505d820 */ /* 0x000fea0000400000 */
[----:B------:R-:W3:Y:S01]  /*9650*/  MUFU.EX2 R70, R18 ;  /* 0x0000001200467308 */ /* 0x000ee20000000800 */
[C---:B--2---:R-:W-:Y:S02]  /*9660*/  FFMA2 R8, R3.reuse.F32, R44.F32x2.HI_LO, R8.F32x2.HI_LO ;  /* 0x0000002c03087249 */ /* 0x044fe40000040008 */
[----:B------:R-:W-:Y:S02]  /*9670*/  FFMA2 R10, R3.F32, R46.F32x2.HI_LO, R10.F32x2.HI_LO ;  /* 0x0000002e030a7249 */ /* 0x000fe4000004000a */
[----:B----4-:R-:W-:Y:S01]  /*9680*/  @!P3 FMUL R68, R68, R68 ;  /* 0x000000444444b220 */ /* 0x010fe20000400000 */
[----:B------:R-:W-:Y:S04]  /*9690*/  FSETP.GEU.AND P3, PT, R7, -126, PT ;  /* 0xc2fc00000700780b */ /* 0x000fe80003f6e000 */
[----:B------:R2:W4:Y:S01]  /*96a0*/  MUFU.EX2 R71, R19 ;  /* 0x0000001300477308 */ /* 0x0005220000000800 */
[----:B------:R-:W-:Y:S01]  /*96b0*/  @!P4 FMUL R6, R6, 0.5 ;  /* 0x3f0000000606c820 */ /* 0x000fe20000400000 */
[----:B-----5:R-:W-:Y:S01]  /*96c0*/  @!P0 FMUL R69, R69, R69 ;  /* 0x0000004545458220 */ /* 0x020fe20000400000 */
[----:B------:R-:W-:Y:S07]  /*96d0*/  FSETP.GEU.AND P0, PT, R8, -126, PT ;  /* 0xc2fc00000800780b */ /* 0x000fee0003f0e000 */
[----:B------:R-:W5:Y:S01]  /*96e0*/  MUFU.EX2 R76, R4 ;  /* 0x00000004004c7308 */ /* 0x000f620000000800 */
[----:B---3--:R-:W-:Y:S01]  /*96f0*/  @!P2 FMUL R70, R70, R70 ;  /* 0x000000464646a220 */ /* 0x008fe20000400000 */
[----:B------:R-:W-:Y:S01]  /*9700*/  FSETP.GEU.AND P2, PT, R9, -126, PT ;  /* 0xc2fc00000900780b */ /* 0x000fe20003f4e000 */
[----:B------:R-:W-:Y:S07]  /*9710*/  @!P3 FMUL R7, R7, 0.5 ;  /* 0x3f0000000707b820 */ /* 0x000fee0000400000 */
[----:B------:R-:W3:Y:S01]  /*9720*/  MUFU.EX2 R77, R5 ;  /* 0x00000005004d7308 */ /* 0x000ee20000000800 */
[----:B--2---:R-:W2:Y:S01]  /*9730*/  LDS.128 R16, [R0+0x2e0b0] ;  /* 0x02e0b00000107984 */ /* 0x004ea20000000c00 */
[----:B------:R-:W-:Y:S01]  /*9740*/  @!P0 FMUL R8, R8, 0.5 ;  /* 0x3f00000008088820 */ /* 0x000fe20000400000 */
[----:B----4-:R-:W-:Y:S01]  /*9750*/  @!P1 FMUL R71, R71, R71 ;  /* 0x0000004747479220 */ /* 0x010fe20000400000 */
[----:B------:R-:W-:Y:S01]  /*9760*/  FSETP.GEU.AND P1, PT, R10, -126, PT ;  /* 0xc2fc00000a00780b */ /* 0x000fe20003f2e000 */
[----:B------:R-:W-:Y:S05]  /*9770*/  @!P2 FMUL R9, R9, 0.5 ;  /* 0x3f0000000909a820 */ /* 0x000fea0000400000 */
[----:B------:R-:W4:Y:S01]  /*9780*/  MUFU.EX2 R78, R6 ;  /* 0x00000006004e7308 */ /* 0x000f220000000800 */
[----:B-1----:R-:W-:Y:S01]  /*9790*/  FFMA2 R12, R3.F32, R48.F32x2.HI_LO, R12.F32x2.HI_LO ;  /* 0x00000030030c7249 */ /* 0x002fe2000004000c */
[----:B------:R-:W-:Y:S01]  /*97a0*/  F2FP.BF16.F32.PACK_AB R48, R57, R56 ;  /* 0x000000383930723e */ /* 0x000fe200000010ff */
[----:B------:R-:W-:Y:S01]  /*97b0*/  FFMA2 R14, R3.F32, R50.F32x2.HI_LO, R14.F32x2.HI_LO ;  /* 0x00000032030e7249 */ /* 0x000fe2000004000e */
[----:B------:R-:W-:Y:S01]  /*97c0*/  F2FP.BF16.F32.PACK_AB R49, R59, R58 ;  /* 0x0000003a3b31723e */ /* 0x000fe200000010ff */
[----:B-----5:R-:W-:Y:S01]  /*97d0*/  @!P6 FMUL R76, R76, R76 ;  /* 0x0000004c4c4ce220 */ /* 0x020fe20000400000 */
[----:B------:R-:W-:Y:S04]  /*97e0*/  FSETP.GEU.AND P6, PT, R11, -126, PT ;  /* 0xc2fc00000b00780b */ /* 0x000fe80003fce000 */
[----:B------:R1:W5:Y:S01]  /*97f0*/  MUFU.EX2 R79, R7 ;  /* 0x00000007004f7308 */ /* 0x0003620000000800 */
[----:B------:R-:W-:Y:S01]  /*9800*/  @!P1 FMUL R10, R10, 0.5 ;  /* 0x3f0000000a0a9820 */ /* 0x000fe20000400000 */
[----:B---3--:R-:W-:Y:S01]  /*9810*/  @!P5 FMUL R77, R77, R77 ;  /* 0x0000004d4d4dd220 */ /* 0x008fe20000400000 */
[----:B------:R-:W-:Y:S02]  /*9820*/  FSETP.GEU.AND P5, PT, R12, -126, PT ;  /* 0xc2fc00000c00780b */ /* 0x000fe40003fae000 */
[----:B------:R-:W-:Y:S02]  /*9830*/  F2FP.BF16.F32.PACK_AB R50, R61, R60 ;  /* 0x0000003c3d32723e */ /* 0x000fe400000010ff */
[----:B------:R-:W-:Y:S03]  /*9840*/  F2FP.BF16.F32.PACK_AB R51, R63, R62 ;  /* 0x0000003e3f33723e */ /* 0x000fe600000010ff */
[----:B------:R-:W3:Y:S01]  /*9850*/  MUFU.EX2 R82, R8 ;  /* 0x0000000800527308 */ /* 0x000ee20000000800 */
[----:B----4-:R-:W-:Y:S01]  /*9860*/  @!P4 FMUL R78, R78, R78 ;  /* 0x0000004e4e4ec220 */ /* 0x010fe20000400000 */
[----:B------:R-:W-:Y:S01]  /*9870*/  FSETP.GEU.AND P4, PT, R13, -126, PT ;  /* 0xc2fc00000d00780b */ /* 0x000fe20003f8e000 */
[----:B------:R-:W-:Y:S01]  /*9880*/  @!P6 FMUL R11, R11, 0.5 ;  /* 0x3f0000000b0be820 */ /* 0x000fe20000400000 */
[----:B------:R-:W-:Y:S06]  /*9890*/  F2FP.BF16.F32.PACK_AB R40, R77, R76 ;  /* 0x0000004c4d28723e */ /* 0x000fec00000010ff */
[----:B------:R-:W4:Y:S01]  /*98a0*/  MUFU.EX2 R83, R9 ;  /* 0x0000000900537308 */ /* 0x000f220000000800 */
[----:B-1----:R-:W1:Y:S01]  /*98b0*/  LDS.128 R4, [R0+0x2e100] ;  /* 0x02e1000000047984 */ /* 0x002e620000000c00 */
[----:B------:R-:W-:Y:S01]  /*98c0*/  @!P5 FMUL R12, R12, 0.5 ;  /* 0x3f0000000c0cd820 */ /* 0x000fe20000400000 */
[----:B-----5:R-:W-:Y:S01]  /*98d0*/  @!P3 FMUL R79, R79, R79 ;  /* 0x0000004f4f4fb220 */ /* 0x020fe20000400000 */
[----:B------:R-:W-:Y:S01]  /*98e0*/  FSETP.GEU.AND P3, PT, R14, -126, PT ;  /* 0xc2fc00000e00780b */ /* 0x000fe20003f6e000 */
[----:B------:R-:W-:Y:S05]  /*98f0*/  @!P4 FMUL R13, R13, 0.5 ;  /* 0x3f0000000d0dc820 */ /* 0x000fea0000400000 */
[----:B------:R-:W5:Y:S01]  /*9900*/  MUFU.EX2 R86, R10 ;  /* 0x0000000a00567308 */ /* 0x000f620000000800 */
[----:B--2---:R-:W-:Y:S01]  /*9910*/  FFMA2 R16, R3.F32, R52.F32x2.HI_LO, R16.F32x2.HI_LO ;  /* 0x0000003403107249 */ /* 0x004fe20000040010 */
[----:B------:R-:W-:Y:S01]  /*9920*/  F2FP.BF16.F32.PACK_AB R52, R65, R64 ;  /* 0x000000404134723e */ /* 0x000fe200000010ff */
[----:B------:R-:W-:Y:S01]  /*9930*/  FFMA2 R18, R3.F32, R54.F32x2.HI_LO, R18.F32x2.HI_LO ;  /* 0x0000003603127249 */ /* 0x000fe20000040012 */
[----:B------:R-:W-:Y:S01]  /*9940*/  F2FP.BF16.F32.PACK_AB R53, R67, R66 ;  /* 0x000000424335723e */ /* 0x000fe200000010ff */
[----:B---3--:R-:W-:Y:S01]  /*9950*/  @!P0 FMUL R82, R82, R82 ;  /* 0x0000005252528220 */ /* 0x008fe20000400000 */
[----:B------:R-:W-:Y:S04]  /*9960*/  FSETP.GEU.AND P0, PT, R15, -126, PT ;  /* 0xc2fc00000f00780b */ /* 0x000fe80003f0e000 */
[----:B------:R2:W3:Y:S01]  /*9970*/  MUFU.EX2 R87, R11 ;  /* 0x0000000b00577308 */ /* 0x0004e20000000800 */
[----:B------:R-:W-:Y:S01]  /*9980*/  @!P3 FMUL R14, R14, 0.5 ;  /* 0x3f0000000e0eb820 */ /* 0x000fe20000400000 */
[----:B----4-:R-:W-:Y:S01]  /*9990*/  @!P2 FMUL R83, R83, R83 ;  /* 0x000000535353a220 */ /* 0x010fe20000400000 */
[----:B------:R-:W-:Y:S02]  /*99a0*/  FSETP.GEU.AND P2, PT, R16, -126, PT ;  /* 0xc2fc00001000780b */ /* 0x000fe40003f4e000 */
[----:B------:R-:W-:Y:S02]  /*99b0*/  F2FP.BF16.F32.PACK_AB R54, R69, R68 ;  /* 0x000000444536723e */ /* 0x000fe400000010ff */
[----:B------:R-:W-:Y:S03]  /*99c0*/  F2FP.BF16.F32.PACK_AB R55, R71, R70 ;  /* 0x000000464737723e */ /* 0x000fe600000010ff */
[----:B------:R-:W4:Y:S01]  /*99d0*/  MUFU.EX2 R80, R12 ;  /* 0x0000000c00507308 */ /* 0x000f220000000800 */
[----:B-----5:R-:W-:Y:S01]  /*99e0*/  @!P1 FMUL R86, R86, R86 ;  /* 0x0000005656569220 */ /* 0x020fe20000400000 */
[----:B------:R-:W-:Y:S01]  /*99f0*/  FSETP.GEU.AND P1, PT, R17, -126, PT ;  /* 0xc2fc00001100780b */ /* 0x000fe20003f2e000 */
[----:B------:R-:W-:Y:S01]  /*9a00*/  @!P0 FMUL R15, R15, 0.5 ;  /* 0x3f0000000f0f8820 */ /* 0x000fe20000400000 */
[----:B------:R-:W-:Y:S02]  /*9a10*/  F2FP.BF16.F32.PACK_AB R41, R79, R78 ;  /* 0x0000004e4f29723e */ /* 0x000fe400000010ff */
[----:B------:R-:W-:Y:S04]  /*9a20*/  F2FP.BF16.F32.PACK_AB R42, R83, R82 ;  /* 0x00000052532a723e */ /* 0x000fe800000010ff */
[----:B------:R-:W5:Y:S01]  /*9a30*/  MUFU.EX2 R81, R13 ;  /* 0x0000000d00517308 */ /* 0x000f620000000800 */
[----:B--2---:R-:W2:Y:S01]  /*9a40*/  LDS.128 R8, [R0+0x2e110] ;  /* 0x02e1100000087984 */ /* 0x004ea20000000c00 */
[----:B------:R-:W-:Y:S01]  /*9a50*/  @!P2 FMUL R16, R16, 0.5 ;  /* 0x3f0000001010a820 */ /* 0x000fe20000400000 */
[----:B---3--:R-:W-:Y:S01]  /*9a60*/  @!P6 FMUL R87, R87, R87 ;  /* 0x000000575757e220 */ /* 0x008fe20000400000 */
[----:B------:R-:W-:Y:S01]  /*9a70*/  FSETP.GEU.AND P6, PT, R18, -126, PT ;  /* 0xc2fc00001200780b */ /* 0x000fe20003fce000 */
[----:B------:R-:W-:Y:S05]  /*9a80*/  @!P1 FMUL R17, R17, 0.5 ;  /* 0x3f00000011119820 */ /* 0x000fea0000400000 */
[----:B------:R-:W3:Y:S01]  /*9a90*/  MUFU.EX2 R84, R14 ;  /* 0x0000000e00547308 */ /* 0x000ee20000000800 */
[----:B-1----:R-:W-:Y:S01]  /*9aa0*/  FFMA2 R4, R3.F32, R24.F32x2.HI_LO, R4.F32x2.HI_LO ;  /* 0x0000001803047249 */ /* 0x002fe20000040004 */
[----:B------:R-:W-:Y:S01]  /*9ab0*/  F2FP.BF16.F32.PACK_AB R43, R87, R86 ;  /* 0x00000056572b723e */ /* 0x000fe200000010ff */
[----:B------:R-:W-:Y:S02]  /*9ac0*/  FFMA2 R6, R3.F32, R26.F32x2.HI_LO, R6.F32x2.HI_LO ;  /* 0x0000001a03067249 */ /* 0x000fe40000040006 */
[----:B------:R-:W-:Y:S01]  /*9ad0*/  LDS.128 R24, [R0+0x2e180] ;  /* 0x02e1800000187984 */ /* 0x000fe20000000c00 */
[----:B----4-:R-:W-:Y:S01]  /*9ae0*/  @!P5 FMUL R80, R80, R80 ;  /* 0x000000505050d220 */ /* 0x010fe20000400000 */
[----:B------:R-:W-:Y:S03]  /*9af0*/  FSETP.GEU.AND P5, PT, R19, -126, PT ;  /* 0xc2fc00001300780b */ /* 0x000fe60003fae000 */
[----:B------:R1:W4:Y:S01]  /*9b00*/  MUFU.EX2 R85, R15 ;  /* 0x0000000f00557308 */ /* 0x0003220000000800 */
[----:B------:R-:W-:Y:S01]  /*9b10*/  @!P6 FMUL R18, R18, 0.5 ;  /* 0x3f0000001212e820 */ /* 0x000fe20000400000 */
[----:B-----5:R-:W-:Y:S01]  /*9b20*/  @!P4 FMUL R81, R81, R81 ;  /* 0x000000515151c220 */ /* 0x020fe20000400000 */
[----:B------:R-:W-:Y:S04]  /*9b30*/  FSETP.GEU.AND P4, PT, R4, -126, PT ;  /* 0xc2fc00000400780b */ /* 0x000fe80003f8e000 */
[----:B------:R-:W-:Y:S03]  /*9b40*/  F2FP.BF16.F32.PACK_AB R44, R81, R80 ;  /* 0x00000050512c723e */ /* 0x000fe600000010ff */
[----:B------:R-:W5:Y:S01]  /*9b50*/  MUFU.EX2 R88, R16 ;  /* 0x0000001000587308 */ /* 0x000f620000000800 */
[----:B---3--:R-:W-:Y:S01]  /*9b60*/  @!P3 FMUL R84, R84, R84 ;  /* 0x000000545454b220 */ /* 0x008fe20000400000 */
[----:B------:R-:W-:Y:S01]  /*9b70*/  FSETP.GEU.AND P3, PT, R5, -126, PT ;  /* 0xc2fc00000500780b */ /* 0x000fe20003f6e000 */
[----:B------:R-:W-:Y:S07]  /*9b80*/  @!P5 FMUL R19, R19, 0.5 ;  /* 0x3f0000001313d820 */ /* 0x000fee0000400000 */
[----:B------:R-:W3:Y:S01]  /*9b90*/  MUFU.EX2 R89, R17 ;  /* 0x0000001100597308 */ /* 0x000ee20000000800 */
[----:B-1----:R-:W1:Y:S01]  /*9ba0*/  LDS.128 R12, [R0+0x2e120] ;  /* 0x02e12000000c7984 */ /* 0x002e620000000c00 */
[----:B------:R-:W-:Y:S01]  /*9bb0*/  @!P4 FMUL R4, R4, 0.5 ;  /* 0x3f0000000404c820 */ /* 0x000fe20000400000 */
[----:B----4-:R-:W-:Y:S01]  /*9bc0*/  @!P0 FMUL R85, R85, R85 ;  /* 0x0000005555558220 */ /* 0x010fe20000400000 */
[----:B------:R-:W-:Y:S01]  /*9bd0*/  FSETP.GEU.AND P0, PT, R6, -126, PT ;  /* 0xc2fc00000600780b */ /* 0x000fe20003f0e000 */
[----:B------:R-:W-:Y:S05]  /*9be0*/  @!P3 FMUL R5, R5, 0.5 ;  /* 0x3f0000000505b820 */ /* 0x000fea0000400000 */
[----:B------:R-:W4:Y:S01]  /*9bf0*/  MUFU.EX2 R90, R18 ;  /* 0x00000012005a7308 */ /* 0x000f220000000800 */
[----:B--2---:R-:W-:Y:S01]  /*9c00*/  FFMA2 R8, R3.F32, R28.F32x2.HI_LO, R8.F32x2.HI_LO ;  /* 0x0000001c03087249 */ /* 0x004fe20000040008 */
[----:B------:R-:W-:Y:S01]  /*9c10*/  F2FP.BF16.F32.PACK_AB R45, R85, R84 ;  /* 0x00000054552d723e */ /* 0x000fe200000010ff */
[----:B------:R-:W-:Y:S02]  /*9c20*/  FFMA2 R10, R3.F32, R30.F32x2.HI_LO, R10.F32x2.HI_LO ;  /* 0x0000001e030a7249 */ /* 0x000fe4000004000a */
[----:B------:R-:W2:Y:S01]  /*9c30*/  LDS.128 R28, [R0+0x2e190] ;  /* 0x02e19000001c7984 */ /* 0x000ea20000000c00 */
[----:B-----5:R-:W-:Y:S01]  /*9c40*/  @!P2 FMUL R88, R88, R88 ;  /* 0x000000585858a220 */ /* 0x020fe20000400000 */
[----:B------:R-:W-:Y:S03]  /*9c50*/  FSETP.GEU.AND P2, PT, R7, -126, PT ;  /* 0xc2fc00000700780b */ /* 0x000fe60003f4e000 */
[----:B------:R-:W5:Y:S01]  /*9c60*/  MUFU.EX2 R91, R19 ;  /* 0x00000013005b7308 */ /* 0x000f620000000800 */
[----:B------:R-:W-:Y:S01]  /*9c70*/  @!P0 FMUL R6, R6, 0.5 ;  /* 0x3f00000006068820 */ /* 0x000fe20000400000 */
[----:B---3--:R-:W-:Y:S01]  /*9c80*/  @!P1 FMUL R89, R89, R89 ;  /* 0x0000005959599220 */ /* 0x008fe20000400000 */
[----:B------:R-:W-:Y:S04]  /*9c90*/  FSETP.GEU.AND P1, PT, R8, -126, PT ;  /* 0xc2fc00000800780b */ /* 0x000fe80003f2e000 */
[----:B------:R-:W-:Y:S03]  /*9ca0*/  F2FP.BF16.F32.PACK_AB R46, R89, R88 ;  /* 0x00000058592e723e */ /* 0x000fe600000010ff */
[----:B------:R-:W3:Y:S01]  /*9cb0*/  MUFU.EX2 R92, R4 ;  /* 0x00000004005c7308 */ /* 0x000ee20000000800 */
[----:B----4-:R-:W-:Y:S01]  /*9cc0*/  @!P6 FMUL R90, R90, R90 ;  /* 0x0000005a5a5ae220 */ /* 0x010fe20000400000 */
[----:B------:R-:W-:Y:S01]  /*9cd0*/  FSETP.GEU.AND P6, PT, R9, -126, PT ;  /* 0xc2fc00000900780b */ /* 0x000fe20003fce000 */
[----:B------:R-:W-:Y:S07]  /*9ce0*/  @!P2 FMUL R7, R7, 0.5 ;  /* 0x3f0000000707a820 */ /* 0x000fee0000400000 */
[----:B------:R-:W4:Y:S01]  /*9cf0*/  MUFU.EX2 R93, R5 ;  /* 0x00000005005d7308 */ /* 0x000f220000000800 */
[----:B------:R-:W-:Y:S01]  /*9d00*/  @!P1 FMUL R8, R8, 0.5 ;  /* 0x3f00000008089820 */ /* 0x000fe20000400000 */
[----:B-----5:R-:W-:Y:S01]  /*9d10*/  @!P5 FMUL R91, R91, R91 ;  /* 0x0000005b5b5bd220 */ /* 0x020fe20000400000 */
[----:B------:R-:W-:Y:S02]  /*9d20*/  FSETP.GEU.AND P5, PT, R10, -126, PT ;  /* 0xc2fc00000a00780b */ /* 0x000fe40003fae000 */
[----:B------:R-:W-:Y:S05]  /*9d30*/  @!P6 FMUL R9, R9, 0.5 ;  /* 0x3f0000000909e820 */ /* 0x000fea0000400000 */
[----:B------:R-:W5:Y:S01]  /*9d40*/  MUFU.EX2 R94, R6 ;  /* 0x00000006005e7308 */ /* 0x000f620000000800 */
[----:B-1----:R-:W-:Y:S01]  /*9d50*/  FFMA2 R12, R3.F32, R32.F32x2.HI_LO, R12.F32x2.HI_LO ;  /* 0x00000020030c7249 */ /* 0x002fe2000004000c */
[----:B------:R-:W-:Y:S01]  /*9d60*/  F2FP.BF16.F32.PACK_AB R47, R91, R90 ;  /* 0x0000005a5b2f723e */ /* 0x000fe200000010ff */
[----:B------:R-:W-:Y:S02]  /*9d70*/  FFMA2 R34, R3.F32, R34.F32x2.HI_LO, R14.F32x2.HI_LO ;  /* 0x0000002203227249 */ /* 0x000fe4000004000e */
[----:B---3--:R-:W-:Y:S01]  /*9d80*/  @!P4 FMUL R92, R92, R92 ;  /* 0x0000005c5c5cc220 */ /* 0x008fe20000400000 */
[----:B------:R-:W-:Y:S01]  /*9d90*/  FSETP.GEU.AND P4, PT, R11, -126, PT ;  /* 0xc2fc00000b00780b */ /* 0x000fe20003f8e000 */
[C---:B------:R-:W-:Y:S03]  /*9da0*/  FFMA2 R20, R3.reuse.F32, R36.F32x2.HI_LO, R20.F32x2.HI_LO ;  /* 0x0000002403147249 */ /* 0x040fe60000040014 */
[----:B------:R-:W1:Y:S01]  /*9db0*/  MUFU.EX2 R95, R7 ;  /* 0x00000007005f7308 */ /* 0x000e620000000800 */
[----:B------:R-:W-:Y:S01]  /*9dc0*/  @!P5 FMUL R10, R10, 0.5 ;  /* 0x3f0000000a0ad820 */ /* 0x000fe20000400000 */
[----:B------:R-:W-:Y:S02]  /*9dd0*/  FFMA2 R22, R3.F32, R38.F32x2.HI_LO, R22.F32x2.HI_LO ;  /* 0x0000002603167249 */ /* 0x000fe40000040016 */
[----:B----4-:R-:W-:Y:S01]  /*9de0*/  @!P3 FMUL R93, R93, R93 ;  /* 0x0000005d5d5db220 */ /* 0x010fe20000400000 */
[----:B------:R-:W-:Y:S05]  /*9df0*/  FSETP.GEU.AND P3, PT, R12, -126, PT ;  /* 0xc2fc00000c00780b */ /* 0x000fea0003f6e000 */
[----:B------:R-:W3:Y:S01]  /*9e00*/  MUFU.EX2 R98, R8 ;  /* 0x0000000800627308 */ /* 0x000ee20000000800 */
[----:B-----5:R-:W-:Y:S01]  /*9e10*/  @!P0 FMUL R94, R94, R94 ;  /* 0x0000005e5e5e8220 */ /* 0x020fe20000400000 */
[----:B------:R-:W-:Y:S01]  /*9e20*/  FSETP.GEU.AND P0, PT, R13, -126, PT ;  /* 0xc2fc00000d00780b */ /* 0x000fe20003f0e000 */
[----:B------:R-:W-:Y:S01]  /*9e30*/  @!P4 FMUL R11, R11, 0.5 ;  /* 0x3f0000000b0bc820 */ /* 0x000fe20000400000 */
[----:B------:R-:W-:Y:S06]  /*9e40*/  F2FP.BF16.F32.PACK_AB R32, R93, R92 ;  /* 0x0000005c5d20723e */ /* 0x000fec00000010ff */
[----:B------:R-:W4:Y:S01]  /*9e50*/  MUFU.EX2 R99, R9 ;  /* 0x0000000900637308 */ /* 0x000f220000000800 */
[----:B-1----:R-:W-:Y:S01]  /*9e60*/  @!P2 FMUL R95, R95, R95 ;  /* 0x0000005f5f5fa220 */ /* 0x002fe20000400000 */
[----:B------:R-:W-:Y:S01]  /*9e70*/  @!P3 FMUL R12, R12, 0.5 ;  /* 0x3f0000000c0cb820 */ /* 0x000fe20000400000 */
[----:B------:R-:W-:Y:S03]  /*9e80*/  FSETP.GEU.AND P2, PT, R34, -126, PT ;  /* 0xc2fc00002200780b */ /* 0x000fe60003f4e000 */
[----:B------:R-:W-:Y:S01]  /*9e90*/  F2FP.BF16.F32.PACK_AB R33, R95, R94 ;  /* 0x0000005e5f21723e */ /* 0x000fe200000010ff */
[----:B------:R-:W-:Y:S03]  /*9ea0*/  @!P0 FMUL R13, R13, 0.5 ;  /* 0x3f0000000d0d8820 */ /* 0x000fe60000400000 */
[----:B------:R-:W1:Y:S01]  /*9eb0*/  MUFU.EX2 R102, R10 ;  /* 0x0000000a00667308 */ /* 0x000e620000000800 */
[----:B---3--:R-:W-:Y:S01]  /*9ec0*/  @!P1 FMUL R98, R98, R98 ;  /* 0x0000006262629220 */ /* 0x008fe20000400000 */
[----:B------:R-:W-:Y:S08]  /*9ed0*/  FSETP.GEU.AND P1, PT, R35, -126, PT ;  /* 0xc2fc00002300780b */ /* 0x000ff00003f2e000 */
[----:B------:R-:W3:Y:S01]  /*9ee0*/  MUFU.EX2 R103, R11 ;  /* 0x0000000b00677308 */ /* 0x000ee20000000800 */
[----:B------:R-:W-:Y:S01]  /*9ef0*/  @!P2 FMUL R34, R34, 0.5 ;  /* 0x3f0000002222a820 */ /* 0x000fe20000400000 */
[----:B----4-:R-:W-:Y:S01]  /*9f00*/  @!P6 FMUL R99, R99, R99 ;  /* 0x000000636363e220 */ /* 0x010fe20000400000 */
[----:B------:R-:W-:Y:S02]  /*9f10*/  FSETP.GEU.AND P6, PT, R20, -126, PT ;  /* 0xc2fc00001400780b */ /* 0x000fe40003fce000 */
[----:B------:R-:W-:Y:S05]  /*9f20*/  @!P1 FMUL R35, R35, 0.5 ;  /* 0x3f00000023239820 */ /* 0x000fea0000400000 */
[----:B------:R-:W4:Y:S01]  /*9f30*/  MUFU.EX2 R96, R12 ;  /* 0x0000000c00607308 */ /* 0x000f220000000800 */
[----:B-1----:R-:W-:Y:S01]  /*9f40*/  @!P5 FMUL R102, R102, R102 ;  /* 0x000000666666d220 */ /* 0x002fe20000400000 */
[----:B------:R-:W-:Y:S08]  /*9f50*/  FSETP.GEU.AND P5, PT, R21, -126, PT ;  /* 0xc2fc00001500780b */ /* 0x000ff00003fae000 */
[----:B------:R1:W5:Y:S01]  /*9f60*/  MUFU.EX2 R97, R13 ;  /* 0x0000000d00617308 */ /* 0x0003620000000800 */
[----:B---3--:R-:W-:Y:S01]  /*9f70*/  @!P4 FMUL R103, R103, R103 ;  /* 0x000000676767c220 */ /* 0x008fe20000400000 */
[----:B------:R-:W-:Y:S01]  /*9f80*/  FSETP.GEU.AND P4, PT, R22, -126, PT ;  /* 0xc2fc00001600780b */ /* 0x000fe20003f8e000 */
[----:B------:R-:W-:Y:S02]  /*9f90*/  @!P6 FMUL R20, R20, 0.5 ;  /* 0x3f0000001414e820 */ /* 0x000fe40000400000 */
[----:B------:R-:W-:Y:S05]  /*9fa0*/  @!P5 FMUL R21, R21, 0.5 ;  /* 0x3f0000001515d820 */ /* 0x000fea0000400000 */
[----:B------:R-:W3:Y:S01]  /*9fb0*/  MUFU.EX2 R100, R34 ;  /* 0x0000002200647308 */ /* 0x000ee20000000800 */
[----:B----4-:R-:W-:Y:S01]  /*9fc0*/  @!P3 FMUL R96, R96, R96 ;  /* 0x000000606060b220 */ /* 0x010fe20000400000 */
[----:B------:R-:W-:Y:S03]  /*9fd0*/  FSETP.GEU.AND P3, PT, R23, -126, PT ;  /* 0xc2fc00001700780b */ /* 0x000fe60003f6e000 */
[----:B------:R-:W-:Y:S05]  /*9fe0*/  @!P4 FMUL R22, R22, 0.5 ;  /* 0x3f0000001616c820 */ /* 0x000fea0000400000 */
[----:B------:R-:W4:Y:S01]  /*9ff0*/  MUFU.EX2 R101, R35 ;  /* 0x0000002300657308 */ /* 0x000f220000000800 */
[----:B-1----:R-:W1:Y:S01]  /*a000*/  LDTM.x16 R4, tmem[UR4+0x60] ;  /* 0x00006004000479ee */ /* 0x002e620008240000 */
[----:B-----5:R-:W-:Y:S03]  /*a010*/  @!P0 FMUL R97, R97, R97 ;  /* 0x0000006161618220 */ /* 0x020fe60000400000 */
[----:B------:R-:W-:Y:S05]  /*a020*/  @!P3 FMUL R23, R23, 0.5 ;  /* 0x3f0000001717b820 */ /* 0x000fea0000400000 */
[----:B------:R-:W5:Y:S01]  /*a030*/  MUFU.EX2 R104, R20 ;  /* 0x0000001400687308 */ /* 0x000f620000000800 */
[----:B---3--:R-:W-:Y:S01]  /*a040*/  @!P2 FMUL R100, R100, R100 ;  /* 0x000000646464a220 */ /* 0x008fe20000400000 */
[----:B------:R-:W-:Y:S02]  /*a050*/  F2FP.BF16.F32.PACK_AB R34, R99, R98 ;  /* 0x000000626322723e */ /* 0x000fe400000010ff */
[----:B------:R-:W-:Y:S06]  /*a060*/  F2FP.BF16.F32.PACK_AB R36, R97, R96 ;  /* 0x000000606124723e */ /* 0x000fec00000010ff */
[----:B------:R-:W3:Y:S01]  /*a070*/  MUFU.EX2 R105, R21 ;  /* 0x0000001500697308 */ /* 0x000ee20000000800 */
[----:B----4-:R-:W-:Y:S01]  /*a080*/  @!P1 FMUL R101, R101, R101 ;  /* 0x0000006565659220 */ /* 0x010fe20000400000 */
[----:B------:R-:W-:Y:S04]  /*a090*/  F2FP.BF16.F32.PACK_AB R35, R103, R102 ;  /* 0x000000666723723e */ /* 0x000fe800000010ff */
[----:B------:R-:W-:Y:S04]  /*a0a0*/  F2FP.BF16.F32.PACK_AB R37, R101, R100 ;  /* 0x000000646525723e */ /* 0x000fe800000010ff */
[----:B------:R-:W4:Y:S01]  /*a0b0*/  MUFU.EX2 R106, R22 ;  /* 0x00000016006a7308 */ /* 0x000f220000000800 */
[C---:B-1----:R-:W-:Y:S02]  /*a0c0*/  FFMA2 R24, R3.reuse.F32, R4.F32x2.HI_LO, R24.F32x2.HI_LO ;  /* 0x0000000403187249 */ /* 0x042fe40000040018 */
[C---:B------:R-:W-:Y:S02]  /*a0d0*/  FFMA2 R26, R3.reuse.F32, R6.F32x2.HI_LO, R26.F32x2.HI_LO ;  /* 0x00000006031a7249 */ /* 0x040fe4000004001a */
[----:B------:R-:W1:Y:S01]  /*a0e0*/  LDS.128 R4, [R0+0x2e1a0] ;  /* 0x02e1a00000047984 */ /* 0x000e620000000c00 */
[----:B--2---:R-:W-:Y:S01]  /*a0f0*/  FFMA2 R28, R3.F32, R8.F32x2.HI_LO, R28.F32x2.HI_LO ;  /* 0x00000008031c7249 */ /* 0x004fe2000004001c */
[----:B------:R-:W-:Y:S03]  /*a100*/  FSETP.GEU.AND P2, PT, R25, -126, PT ;  /* 0xc2fc00001900780b */ /* 0x000fe60003f4e000 */
[----:B------:R-:W2:Y:S01]  /*a110*/  MUFU.EX2 R107, R23 ;  /* 0x00000017006b7308 */ /* 0x000ea20000000800 */
[----:B------:R-:W-:Y:S01]  /*a120*/  FFMA2 R30, R3.F32, R10.F32x2.HI_LO, R30.F32x2.HI_LO ;  /* 0x0000000a031e7249 */ /* 0x000fe2000004001e */
[----:B------:R-:W-:Y:S01]  /*a130*/  FSETP.GEU.AND P1, PT, R26, -126, PT ;  /* 0xc2fc00001a00780b */ /* 0x000fe20003f2e000 */
[----:B-----5:R-:W-:Y:S01]  /*a140*/  @!P6 FMUL R104, R104, R104 ;  /* 0x000000686868e220 */ /* 0x020fe20000400000 */
[----:B------:R-:W-:Y:S01]  /*a150*/  FSETP.GEU.AND P0, PT, R24, -126, PT ;  /* 0xc2fc00001800780b */ /* 0x000fe20003f0e000 */
[----:B------:R5:W1:Y:S01]  /*a160*/  LDS.128 R8, [R0+0x2e1b0] ;  /* 0x02e1b00000087984 */ /* 0x000a620000000c00 */
[----:B------:R-:W-:Y:S01]  /*a170*/  NOP ;  /* 0x0000000000007918 */ /* 0x000fe20000000000 */
[----:B---3--:R-:W-:Y:S01]  /*a180*/  @!P5 FMUL R105, R105, R105 ;  /* 0x000000696969d220 */ /* 0x008fe20000400000 */
[----:B------:R-:W-:Y:S01]  /*a190*/  FSETP.GEU.AND P6, PT, R27, -126, PT ;  /* 0xc2fc00001b00780b */ /* 0x000fe20003fce000 */
[----:B----4-:R-:W-:Y:S01]  /*a1a0*/  @!P4 FMUL R106, R106, R106 ;  /* 0x0000006a6a6ac220 */ /* 0x010fe20000400000 */
[----:B------:R-:W-:Y:S01]  /*a1b0*/  FSETP.GEU.AND P5, PT, R28, -126, PT ;  /* 0xc2fc00001c00780b */ /* 0x000fe20003fae000 */
[----:B------:R-:W-:Y:S01]  /*a1c0*/  @!P2 FMUL R25, R25, 0.5 ;  /* 0x3f0000001919a820 */ /* 0x000fe20000400000 */
[----:B------:R-:W-:Y:S01]  /*a1d0*/  BAR.SYNC.DEFER_BLOCKING 0x3, 0x100 ;  /* 0x00c4000000007b1d */ /* 0x000fe20000010000 */
[----:B------:R-:W-:Y:S02]  /*a1e0*/  FSETP.GEU.AND P4, PT, R29, -126, PT ;  /* 0xc2fc00001d00780b */ /* 0x000fe40003f8e000 */
[----:B------:R-:W-:Y:S01]  /*a1f0*/  @!P1 FMUL R26, R26, 0.5 ;  /* 0x3f0000001a1a9820 */ /* 0x000fe20000400000 */
[----:B------:R-:W-:Y:S01]  /*a200*/  F2FP.BF16.F32.PACK_AB R38, R105, R104 ;  /* 0x000000686926723e */ /* 0x000fe200000010ff */
[----:B--2---:R-:W-:Y:S01]  /*a210*/  @!P3 FMUL R107, R107, R107 ;  /* 0x0000006b6b6bb220 */ /* 0x004fe20000400000 */
[----:B------:R-:W-:Y:S01]  /*a220*/  FSETP.GEU.AND P3, PT, R30, -126, PT ;  /* 0xc2fc00001e00780b */ /* 0x000fe20003f6e000 */
[----:B------:R-:W2:Y:S01]  /*a230*/  MUFU.EX2 R109, R25 ;  /* 0x00000019006d7308 */ /* 0x000ea20000000800 */
[----:B------:R-:W-:Y:S01]  /*a240*/  @!P0 FMUL R24, R24, 0.5 ;  /* 0x3f00000018188820 */ /* 0x000fe20000400000 */
[----:B------:R-:W-:Y:S01]  /*a250*/  @!P6 FMUL R27, R27, 0.5 ;  /* 0x3f0000001b1be820 */ /* 0x000fe20000400000 */
[----:B------:R-:W3:Y:S01]  /*a260*/  S2R R22, SR_TID.X ;  /* 0x0000000000167919 */ /* 0x000ee20000002100 */
[----:B------:R-:W-:Y:S01]  /*a270*/  @!P5 FMUL R28, R28, 0.5 ;  /* 0x3f0000001c1cd820 */ /* 0x000fe20000400000 */
[----:B------:R-:W-:Y:S05]  /*a280*/  F2FP.BF16.F32.PACK_AB R39, R107, R106 ;  /* 0x0000006a6b27723e */ /* 0x000fea00000010ff */
[----:B------:R-:W4:Y:S01]  /*a290*/  MUFU.EX2 R110, R26 ;  /* 0x0000001a006e7308 */ /* 0x000f220000000800 */
[----:B------:R-:W-:Y:S01]  /*a2a0*/  @!P4 FMUL R29, R29, 0.5 ;  /* 0x3f0000001d1dc820 */ /* 0x000fe20000400000 */
[----:B-----5:R-:W-:Y:S01]  /*a2b0*/  SHF.R.U32.HI R0, RZ, 0x4, R73 ;  /* 0x00000004ff007819 */ /* 0x020fe20000011649 */
[----:B------:R-:W-:Y:S03]  /*a2c0*/  @!P3 FMUL R30, R30, 0.5 ;  /* 0x3f0000001e1eb820 */ /* 0x000fe60000400000 */
[----:B------:R-:W-:Y:S04]  /*a2d0*/  LOP3.LUT R0, R0, 0x8, RZ, 0xc0, !PT ;  /* 0x0000000800007812 */ /* 0x000fe800078ec0ff */
[----:B------:R-:W5:Y:S01]  /*a2e0*/  MUFU.EX2 R108, R24 ;  /* 0x00000018006c7308 */ /* 0x000f620000000800 */
[----:B--2---:R-:W-:Y:S01]  /*a2f0*/  @!P2 FMUL R109, R109, R109 ;  /* 0x0000006d6d6da220 */ /* 0x004fe20000400000 */
[C---:B-1----:R-:W-:Y:S02]  /*a300*/  FFMA2 R4, R3.reuse.F32, R12.F32x2.HI_LO, R4.F32x2.HI_LO ;  /* 0x0000000c03047249 */ /* 0x042fe40000040004 */
[----:B------:R-:W-:Y:S03]  /*a310*/  FFMA2 R6, R3.F32, R14.F32x2.HI_LO, R6.F32x2.HI_LO ;  /* 0x0000000e03067249 */ /* 0x000fe60000040006 */
[----:B------:R-:W-:Y:S03]  /*a320*/  FSETP.GEU.AND P2, PT, R4, -126, PT ;  /* 0xc2fc00000400780b */ /* 0x000fe60003f4e000 */
[----:B------:R-:W1:Y:S01]  /*a330*/  MUFU.EX2 R111, R27 ;  /* 0x0000001b006f7308 */ /* 0x000e620000000800 */
[----:B----4-:R-:W-:Y:S01]  /*a340*/  @!P1 FMUL R110, R110, R110 ;  /* 0x0000006e6e6e9220 */ /* 0x010fe20000400000 */
[----:B------:R-:W-:Y:S01]  /*a350*/  FSETP.GEU.AND P1, PT, R5, -126, PT ;  /* 0xc2fc00000500780b */ /* 0x000fe20003f2e000 */
[C---:B------:R-:W-:Y:S01]  /*a360*/  FFMA2 R8, R3.reuse.F32, R16.F32x2.HI_LO, R8.F32x2.HI_LO ;  /* 0x0000001003087249 */ /* 0x040fe20000040008 */
[----:B------:R-:W-:Y:S01]  /*a370*/  IADD3 R16, PT, PT, R74, -R0, RZ ;  /* 0x800000004a107210 */ /* 0x000fe20007ffe0ff */
[----:B------:R-:W-:Y:S05]  /*a380*/  FFMA2 R10, R3.F32, R18.F32x2.HI_LO, R10.F32x2.HI_LO ;  /* 0x00000012030a7249 */ /* 0x000fea000004000a */
[----:B------:R-:W2:Y:S01]  /*a390*/  MUFU.EX2 R112, R28 ;  /* 0x0000001c00707308 */ /* 0x000ea20000000800 */
[----:B-----5:R-:W-:Y:S01]  /*a3a0*/  @!P0 FMUL R108, R108, R108 ;  /* 0x0000006c6c6c8220 */ /* 0x020fe20000400000 */
[----:B------:R-:W-:Y:S01]  /*a3b0*/  FSETP.GEU.AND P0, PT, R31, -126, PT ;  /* 0xc2fc00001f00780b */ /* 0x000fe20003f0e000 */
[----:B------:R-:W-:Y:S01]  /*a3c0*/  @!P2 FMUL R4, R4, 0.5 ;  /* 0x3f0000000404a820 */ /* 0x000fe20000400000 */
[----:B---3--:R-:W-:Y:S01]  /*a3d0*/  SHF.R.U32.HI R22, RZ, 0x5, R22 ;  /* 0x00000005ff167819 */ /* 0x008fe20000011616 */
[----:B------:R-:W-:Y:S05]  /*a3e0*/  @!P1 FMUL R5, R5, 0.5 ;  /* 0x3f00000005059820 */ /* 0x000fea0000400000 */
[----:B------:R-:W3:Y:S01]  /*a3f0*/  MUFU.EX2 R113, R29 ;  /* 0x0000001d00717308 */ /* 0x000ee20000000800 */
[----:B-1----:R-:W-:Y:S01]  /*a400*/  @!P6 FMUL R111, R111, R111 ;  /* 0x0000006f6f6fe220 */ /* 0x002fe20000400000 */
[----:B------:R-:W-:Y:S02]  /*a410*/  FSETP.GEU.AND P6, PT, R6, -126, PT ;  /* 0xc2fc00000600780b */ /* 0x000fe40003fce000 */
[----:B------:R-:W-:Y:S02]  /*a420*/  SHF.R.U32.HI R0, RZ, 0x15, R16 ;  /* 0x00000015ff007819 */ /* 0x000fe40000011610 */
[----:B------:R-:W-:Y:S01]  /*a430*/  LOP3.LUT R22, R22, 0x3, RZ, 0xc0, !PT ;  /* 0x0000000316167812 */ /* 0x000fe200078ec0ff */
[----:B------:R-:W-:Y:S03]  /*a440*/  @!P0 FMUL R31, R31, 0.5 ;  /* 0x3f0000001f1f8820 */ /* 0x000fe60000400000 */
[----:B------:R-:W1:Y:S01]  /*a450*/  MUFU.EX2 R114, R30 ;  /* 0x0000001e00727308 */ /* 0x000e620000000800 */
[----:B--2---:R-:W-:Y:S01]  /*a460*/  @!P5 FMUL R112, R112, R112 ;  /* 0x000000707070d220 */ /* 0x004fe20000400000 */
[----:B------:R-:W-:Y:S02]  /*a470*/  FSETP.GEU.AND P5, PT, R7, -126, PT ;  /* 0xc2fc00000700780b */ /* 0x000fe40003fae000 */
[----:B------:R-:W-:Y:S02]  /*a480*/  F2FP.BF16.F32.PACK_AB R24, R109, R108 ;  /* 0x0000006c6d18723e */ /* 0x000fe400000010ff */
[----:B------:R-:W-:Y:S01]  /*a490*/  F2FP.BF16.F32.PACK_AB R25, R111, R110 ;  /* 0x0000006e6f19723e */ /* 0x000fe200000010ff */
[----:B------:R-:W-:Y:S03]  /*a4a0*/  @!P6 FMUL R6, R6, 0.5 ;  /* 0x3f0000000606e820 */ /* 0x000fe60000400000 */
[----:B------:R-:W2:Y:S01]  /*a4b0*/  MUFU.EX2 R116, R4 ;  /* 0x0000000400747308 */ /* 0x000ea20000000800 */
[----:B---3--:R-:W-:Y:S01]  /*a4c0*/  @!P4 FMUL R113, R113, R113 ;  /* 0x000000717171c220 */ /* 0x008fe20000400000 */
[----:B------:R-:W-:Y:S04]  /*a4d0*/  FSETP.GEU.AND P4, PT, R8, -126, PT ;  /* 0xc2fc00000800780b */ /* 0x000fe80003f8e000 */
[----:B------:R-:W-:Y:S01]  /*a4e0*/  F2FP.BF16.F32.PACK_AB R26, R113, R112 ;  /* 0x00000070711a723e */ /* 0x000fe200000010ff */
[----:B------:R-:W-:Y:S03]  /*a4f0*/  @!P5 FMUL R7, R7, 0.5 ;  /* 0x3f0000000707d820 */ /* 0x000fe60000400000 */
[----:B------:R-:W3:Y:S01]  /*a500*/  MUFU.EX2 R117, R5 ;  /* 0x0000000500757308 */ /* 0x000ee20000000800 */
[----:B-1----:R-:W-:Y:S01]  /*a510*/  @!P3 FMUL R114, R114, R114 ;  /* 0x000000727272b220 */ /* 0x002fe20000400000 */
[C---:B------:R-:W-:Y:S03]  /*a520*/  FSETP.GEU.AND P3, PT, R9.reuse, -126, PT ;  /* 0xc2fc00000900780b */ /* 0x040fe60003f6e000 */
[----:B------:R-:W-:Y:S05]  /*a530*/  @!P4 FMUL R8, R8, 0.5 ;  /* 0x3f0000000808c820 */ /* 0x000fea0000400000 */
[----:B------:R-:W1:Y:S01]  /*a540*/  MUFU.EX2 R115, R31 ;  /* 0x0000001f00737308 */ /* 0x000e620000000800 */
[----:B--2---:R-:W-:Y:S01]  /*a550*/  @!P2 FMUL R116, R116, R116 ;  /* 0x000000747474a220 */ /* 0x004fe20000400000 */
[C---:B------:R-:W-:Y:S03]  /*a560*/  FSETP.GEU.AND P2, PT, R10.reuse, -126, PT ;  /* 0xc2fc00000a00780b */ /* 0x040fe60003f4e000 */
[----:B------:R-:W-:Y:S05]  /*a570*/  @!P3 FMUL R9, R9, 0.5 ;  /* 0x3f0000000909b820 */ /* 0x000fea0000400000 */
[----:B------:R-:W2:Y:S01]  /*a580*/  MUFU.EX2 R118, R6 ;  /* 0x0000000600767308 */ /* 0x000ea20000000800 */
[----:B---3--:R-:W-:Y:S01]  /*a590*/  @!P1 FMUL R117, R117, R117 ;  /* 0x0000007575759220 */ /* 0x008fe20000400000 */
[----:B------:R-:W-:Y:S04]  /*a5a0*/  FSETP.GEU.AND P1, PT, R11, -126, PT ;  /* 0xc2fc00000b00780b */ /* 0x000fe80003f2e000 */
[----:B------:R-:W-:Y:S01]  /*a5b0*/  F2FP.BF16.F32.PACK_AB R28, R117, R116 ;  /* 0x00000074751c723e */ /* 0x000fe200000010ff */
[----:B------:R-:W-:Y:S03]  /*a5c0*/  @!P2 FMUL R10, R10, 0.5 ;  /* 0x3f0000000a0aa820 */ /* 0x000fe60000400000 */
[----:B------:R-:W3:Y:S01]  /*a5d0*/  MUFU.EX2 R119, R7 ;  /* 0x0000000700777308 */ /* 0x000ee20000000800 */
[----:B-1----:R-:W-:Y:S01]  /*a5e0*/  @!P0 FMUL R115, R115, R115 ;  /* 0x0000007373738220 */ /* 0x002fe20000400000 */
[----:B------:R-:W-:Y:S04]  /*a5f0*/  ISETP.NE.AND P0, PT, R22, R0, PT ;  /* 0x000000001600720c */ /* 0x000fe80003f05270 */
[----:B------:R-:W-:Y:S01]  /*a600*/  F2FP.BF16.F32.PACK_AB R27, R115, R114 ;  /* 0x00000072731b723e */ /* 0x000fe200000010ff */
[----:B------:R-:W-:Y:S03]  /*a610*/  @!P1 FMUL R11, R11, 0.5 ;  /* 0x3f0000000b0b9820 */ /* 0x000fe60000400000 */
[----:B------:R-:W1:Y:S01]  /*a620*/  MUFU.EX2 R120, R8 ;  /* 0x0000000800787308 */ /* 0x000e620000000800 */
[----:B--2---:R-:W-:Y:S09]  /*a630*/  @!P6 FMUL R118, R118, R118 ;  /* 0x000000767676e220 */ /* 0x004ff20000400000 */
[----:B------:R-:W2:Y:S01]  /*a640*/  MUFU.EX2 R121, R9 ;  /* 0x0000000900797308 */ /* 0x000ea20000000800 */
[----:B---3--:R-:W-:Y:S05]  /*a650*/  @!P5 FMUL R119, R119, R119 ;  /* 0x000000777777d220 */ /* 0x008fea0000400000 */
[----:B------:R-:W-:Y:S04]  /*a660*/  F2FP.BF16.F32.PACK_AB R29, R119, R118 ;  /* 0x00000076771d723e */ /* 0x000fe800000010ff */
[----:B------:R-:W3:Y:S01]  /*a670*/  MUFU.EX2 R122, R10 ;  /* 0x0000000a007a7308 */ /* 0x000ee20000000800 */
[----:B-1----:R-:W-:Y:S09]  /*a680*/  @!P4 FMUL R120, R120, R120 ;  /* 0x000000787878c220 */ /* 0x002ff20000400000 */
[----:B------:R-:W1:Y:S01]  /*a690*/  MUFU.EX2 R123, R11 ;  /* 0x0000000b007b7308 */ /* 0x000e620000000800 */
[----:B--2---:R-:W-:Y:S05]  /*a6a0*/  @!P3 FMUL R121, R121, R121 ;  /* 0x000000797979b220 */ /* 0x004fea0000400000 */
[----:B------:R-:W-:Y:S01]  /*a6b0*/  F2FP.BF16.F32.PACK_AB R30, R121, R120 ;  /* 0x00000078791e723e */ /* 0x000fe200000010ff */
[----:B---3--:R-:W-:Y:S01]  /*a6c0*/  @!P2 FMUL R122, R122, R122 ;  /* 0x0000007a7a7aa220 */ /* 0x008fe20000400000 */
[----:B-1----:R-:W-:Y:S05]  /*a6d0*/  @!P1 FMUL R123, R123, R123 ;  /* 0x0000007b7b7b9220 */ /* 0x002fea0000400000 */
[----:B------:R-:W-:Y:S01]  /*a6e0*/  F2FP.BF16.F32.PACK_AB R31, R123, R122 ;  /* 0x0000007a7b1f723e */ /* 0x000fe200000010ff */
[----:B------:R-:W-:Y:S06]  /*a6f0*/  @!P0 BRA `(.L_x_182) ;  /* 0x0000000000408947 */ /* 0x000fec0003800000 */
        /* <DEDUP_REMOVED lines=16> */
.L_x_182:
[----:B------:R-:W-:Y:S05]  /*a800*/  WARPSYNC.ALL ;  /* 0x0000000000007948 */ /* 0x000fea0003800000 */
[C---:B------:R-:W-:Y:S01]  /*a810*/  R2UR UR4, R16.reuse ;  /* 0x00000000100472ca */ /* 0x040fe200000e0000 */
[----:B------:R-:W-:Y:S05]  /*a820*/  VIADD R0, R16, 0x10 ;  /* 0x0000001010007836 */ /* 0x000fea0000000000 */
[----:B------:R-:W-:Y:S04]  /*a830*/  SHF.R.U32.HI R0, RZ, 0x15, R0 ;  /* 0x00000015ff007819 */ /* 0x000fe80000011600 */
[----:B------:R-:W-:Y:S03]  /*a840*/  ISETP.NE.AND P0, PT, R22, R0, PT ;  /* 0x000000001600720c */ /* 0x000fe60003f05270 */
[----:B------:R1:W-:Y:S10]  /*a850*/  STTM.x8 tmem[UR4], R48 ;  /* 0x00000030000079ed */ /* 0x0003f400081c0004 */
[----:B------:R-:W-:Y:S05]  /*a860*/  @!P0 BRA `(.L_x_183) ;  /* 0x0000000000408947 */ /* 0x000fea0003800000 */
[----:B------:R-:W2:Y:S01]  /*a870*/  LDCU.64 UR8, c[0x4][0x80] ;  /* 0x01001000ff0877ac */ /* 0x000ea20008000a00 */
[----:B------:R-:W-:Y:S01]  /*a880*/  MOV R15, 0x0 ;  /* 0x00000000000f7802 */ /* 0x000fe20000000f00 */
[----:B------:R-:W-:Y:S02]  /*a890*/  HFMA2 R12, -RZ, RZ, 0, 5.9604644775390625e-08 ;  /* 0x00000001ff0c7431 */ /* 0x000fe400000001ff */
[----:B------:R-:W-:Y:S02]  /*a8a0*/  IMAD.MOV.U32 R8, RZ, RZ, 0x1be ;  /* 0x000001beff087424 */ /* 0x000fe400078e00ff */
[----:B------:R-:W-:Y:S01]  /*a8b0*/  IMAD.MOV.U32 R13, RZ, RZ, RZ ;  /* 0x000000ffff0d7224 */ /* 0x000fe200078e00ff */
[----:B------:R-:W3:Y:S01]  /*a8c0*/  LDCU.64 UR6, c[0x4][0x88] ;  /* 0x01001100ff0677ac */ /* 0x000ee20008000a00 */
[----:B------:R-:W4:Y:S01]  /*a8d0*/  LDC.64 R14, c[0x4][R15] ;  /* 0x010000000f0e7b82 */ /* 0x000f220000000a00 */
[----:B------:R-:W5:Y:S01]  /*a8e0*/  LDCU.64 UR4, c[0x4][0x10] ;  /* 0x01000200ff0477ac */ /* 0x000f620008000a00 */
[----:B--2---:R-:W-:Y:S01]  /*a8f0*/  MOV R5, UR9 ;  /* 0x0000000900057c02 */ /* 0x004fe20008000f00 */
[----:B------:R-:W-:Y:S01]  /*a900*/  IMAD.U32 R4, RZ, RZ, UR8 ;  /* 0x00000008ff047e24 */ /* 0x000fe2000f8e00ff */
[----:B---3--:R-:W-:Y:S01]  /*a910*/  MOV R7, UR7 ;  /* 0x0000000700077c02 */ /* 0x008fe20008000f00 */
[----:B------:R-:W-:Y:S01]  /*a920*/  IMAD.U32 R6, RZ, RZ, UR6 ;  /* 0x00000006ff067e24 */ /* 0x000fe2000f8e00ff */
[----:B-----5:R-:W-:Y:S01]  /*a930*/  MOV R11, UR5 ;  /* 0x00000005000b7c02 */ /* 0x020fe20008000f00 */
[----:B------:R-:W-:Y:S02]  /*a940*/  IMAD.U32 R10, RZ, RZ, UR4 ;  /* 0x00000004ff0a7e24 */ /* 0x000fe4000f8e00ff */
[----:B------:R-:W-:Y:S07]  /*a950*/  LEPC R20, `(.L_x_183) ;  /* 0x000000001014794e */ /* 0x000fee0000000000 */
[----:B-1--4-:R-:W-:Y:S05]  /*a960*/  CALL.ABS.NOINC R14 ;  /* 0x000000000e007343 */ /* 0x012fea0003c00000 */
.L_x_183:
[----:B------:R-:W-:Y:S05]  /*a970*/  WARPSYNC.ALL ;  /* 0x0000000000007948 */ /* 0x000fea0003800000 */
[C---:B------:R-:W-:Y:S01]  /*a980*/  R2UR UR4, R16.reuse ;  /* 0x00000000100472ca */ /* 0x040fe200000e0000 */
[----:B------:R-:W-:Y:S05]  /*a990*/  VIADD R0, R16, 0x20 ;  /* 0x0000002010007836 */ /* 0x000fea0000000000 */
[----:B------:R-:W-:Y:S04]  /*a9a0*/  SHF.R.U32.HI R0, RZ, 0x15, R0 ;  /* 0x00000015ff007819 */ /* 0x000fe80000011600 */
[----:B------:R-:W-:Y:S03]  /*a9b0*/  ISETP.NE.AND P0, PT, R22, R0, PT ;  /* 0x000000001600720c */ /* 0x000fe60003f05270 */
[----:B------:R2:W-:Y:S10]  /*a9c0*/  STTM.x8 tmem[UR4+0x10], R40 ;  /* 0x00001028000079ed */ /* 0x0005f400081c0004 */
[----:B------:R-:W-:Y:S05]  /*a9d0*/  @!P0 BRA `(.L_x_184) ;  /* 0x0000000000408947 */ /* 0x000fea0003800000 */
[----:B------:R-:W3:Y:S01]  /*a9e0*/  LDCU.64 UR8, c[0x4][0x80] ;  /* 0x01001000ff0877ac */ /* 0x000ee20008000a00 */
[----:B------:R-:W-:Y:S01]  /*a9f0*/  MOV R15, 0x0 ;  /* 0x00000000000f7802 */ /* 0x000fe20000000f00 */
[----:B------:R-:W-:Y:S02]  /*aa00*/  HFMA2 R12, -RZ, RZ, 0, 5.9604644775390625e-08 ;  /* 0x00000001ff0c7431 */ /* 0x000fe400000001ff */
[----:B------:R-:W-:Y:S02]  /*aa10*/  IMAD.MOV.U32 R8, RZ, RZ, 0x1be ;  /* 0x000001beff087424 */ /* 0x000fe400078e00ff */
[----:B------:R-:W-:Y:S01]  /*aa20*/  IMAD.MOV.U32 R13, RZ, RZ, RZ ;  /* 0x000000ffff0d7224 */ /* 0x000fe200078e00ff */
[----:B------:R-:W4:Y:S01]  /*aa30*/  LDCU.64 UR6, c[0x4][0x88] ;  /* 0x01001100ff0677ac */ /* 0x000f220008000a00 */
[----:B------:R-:W1:Y:S01]  /*aa40*/  LDC.64 R14, c[0x4][R15] ;  /* 0x010000000f0e7b82 */ /* 0x000e620000000a00 */
[----:B------:R-:W5:Y:S01]  /*aa50*/  LDCU.64 UR4, c[0x4][0x10] ;  /* 0x01000200ff0477ac */ /* 0x000f620008000a00 */
[----:B---3--:R-:W-:Y:S01]  /*aa60*/  MOV R5, UR9 ;  /* 0x0000000900057c02 */ /* 0x008fe20008000f00 */
[----:B------:R-:W-:Y:S01]  /*aa70*/  IMAD.U32 R4, RZ, RZ, UR8 ;  /* 0x00000008ff047e24 */ /* 0x000fe2000f8e00ff */
[----:B----4-:R-:W-:Y:S01]  /*aa80*/  MOV R7, UR7 ;  /* 0x0000000700077c02 */ /* 0x010fe20008000f00 */
[----:B------:R-:W-:Y:S01]  /*aa90*/  IMAD.U32 R6, RZ, RZ, UR6 ;  /* 0x00000006ff067e24 */ /* 0x000fe2000f8e00ff */
[----:B-----5:R-:W-:Y:S01]  /*aaa0*/  MOV R11, UR5 ;  /* 0x00000005000b7c02 */ /* 0x020fe20008000f00 */
[----:B------:R-:W-:Y:S02]  /*aab0*/  IMAD.U32 R10, RZ, RZ, UR4 ;  /* 0x00000004ff0a7e24 */ /* 0x000fe4000f8e00ff */
[----:B------:R-:W-:Y:S07]  /*aac0*/  LEPC R20, `(.L_x_184) ;  /* 0x000000001014794e */ /* 0x000fee0000000000 */
[----:B-12---:R-:W-:Y:S05]  /*aad0*/  CALL.ABS.NOINC R14 ;  /* 0x000000000e007343 */ /* 0x006fea0003c00000 */
.L_x_184:
[----:B------:R-:W-:Y:S05]  /*aae0*/  WARPSYNC.ALL ;  /* 0x0000000000007948 */ /* 0x000fea0003800000 */
[C---:B------:R-:W-:Y:S01]  /*aaf0*/  R2UR UR4, R16.reuse ;  /* 0x00000000100472ca */ /* 0x040fe200000e0000 */
[----:B------:R-:W-:Y:S05]  /*ab00*/  VIADD R0, R16, 0x30 ;  /* 0x0000003010007836 */ /* 0x000fea0000000000 */
[----:B------:R-:W-:Y:S04]  /*ab10*/  SHF.R.U32.HI R0, RZ, 0x15, R0 ;  /* 0x00000015ff007819 */ /* 0x000fe80000011600 */
[----:B------:R-:W-:Y:S03]  /*ab20*/  ISETP.NE.AND P0, PT, R22, R0, PT ;  /* 0x000000001600720c */ /* 0x000fe60003f05270 */
[----:B------:R3:W-:Y:S10]  /*ab30*/  STTM.x8 tmem[UR4+0x20], R32 ;  /* 0x00002020000079ed */ /* 0x0007f400081c0004 */
[----:B------:R-:W-:Y:S05]  /*ab40*/  @!P0 BRA `(.L_x_185) ;  /* 0x0000000000408947 */ /* 0x000fea0003800000 */
[----:B------:R-:W4:Y:S01]  /*ab50*/  LDCU.64 UR8, c[0x4][0x80] ;  /* 0x01001000ff0877ac */ /* 0x000f220008000a00 */
[----:B------:R-:W-:Y:S01]  /*ab60*/  MOV R15, 0x0 ;  /* 0x00000000000f7802 */ /* 0x000fe20000000f00 */
[----:B------:R-:W-:Y:S02]  /*ab70*/  HFMA2 R12, -RZ, RZ, 0, 5.9604644775390625e-08 ;  /* 0x00000001ff0c7431 */ /* 0x000fe400000001ff */
[----:B------:R-:W-:Y:S02]  /*ab80*/  IMAD.MOV.U32 R8, RZ, RZ, 0x1be ;  /* 0x000001beff087424 */ /* 0x000fe400078e00ff */
[----:B------:R-:W-:Y:S01]  /*ab90*/  IMAD.MOV.U32 R13, RZ, RZ, RZ ;  /* 0x000000ffff0d7224 */ /* 0x000fe200078e00ff */
[----:B------:R-:W5:Y:S01]  /*aba0*/  LDCU.64 UR6, c[0x4][0x88] ;  /* 0x01001100ff0677ac */ /* 0x000f620008000a00 */
[----:B------:R-:W1:Y:S01]  /*abb0*/  LDC.64 R14, c[0x4][R15] ;  /* 0x010000000f0e7b82 */ /* 0x000e620000000a00 */
[----:B------:R-:W2:Y:S01]  /*abc0*/  LDCU.64 UR4, c[0x4][0x10] ;  /* 0x01000200ff0477ac */ /* 0x000ea20008000a00 */
[----:B----4-:R-:W-:Y:S01]  /*abd0*/  MOV R5, UR9 ;  /* 0x0000000900057c02 */ /* 0x010fe20008000f00 */
[----:B------:R-:W-:Y:S01]  /*abe0*/  IMAD.U32 R4, RZ, RZ, UR8 ;  /* 0x00000008ff047e24 */ /* 0x000fe2000f8e00ff */
[----:B-----5:R-:W-:Y:S01]  /*abf0*/  MOV R7, UR7 ;  /* 0x0000000700077c02 */ /* 0x020fe20008000f00 */
[----:B------:R-:W-:Y:S01]  /*ac00*/  IMAD.U32 R6, RZ, RZ, UR6 ;  /* 0x00000006ff067e24 */ /* 0x000fe2000f8e00ff */
[----:B--2---:R-:W-:Y:S01]  /*ac10*/  MOV R11, UR5 ;  /* 0x00000005000b7c02 */ /* 0x004fe20008000f00 */
[----:B------:R-:W-:Y:S02]  /*ac20*/  IMAD.U32 R10, RZ, RZ, UR4 ;  /* 0x00000004ff0a7e24 */ /* 0x000fe4000f8e00ff */
[----:B------:R-:W-:Y:S07]  /*ac30*/  LEPC R20, `(.L_x_185) ;  /* 0x000000001014794e */ /* 0x000fee0000000000 */
[----:B-1-3--:R-:W-:Y:S05]  /*ac40*/  CALL.ABS.NOINC R14 ;  /* 0x000000000e007343 */ /* 0x00afea0003c00000 */
.L_x_185:
[----:B------:R-:W4:Y:S01]  /*ac50*/  LDL.LU R17, [R1+0x14] ;  /* 0x0000140001117983 */ /* 0x000f220000300800 */
[----:B------:R-:W-:Y:S05]  /*ac60*/  WARPSYNC.ALL ;  /* 0x0000000000007948 */ /* 0x000fea0003800000 */
[----:B------:R-:W-:Y:S01]  /*ac70*/  R2UR UR4, R16 ;  /* 0x00000000100472ca */ /* 0x000fe200000e0000 */
[----:B------:R-:W-:Y:S11]  /*ac80*/  BSSY.RECONVERGENT B0, `(.L_x_186) ;  /* 0x0000008000007945 */ /* 0x000ff60003800200 */
[----:B------:R-:W-:Y:S01]  /*ac90*/  @!UPT UIADD3 URZ, UPT, UPT, URZ, URZ, URZ ;  /* 0x000000fffffff290 */ /* 0x000fe2000fffe0ff */
[----:B------:R1:W-:Y:S01]  /*aca0*/  STTM.x8 tmem[UR4+0x30], R24 ;  /* 0x00003018000079ed */ /* 0x0003e200081c0004 */
[----:B------:R-:W1:Y:S01]  /*acb0*/  FENCE.VIEW.ASYNC.T ;  /* 0x00000000000073c6 */ /* 0x000e620000000200 */
[----:B----4-:R-:W-:Y:S11]  /*acc0*/  ISETP.NE.AND P0, PT, R17, 0x3, PT ;  /* 0x000000031100780c */ /* 0x010ff60003f05270 */
[----:B------:R-:W-:Y:S02]  /*acd0*/  @!UPT UIADD3 URZ, UPT, UPT, URZ, URZ, URZ ;  /* 0x000000fffffff290 */ /* 0x000fe4000fffe0ff */
[----:B-1----:R-:W-:Y:S05]  /*ace0*/  @!P0 BRA `(.L_x_187) ;  /* 0x0000000000048947 */ /* 0x002fea0003800000 */
[----:B------:R-:W-:Y:S05]  /*acf0*/  BPT.TRAP 0x1 ;  /* 0x000000040000795c */ /* 0x000fea0000300000 */
.L_x_187:
[----:B------:R-:W-:Y:S05]  /*ad00*/  BSYNC.RECONVERGENT B0 ;  /* 0x0000000000007941 */ /* 0x000fea0003800200 */
.L_x_186:
[----:B------:R1:W-:Y:S01]  /*ad10*/  SYNCS.ARRIVE.TRANS64.A1T0 RZ, [R2+URZ+0x2e880], RZ ;  /* 0x02e880ff02ff79a7 */ /* 0x0003e200081000ff */
[----:B------:R-:W-:Y:S04]  /*ad20*/  BSSY.RECONVERGENT B0, `(.L_x_188) ;  /* 0x0000004000007945 */ /* 0x000fe80003800200 */
[----:B------:R-:W-:Y:S05]  /*ad30*/  @!P0 BRA `(.L_x_189) ;  /* 0x0000000000088947 */ /* 0x000fea0003800000 */
[----:B------:R-:W-:Y:S05]  /*ad40*/  BPT.TRAP 0x1 ;  /* 0x000000040000795c */ /* 0x000fea0000300000 */
[----:B------:R-:W-:Y:S05]  /*ad50*/  BPT.TRAP 0x1 ;  /* 0x000000040000795c */ /* 0x000fea0000300000 */
.L_x_189:
[----:B------:R-:W-:Y:S05]  /*ad60*/  BSYNC.RECONVERGENT B0 ;  /* 0x0000000000007941 */ /* 0x000fea0003800200 */
.L_x_188:
[----:B------:R-:W-:Y:S01]  /*ad70*/  IADD3 R0, PT, PT, R2, 0x2e858, RZ ;  /* 0x0002e85802007810 */ /* 0x000fe20007ffe0ff */
[----:B------:R-:W-:Y:S03]  /*ad80*/  BSSY.RECONVERGENT B0, `(.L_x_190) ;  /* 0x0000005000007945 */ /* 0x000fe60003800200 */
[----:B------:R-:W-:Y:S04]  /*ad90*/  PRMT R0, R72, 0x654, R0 ;  /* 0x0000065448007816 */ /* 0x000fe80000000000 */
[----:B------:R4:W-:Y:S01]  /*ada0*/  SYNCS.ARRIVE.TRANS64.RED.A1T0 RZ, [R0+URZ], RZ ;  /* 0x000000ff00ff79a7 */ /* 0x0009e200081004ff */
[----:B------:R-:W-:Y:S05]  /*adb0*/  @!P0 BRA `(.L_x_191) ;  /* 0x0000000000048947 */ /* 0x000fea0003800000 */
[----:B------:R-:W-:Y:S05]  /*adc0*/  BPT.TRAP 0x1 ;  /* 0x000000040000795c */ /* 0x000fea0000300000 */
.L_x_191:
[----:B------:R-:W-:Y:S05]  /*add0*/  BSYNC.RECONVERGENT B0 ;  /* 0x0000000000007941 */ /* 0x000fea0003800200 */
.L_x_190:
[----:B----4-:R-:W-:Y:S01]  /*ade0*/  IADD3 R0, PT, PT, R2, 0x2e838, RZ ;  /* 0x0002e83802007810 */ /* 0x010fe20007ffe0ff */
[----:B------:R-:W-:Y:S03]  /*adf0*/  BSSY.RECONVERGENT B0, `(.L_x_192) ;  /* 0x0000005000007945 */ /* 0x000fe60003800200 */
[----:B------:R-:W-:Y:S04]  /*ae00*/  PRMT R0, R72, 0x654, R0 ;  /* 0x0000065448007816 */ /* 0x000fe80000000000 */
[----:B------:R4:W-:Y:S01]  /*ae10*/  SYNCS.ARRIVE.TRANS64.RED.A1T0 RZ, [R0+URZ], RZ ;  /* 0x000000ff00ff79a7 */ /* 0x0009e200081004ff */
[----:B------:R-:W-:Y:S05]  /*ae20*/  @!P0 BRA `(.L_x_193) ;  /* 0x0000000000048947 */ /* 0x000fea0003800000 */
[----:B------:R-:W-:Y:S05]  /*ae30*/  BPT.TRAP 0x1 ;  /* 0x000000040000795c */ /* 0x000fea0000300000 */
.L_x_193:
[----:B------:R-:W-:Y:S05]  /*ae40*/  BSYNC.RECONVERGENT B0 ;  /* 0x0000000000007941 */ /* 0x000fea0003800200 */
.L_x_192:
[----:B----4-:R-:W-:Y:S01]  /*ae50*/  SHF.L.U32 R0, R125, 0x1f, RZ ;  /* 0x0000001f7d007819 */ /* 0x010fe200000006ff */
[----:B------:R-:W-:Y:S03]  /*ae60*/  BSSY B0, `(.L_x_194) ;  /* 0x0000003000007945 */ /* 0x000fe60003800000 */
[----:B------:R-:W4:Y:S02]  /*ae70*/  SYNCS.PHASECHK.TRANS64.TRYWAIT P1, [R2+URZ+0x2e840], R0 ;  /* 0x02e84000020075a7 */ /* 0x000f2400080211ff */
[----:B----4-:R-:W-:Y:S05]  /*ae80*/  @!P1 BRA `(.L_x_195) ;  /* 0x0000005400489947 */ /* 0x010fea0003800000 */
.L_x_305:
[----:B------:R-:W-:Y:S05]  /*ae90*/  BSYNC B0 ;  /* 0x0000000000007941 */ /* 0x000fea0003800000 */
.L_x_194:
[----:B------:R-:W-:Y:S04]  /*aea0*/  BSSY.RECONVERGENT B0, `(.L_x_196) ;  /* 0x0000003000007945 */ /* 0x000fe80003800200 */
[----:B------:R-:W-:Y:S05]  /*aeb0*/  @!P0 BRA `(.L_x_197) ;  /* 0x0000000000048947 */ /* 0x000fea0003800000 */
[----:B------:R-:W-:Y:S05]  /*aec0*/  BPT.TRAP 0x1 ;  /* 0x000000040000795c */ /* 0x000fea0000300000 */
.L_x_197:
[----:B------:R-:W-:Y:S05]  /*aed0*/  BSYNC.RECONVERGENT B0 ;  /* 0x0000000000007941 */ /* 0x000fea0003800200 */
.L_x_196:
[----:B----4-:R-:W4:Y:S01]  /*aee0*/  LDL R0, [R1+0x10] ;  /* 0x0000100001007983 */ /* 0x010f220000100800 */
[----:B------:R-:W-:Y:S01]  /*aef0*/  BSSY B0, `(.L_x_198) ;  /* 0x0000004000007945 */ /* 0x000fe20003800000 */
[----:B----4-:R-:W-:Y:S04]  /*af00*/  SHF.L.U32 R0, R0, 0x1f, RZ ;  /* 0x0000001f00007819 */ /* 0x010fe800000006ff */
[----:B------:R-:W4:Y:S02]  /*af10*/  SYNCS.PHASECHK.TRANS64.TRYWAIT P1, [R2+URZ+0x2e860], R0 ;  /* 0x02e86000020075a7 */ /* 0x000f2400080211ff */
[----:B----4-:R-:W-:Y:S05]  /*af20*/  @!P1 BRA `(.L_x_199) ;  /* 0x0000005400349947 */ /* 0x010fea0003800000 */
.L_x_306:
[----:B------:R-:W-:Y:S05]  /*af30*/  BSYNC B0 ;  /* 0x0000000000007941 */ /* 0x000fea0003800000 */
.L_x_198:
[----:B------:R-:W-:Y:S04]  /*af40*/  BSSY.RECONVERGENT B0, `(.L_x_200) ;  /* 0x0000003000007945 */ /* 0x000fe80003800200 */
[----:B------:R-:W-:Y:S05]  /*af50*/  @!P0 BRA `(.L_x_201) ;  /* 0x0000000000048947 */ /* 0x000fea0003800000 */
[----:B------:R-:W-:Y:S05]  /*af60*/  BPT.TRAP 0x1 ;  /* 0x000000040000795c */ /* 0x000fea0000300000 */
.L_x_201:
[----:B------:R-:W-:Y:S05]  /*af70*/  BSYNC.RECONVERGENT B0 ;  /* 0x0000000000007941 */ /* 0x000fea0003800200 */
.L_x_200:
[----:B----4-:R-:W4:Y:S01]  /*af80*/  LDL R0, [R1+0xc] ;  /* 0x00000c0001007983 */ /* 0x010f220000100800 */
[----:B------:R-:W-:Y:S01]  /*af90*/  VIADD R3, R74, 0xffffff80 ;  /* 0xffffff804a037836 */ /* 0x000fe20000000000 */
[----:B------:R-:W-:Y:S01]  /*afa0*/  BSSY B0, `(.L_x_202) ;  /* 0x000000a000007945 */ /* 0x000fe20003800000 */
[----:B------:R-:W5:Y:S03]  /*afb0*/  S2R R4, SR_TID.X ;  /* 0x0000000000047919 */ /* 0x000f660000002100 */
[----:B------:R-:W-:Y:S02]  /*afc0*/  SHF.R.U32.HI R3, RZ, 0x15, R3 ;  /* 0x00000015ff037819 */ /* 0x000fe40000011603 */
[----:B----4-:R-:W-:Y:S02]  /*afd0*/  SHF.L.U32 R0, R0, 0x1f, RZ ;  /* 0x0000001f00007819 */ /* 0x010fe400000006ff */
[----:B-----5:R-:W-:Y:S02]  /*afe0*/  SHF.R.U32.HI R4, RZ, 0x5, R4 ;  /* 0x00000005ff047819 */ /* 0x020fe40000011604 */
[----:B------:R-:W4:Y:S02]  /*aff0*/  SYNCS.PHASECHK.TRANS64.TRYWAIT P1, [R2+URZ+0x2e898], R0 ;  /* 0x02e89800020075a7 */ /* 0x000f2400080211ff */
[----:B------:R-:W-:Y:S04]  /*b000*/  LOP3.LUT R4, R4, 0x3, RZ, 0xc0, !PT ;  /* 0x0000000304047812 */ /* 0x000fe800078ec0ff */
[----:B------:R-:W-:Y:S01]  /*b010*/  ISETP.NE.AND P0, PT, R4, R3, PT ;  /* 0x000000030400720c */ /* 0x000fe20003f05270 */
[----:B------:R-:W-:Y:S01]  /*b020*/  @!UPT UIADD3 URZ, UPT, UPT, URZ, URZ, URZ ;  /* 0x000000fffffff290 */ /* 0x000fe2000fffe0ff */
[----:B----4-:R-:W-:Y:S11]  /*b030*/  @!P1 BRA `(.L_x_203) ;  /* 0x0000005400049947 */ /* 0x010ff60003800000 */
.L_x_307:
[----:B------:R-:W-:Y:S05]  /*b040*/  BSYNC B0 ;  /* 0x0000000000007941 */ /* 0x000fea0003800000 */
.L_x_202:
[----:B------:R-:W-:Y:S05]  /*b050*/  @!P0 BRA `(.L_x_204) ;  /* 0x0000000000408947 */ /* 0x000fea0003800000 */
[----:B------:R-:W5:Y:S01]  /*b060*/  LDCU.64 UR8, c[0x4][0x80] ;  /* 0x01001000ff0877ac */ /* 0x000f620008000a00 */
[----:B------:R-:W-:Y:S01]  /*b070*/  MOV R3, 0x0 ;  /* 0x0000000000037802 */ /* 0x000fe20000000f00 */
[----:B------:R-:W-:Y:S02]  /*b080*/  HFMA2 R12, -RZ, RZ, 0, 5.9604644775390625e-08 ;  /* 0x00000001ff0c7431 */ /* 0x000fe400000001ff */
[----:B------:R-:W-:Y:S02]  /*b090*/  IMAD.MOV.U32 R8, RZ, RZ, 0x192 ;  /* 0x00000192ff087424 */ /* 0x000fe400078e00ff */
[----:B------:R-:W-:Y:S01]  /*b0a0*/  IMAD.MOV.U32 R13, RZ, RZ, RZ ;  /* 0x000000ffff0d7224 */ /* 0x000fe200078e00ff */
[----:B------:R-:W2:Y:S01]  /*b0b0*/  LDCU.64 UR6, c[0x4][0x88] ;  /* 0x01001100ff0677ac */ /* 0x000ea20008000a00 */
[----:B-1--4-:R-:W1:Y:S01]  /*b0c0*/  LDC.64 R2, c[0x4][R3] ;  /* 0x0100000003027b82 */ /* 0x012e620000000a00 */
[----:B------:R-:W4:Y:S01]  /*b0d0*/  LDCU.64 UR4, c[0x4][0x8] ;  /* 0x01000100ff0477ac */ /* 0x000f220008000a00 */
[----:B-----5:R-:W-:Y:S01]  /*b0e0*/  MOV R5, UR9 ;  /* 0x0000000900057c02 */ /* 0x020fe20008000f00 */
[----:B------:R-:W-:Y:S01]  /*b0f0*/  IMAD.U32 R4, RZ, RZ, UR8 ;  /* 0x00000008ff047e24 */ /* 0x000fe2000f8e00ff */
[----:B--2---:R-:W-:Y:S01]  /*b100*/  MOV R7, UR7 ;  /* 0x0000000700077c02 */ /* 0x004fe20008000f00 */
[----:B------:R-:W-:Y:S01]  /*b110*/  IMAD.U32 R6, RZ, RZ, UR6 ;  /* 0x00000006ff067e24 */ /* 0x000fe2000f8e00ff */
[----:B----4-:R-:W-:Y:S01]  /*b120*/  MOV R11, UR5 ;  /* 0x00000005000b7c02 */ /* 0x010fe20008000f00 */
[----:B------:R-:W-:Y:S02]  /*b130*/  IMAD.U32 R10, RZ, RZ, UR4 ;  /* 0x00000004ff0a7e24 */ /* 0x000fe4000f8e00ff */
[----:B------:R-:W-:Y:S07]  /*b140*/  LEPC R20, `(.L_x_204) ;  /* 0x000000001014794e */ /* 0x000fee0000000000 */
[----:B-1-3--:R-:W-:Y:S05]  /*b150*/  CALL.ABS.NOINC R2 ;  /* 0x0000000002007343 */ /* 0x00afea0003c00000 */
.L_x_204:
[----:B------:R-:W5:Y:S01]  /*b160*/  S2R R16, SR_TID.X ;  /* 0x0000000000107919 */ /* 0x000f620000002100 */
[----:B------:R-:W-:Y:S05]  /*b170*/  WARPSYNC.ALL ;  /* 0x0000000000007948 */ /* 0x000fea0003800000 */
[C---:B------:R-:W-:Y:S01]  /*b180*/  R2UR UR4, R74.reuse ;  /* 0x000000004a0472ca */ /* 0x040fe200000e0000 */
[----:B----4-:R-:W-:Y:S05]  /*b190*/  VIADD R0, R74, 0xffffffa0 ;  /* 0xffffffa04a007836 */ /* 0x010fea0000000000 */
[----:B------:R-:W-:Y:S07]  /*b1a0*/  SHF.R.U32.HI R0, RZ, 0x15, R0 ;  /* 0x00000015ff007819 */ /* 0x000fee0000011600 */
[----:B--2---:R-:W2:Y:S01]  /*b1b0*/  LDTM.x16 R40, tmem[UR4+-0x80] ;  /* 0xffff8004002879ee */ /* 0x004ea2000824ff00 */
[----:B-----5:R-:W-:Y:S04]  /*b1c0*/  SHF.R.U32.HI R16, RZ, 0x5, R16 ;  /* 0x00000005ff107819 */ /* 0x020fe80000011610 */
[----:B------:R-:W-:Y:S04]  /*b1d0*/  LOP3.LUT R16, R16, 0x3, RZ, 0xc0, !PT ;  /* 0x0000000310107812 */ /* 0x000fe800078ec0ff */
[----:B------:R-:W-:Y:S11]  /*b1e0*/  ISETP.NE.AND P0, PT, R16, R0, PT ;  /* 0x000000001000720c */ /* 0x000ff60003f05270 */
[----:B------:R-:W-:Y:S02]  /*b1f0*/  @!UPT UIADD3 URZ, UPT, UPT, URZ, URZ, URZ ;  /* 0x000000fffffff290 */ /* 0x000fe4000fffe0ff */
[----:B--2---:R-:W-:Y:S05]  /*b200*/  @!P0 BRA `(.L_x_205) ;  /* 0x0000000000408947 */ /* 0x004fea0003800000 */
[----:B------:R-:W2:Y:S01]  /*b210*/  LDCU.64 UR8, c[0x4][0x80] ;  /* 0x01001000ff0877ac */ /* 0x000ea20008000a00 */
[----:B------:R-:W-:Y:S01]  /*b220*/  MOV R3, 0x0 ;  /* 0x0000000000037802 */ /* 0x000fe20000000f00 */
[----:B------:R-:W-:Y:S02]  /*b230*/  HFMA2 R12, -RZ, RZ, 0, 5.9604644775390625e-08 ;  /* 0x00000001ff0c7431 */ /* 0x000fe400000001ff */
[----:B------:R-:W-:Y:S02]  /*b240*/  IMAD.MOV.U32 R8, RZ, RZ, 0x192 ;  /* 0x00000192ff087424 */ /* 0x000fe400078e00ff */
[----:B------:R-:W-:Y:S01]  /*b250*/  IMAD.MOV.U32 R13, RZ, RZ, RZ ;  /* 0x000000ffff0d7224 */ /* 0x000fe200078e00ff */
[----:B------:R-:W4:Y:S01]  /*b260*/  LDCU.64 UR6, c[0x4][0x88] ;  /* 0x01001100ff0677ac */ /* 0x000f220008000a00 */
[----:B-1----:R-:W1:Y:S01]  /*b270*/  LDC.64 R2, c[0x4][R3] ;  /* 0x0100000003027b82 */ /* 0x002e620000000a00 */
[----:B------:R-:W5:Y:S01]  /*b280*/  LDCU.64 UR4, c[0x4][0x8] ;  /* 0x01000100ff0477ac */ /* 0x000f620008000a00 */
[----:B--2---:R-:W-:Y:S01]  /*b290*/  MOV R5, UR9 ;  /* 0x0000000900057c02 */ /* 0x004fe20008000f00 */
[----:B------:R-:W-:Y:S01]  /*b2a0*/  IMAD.U32 R4, RZ, RZ, UR8 ;  /* 0x00000008ff047e24 */ /* 0x000fe2000f8e00ff */
[----:B----4-:R-:W-:Y:S01]  /*b2b0*/  MOV R7, UR7 ;  /* 0x0000000700077c02 */ /* 0x010fe20008000f00 */
[----:B------:R-:W-:Y:S01]  /*b2c0*/  IMAD.U32 R6, RZ, RZ, UR6 ;  /* 0x00000006ff067e24 */ /* 0x000fe2000f8e00ff */
[----:B-----5:R-:W-:Y:S01]  /*b2d0*/  MOV R11, UR5 ;  /* 0x00000005000b7c02 */ /* 0x020fe20008000f00 */
[----:B------:R-:W-:Y:S02]  /*b2e0*/  IMAD.U32 R10, RZ, RZ, UR4 ;  /* 0x00000004ff0a7e24 */ /* 0x000fe4000f8e00ff */
[----:B------:R-:W-:Y:S07]  /*b2f0*/  LEPC R20, `(.L_x_205) ;  /* 0x000000001014794e */ /* 0x000fee0000000000 */
[----:B-1-3--:R-:W-:Y:S05]  /*b300*/  CALL.ABS.NOINC R2 ;  /* 0x0000000002007343 */ /* 0x00afea0003c00000 */
.L_x_205:
[----:B------:R-:W-:Y:S05]  /*b310*/  WARPSYNC.ALL ;  /* 0x0000000000007948 */ /* 0x000fea0003800000 */
[C---:B------:R-:W-:Y:S01]  /*b320*/  R2UR UR4, R74.reuse ;  /* 0x000000004a0472ca */ /* 0x040fe200000e0000 */
[----:B------:R-:W-:Y:S05]  /*b330*/  VIADD R0, R74, 0xffffffc0 ;  /* 0xffffffc04a007836 */ /* 0x000fea0000000000 */
[----:B------:R-:W-:Y:S04]  /*b340*/  SHF.R.U32.HI R0, RZ, 0x15, R0 ;  /* 0x00000015ff007819 */ /* 0x000fe80000011600 */
[----:B------:R-:W-:Y:S03]  /*b350*/  ISETP.NE.AND P0, PT, R16, R0, PT ;  /* 0x000000001000720c */ /* 0x000fe60003f05270 */
[----:B---3--:R-:W2:Y:S10]  /*b360*/  LDTM.x16 R24, tmem[UR4+-0x60] ;  /* 0xffffa004001879ee */ /* 0x008eb4000824ff00 */
[----:B--2---:R-:W-:Y:S05]  /*b370*/  @!P0 BRA `(.L_x_206) ;  /* 0x0000000000408947 */ /* 0x004fea0003800000 */
[----:B------:R-:W2:Y:S01]  /*b380*/  LDCU.64 UR8, c[0x4][0x80] ;  /* 0x01001000ff0877ac */ /* 0x000ea20008000a00 */
[----:B------:R-:W-:Y:S01]  /*b390*/  MOV R3, 0x0 ;  /* 0x0000000000037802 */ /* 0x000fe20000000f00 */
[----:B------:R-:W-:Y:S02]  /*b3a0*/  HFMA2 R12, -RZ, RZ, 0, 5.9604644775390625e-08 ;  /* 0x00000001ff0c7431 */ /* 0x000fe400000001ff */
[----:B------:R-:W-:Y:S02]  /*b3b0*/  IMAD.MOV.U32 R8, RZ, RZ, 0x192 ;  /* 0x00000192ff087424 */ /* 0x000fe400078e00ff */
[----:B------:R-:W-:Y:S01]  /*b3c0*/  IMAD.MOV.U32 R13, RZ, RZ, RZ ;  /* 0x000000ffff0d7224 */ /* 0x000fe200078e00ff */
[----:B------:R-:W3:Y:S01]  /*b3d0*/  LDCU.64 UR6, c[0x4][0x88] ;  /* 0x01001100ff0677ac */ /* 0x000ee20008000a00 */
[----:B-1----:R-:W1:Y:S01]  /*b3e0*/  LDC.64 R2, c[0x4][R3] ;  /* 0x0100000003027b82 */ /* 0x002e620000000a00 */
[----:B------:R-:W4:Y:S01]  /*b3f0*/  LDCU.64 UR4, c[0x4][0x8] ;  /* 0x01000100ff0477ac */ /* 0x000f220008000a00 */
[----:B--2---:R-:W-:Y:S01]  /*b400*/  MOV R5, UR9 ;  /* 0x0000000900057c02 */ /* 0x004fe20008000f00 */
[----:B------:R-:W-:Y:S01]  /*b410*/  IMAD.U32 R4, RZ, RZ, UR8 ;  /* 0x00000008ff047e24 */ /* 0x000fe2000f8e00ff */
[----:B---3--:R-:W-:Y:S01]  /*b420*/  MOV R7, UR7 ;  /* 0x0000000700077c02 */ /* 0x008fe20008000f00 */
[----:B------:R-:W-:Y:S01]  /*b430*/  IMAD.U32 R6, RZ, RZ, UR6 ;  /* 0x00000006ff067e24 */ /* 0x000fe2000f8e00ff */
[----:B----4-:R-:W-:Y:S01]  /*b440*/  MOV R11, UR5 ;  /* 0x00000005000b7c02 */ /* 0x010fe20008000f00 */
[----:B------:R-:W-:Y:S02]  /*b450*/  IMAD.U32 R10, RZ, RZ, UR4 ;  /* 0x00000004ff0a7e24 */ /* 0x000fe4000f8e00ff */
[----:B------:R-:W-:Y:S07]  /*b460*/  LEPC R20, `(.L_x_206) ;  /* 0x000000001014794e */ /* 0x000fee0000000000 */
[----:B-1----:R-:W-:Y:S05]  /*b470*/  CALL.ABS.NOINC R2 ;  /* 0x0000000002007343 */ /* 0x002fea0003c00000 */
.L_x_206:
[----:B------:R-:W-:Y:S01]  /*b480*/  LOP3.LUT R75, R75, 0x100, RZ, 0xfc, !PT ;  /* 0x000001004b4b7812 */ /* 0x000fe200078efcff */
[----:B------:R-:W-:Y:S05]  /*b490*/  WARPSYNC.ALL ;  /* 0x0000000000007948 */ /* 0x000fea0003800000 */
[----:B------:R-:W-:Y:S01]  /*b4a0*/  R2UR UR5, R75 ;  /* 0x000000004b0572ca */ /* 0x000fe200000e0000 */
[----:B------:R-:W2:Y:S01]  /*b4b0*/  S2R R72, SR_TID.X ;  /* 0x0000000000487919 */ /* 0x000ea20000002100 */
[----:B------:R-:W3:Y:S01]  /*b4c0*/  S2UR UR38, SR_CgaCtaId ;  /* 0x00000000002679c3 */ /* 0x000ee20000008800 */
[----:B------:R-:W-:Y:S01]  /*b4d0*/  UMOV UR4, 0x400 ;  /* 0x0000040000047882 */ /* 0x000fe20000000000 */
[----:B--2---:R-:W-:Y:S01]  /*b4e0*/  SHF.R.U32.HI R73, RZ, 0x1, R72 ;  /* 0x00000001ff497819 */ /* 0x004fe20000011648 */
[----:B---3--:R-:W-:Y:S03]  /*b4f0*/  ULEA UR36, UR38, UR4, 0x18 ;  /* 0x0000000426247291 */ /* 0x008fe6000f8ec0ff */
[----:B------:R-:W-:Y:S06]  /*b500*/  LOP3.LUT R73, R73, 0x40, RZ, 0xc0, !PT ;  /* 0x0000004049497812 */ /* 0x000fec00078ec0ff */
[----:B------:R-:W1:Y:S08]  /*b510*/  LDS.128 R12, [R73+UR36+0x2e200] ;  /* 0x02e20024490c7984 */ /* 0x000e700008000c00 */
[----:B------:R-:W2:Y:S08]  /*b520*/  LDS.128 R16, [R73+UR36+0x2e210] ;  /* 0x02e2102449107984 */ /* 0x000eb00008000c00 */
[----:B------:R-:W3:Y:S08]  /*b530*/  LDS.128 R8, [R73+UR36+0x2e220] ;  /* 0x02e2202449087984 */ /* 0x000ef00008000c00 */
[----:B------:R-:W4:Y:S08]  /*b540*/  LDS.128 R4, [R73+UR36+0x2e230] ;  /* 0x02e2302449047984 */ /* 0x000f300008000c00 */
[----:B------:R-:W5:Y:S01]  /*b550*/  LDS.128 R20, [R73+UR36+0x2e280] ;  /* 0x02e2802449147984 */ /* 0x000f620008000c00 */
[----:B-1----:R-:W-:Y:S01]  /*b560*/  FADD2 R2, R40.F32x2.HI_LO, R12.F32x2.HI_LO ;  /* 0x0000000c2802724b */ /* 0x002fe20000000000 */
[----:B------:R-:W-:Y:S01]  /*b570*/  SHF.R.U32.HI R40, RZ, 0x3, R72 ;  /* 0x00000003ff287819 */ /* 0x000fe20000011648 */
[----:B------:R-:W-:Y:S02]  /*b580*/  FADD2 R12, R42.F32x2.HI_LO, R14.F32x2.HI_LO ;  /* 0x0000000e2a0c724b */ /* 0x000fe40000000000 */
[----:B------:R-:W-:Y:S02]  /*b590*/  IMAD.U32 R41, R72, 0x10000, RZ ;  /* 0x0001000048297824 */ /* 0x000fe400078e00ff */
[----:B------:R-:W-:Y:S02]  /*b5a0*/  FMUL2 R2, R2.F32x2.HI_LO, R56.F32x2.HI_LO ;  /* 0x000000380202724a */ /* 0x000fe40000000000 */
[----:B------:R-:W-:Y:S01]  /*b5b0*/  FMUL2 R12, R12.F32x2.HI_LO, R58.F32x2.HI_LO ;  /* 0x0000003a0c0c724a */ /* 0x000fe20000000000 */
[----:B------:R-:W-:Y:S01]  /*b5c0*/  LOP3.LUT R0, R41, 0x600010, R40, 0xc8, !PT ;  /* 0x0060001029007812 */ /* 0x000fe200078ec828 */
[----:B--2---:R-:W-:Y:S01]  /*b5d0*/  FADD2 R14, R44.F32x2.HI_LO, R16.F32x2.HI_LO ;  /* 0x000000102c0e724b */ /* 0x004fe20000000000 */
[----:B------:R-:W-:Y:S02]  /*b5e0*/  F2FP.BF16.F32.PACK_AB R2, R3, R2 ;  /* 0x000000020302723e */ /* 0x000fe400000010ff */
[----:B------:R-:W-:Y:S01]  /*b5f0*/  LOP3.LUT R0, R0, 0x120, RZ, 0xfc, !PT ;  /* 0x0000012000007812 */ /* 0x000fe200078efcff */
[----:B------:R-:W-:Y:S01]  /*b600*/  FMUL2 R14, R14.F32x2.HI_LO, R60.F32x2.HI_LO ;  /* 0x0000003c0e0e724a */ /* 0x000fe20000000000 */
[----:B------:R-:W-:Y:S02]  /*b610*/  PRMT R42, R2, 0x7632, R42 ;  /* 0x00007632022a7816 */ /* 0x000fe4000000002a */
[----:B------:R-:W-:Y:S01]  /*b620*/  R2UR UR4, R0 ;  /* 0x00000000000472ca */ /* 0x000fe200000e0000 */
[----:B---3--:R-:W-:Y:S01]  /*b630*/  FADD2 R48, R48.F32x2.HI_LO, R8.F32x2.HI_LO ;  /* 0x000000083030724b */ /* 0x008fe20000000000 */
[----:B------:R-:W-:Y:S01]  /*b640*/  F2FP.BF16.F32.PACK_AB R0, R13, R12 ;  /* 0x0000000c0d00723e */ /* 0x000fe200000010ff */
[----:B------:R-:W-:Y:S02]  /*b650*/  FADD2 R12, R46.F32x2.HI_LO, R18.F32x2.HI_LO ;  /* 0x000000122e0c724b */ /* 0x000fe40000000000 */
[----:B------:R-:W1:Y:S01]  /*b660*/  LDS.128 R16, [R73+UR36+0x2e290] ;  /* 0x02e2902449107984 */ /* 0x000e620008000c00 */
[----:B------:R-:W-:Y:S01]  /*b670*/  PRMT R43, R0, 0x7632, R43 ;  /* 0x00007632002b7816 */ /* 0x000fe2000000002b */
[----:B------:R-:W-:Y:S01]  /*b680*/  FADD2 R50, R50.F32x2.HI_LO, R10.F32x2.HI_LO ;  /* 0x0000000a3232724b */ /* 0x000fe20000000000 */
[----:B------:R-:W-:Y:S01]  /*b690*/  PRMT R56, R0, 0x7610, R56 ;  /* 0x0000761000387816 */ /* 0x000fe20000000038 */
[----:B----4-:R-:W-:Y:S01]  /*b6a0*/  FADD2 R52, R52.F32x2.HI_LO, R4.F32x2.HI_LO ;  /* 0x000000043434724b */ /* 0x010fe20000000000 */
[----:B------:R-:W-:Y:S01]  /*b6b0*/  F2FP.BF16.F32.PACK_AB R0, R15, R14 ;  /* 0x0000000e0f00723e */ /* 0x000fe200000010ff */
[----:B------:R-:W-:Y:S02]  /*b6c0*/  FADD2 R54, R54.F32x2.HI_LO, R6.F32x2.HI_LO ;  /* 0x000000063636724b */ /* 0x000fe40000000000 */
[----:B------:R-:W2:Y:S01]  /*b6d0*/  LDS.128 R8, [R73+UR36+0x2e2a0] ;  /* 0x02e2a02449087984 */ /* 0x000ea20008000c00 */
[----:B------:R-:W-:Y:S01]  /*b6e0*/  PRMT R57, R0, 0x7632, R57 ;  /* 0x0000763200397816 */ /* 0x000fe20000000039 */
[----:B------:R-:W-:Y:S01]  /*b6f0*/  FMUL2 R52, R52.F32x2.HI_LO, R68.F32x2.HI_LO ;  /* 0x000000443434724a */ /* 0x000fe20000000000 */
[----:B------:R-:W-:Y:S01]  /*b700*/  PRMT R58, R0, 0x7610, R58 ;  /* 0x00007610003a7816 */ /* 0x000fe2000000003a */
[----:B------:R-:W-:Y:S02]  /*b710*/  FMUL2 R54, R54.F32x2.HI_LO, R70.F32x2.HI_LO ;  /* 0x000000463636724a */ /* 0x000fe40000000000 */
[----:B------:R-:W-:Y:S01]  /*b720*/  FMUL2 R12, R12.F32x2.HI_LO, R62.F32x2.HI_LO ;  /* 0x0000003e0c0c724a */ /* 0x000fe20000000000 */
[----:B------:R-:W-:Y:S01]  /*b730*/  F2FP.BF16.F32.PACK_AB R52, R53, R52 ;  /* 0x000000343534723e */ /* 0x000fe200000010ff */
[----:B------:R-:W3:Y:S01]  /*b740*/  LDS.128 R4, [R73+UR36+0x2e2b0] ;  /* 0x02e2b02449047984 */ /* 0x000ee20008000c00 */
[----:B------:R-:W-:Y:S01]  /*b750*/  F2FP.BF16.F32.PACK_AB R54, R55, R54 ;  /* 0x000000363736723e */ /* 0x000fe200000010ff */
[----:B-----5:R-:W-:Y:S01]  /*b760*/  FADD2 R26, R26.F32x2.HI_LO, R22.F32x2.HI_LO ;  /* 0x000000161a1a724b */ /* 0x020fe20000000000 */
[----:B------:R-:W-:Y:S01]  /*b770*/  PRMT R61, R52, 0x7632, R61 ;  /* 0x00007632343d7816 */ /* 0x000fe2000000003d */
[----:B------:R-:W-:Y:S01]  /*b780*/  FADD2 R24, R24.F32x2.HI_LO, R20.F32x2.HI_LO ;  /* 0x000000141818724b */ /* 0x000fe20000000000 */
[----:B------:R-:W-:Y:S01]  /*b790*/  PRMT R62, R52, 0x7610, R62 ;  /* 0x00007610343e7816 */ /* 0x000fe2000000003e */
[----:B------:R-:W-:Y:S01]  /*b7a0*/  FMUL2 R26, R26.F32x2.HI_LO, R78.F32x2.HI_LO ;  /* 0x0000004e1a1a724a */ /* 0x000fe20000000000 */
[----:B------:R-:W-:Y:S01]  /*b7b0*/  PRMT R63, R54, 0x7632, R63 ;  /* 0x00007632363f7816 */ /* 0x000fe2000000003f */
[----:B------:R-:W-:Y:S01]  /*b7c0*/  LDS.128 R44, [R73+UR36+0x2e300] ;  /* 0x02e30024492c7984 */ /* 0x000fe20008000c00 */
[----:B------:R-:W-:Y:S01]  /*b7d0*/  F2FP.BF16.F32.PACK_AB R12, R13, R12 ;  /* 0x0000000c0d0c723e */ /* 0x000fe200000010ff */
[----:B------:R-:W-:Y:S02]  /*b7e0*/  FMUL2 R24, R24.F32x2.HI_LO, R76.F32x2.HI_LO ;  /* 0x0000004c1818724a */ /* 0x000fe40000000000 */
[----:B------:R-:W-:Y:S01]  /*b7f0*/  FMUL2 R48, R48.F32x2.HI_LO, R64.F32x2.HI_LO ;  /* 0x000000403030724a */ /* 0x000fe20000000000 */
[----:B------:R-:W-:Y:S01]  /*b800*/  PRMT R64, R54, 0x7610, R64 ;  /* 0x0000761036407816 */ /* 0x000fe20000000040 */
[----:B------:R-:W-:Y:S01]  /*b810*/  FMUL2 R50, R50.F32x2.HI_LO, R66.F32x2.HI_LO ;  /* 0x000000423232724a */ /* 0x000fe20000000000 */
[----:B------:R-:W-:Y:S01]  /*b820*/  F2FP.BF16.F32.PACK_AB R24, R25, R24 ;  /* 0x000000181918723e */ /* 0x000fe200000010ff */
[----:B------:R-:W4:Y:S01]  /*b830*/  LDS.128 R52, [R73+UR36+0x2e310] ;  /* 0x02e3102449347984 */ /* 0x000f220008000c00 */
[----:B------:R-:W-:Y:S02]  /*b840*/  F2FP.BF16.F32.PACK_AB R0, R49, R48 ;  /* 0x000000303100723e */ /* 0x000fe400000010ff */
[----:B------:R-:W-:Y:S02]  /*b850*/  PRMT R59, R12, 0x7632, R59 ;  /* 0x000076320c3b7816 */ /* 0x000fe4000000003b */
[C---:B------:R-:W-:Y:S02]  /*b860*/  PRMT R48, R0.reuse, 0x7632, R48 ;  /* 0x0000763200307816 */ /* 0x040fe40000000030 */
[----:B------:R-:W-:Y:S01]  /*b870*/  PRMT R49, R0, 0x7610, R49 ;  /* 0x0000761000317816 */ /* 0x000fe20000000031 */
[----:B-1----:R-:W-:Y:S01]  /*b880*/  FADD2 R28, R28.F32x2.HI_LO, R16.F32x2.HI_LO ;  /* 0x000000101c1c724b */ /* 0x002fe20000000000 */
[----:B------:R-:W-:Y:S01]  /*b890*/  F2FP.BF16.F32.PACK_AB R0, R27, R26 ;  /* 0x0000001a1b00723e */ /* 0x000fe200000010ff */
[----:B------:R-:W-:Y:S01]  /*b8a0*/  FADD2 R30, R30.F32x2.HI_LO, R18.F32x2.HI_LO ;  /* 0x000000121e1e724b */ /* 0x000fe20000000000 */
[----:B------:R-:W-:Y:S01]  /*b8b0*/  PRMT R60, R12, 0x7610, R60 ;  /* 0x000076100c3c7816 */ /* 0x000fe2000000003c */
[----:B------:R-:W-:Y:S01]  /*b8c0*/  FMUL2 R28, R28.F32x2.HI_LO, R82.F32x2.HI_LO ;  /* 0x000000521c1c724a */ /* 0x000fe20000000000 */
[----:B------:R-:W-:Y:S01]  /*b8d0*/  PRMT R67, R0, 0x7632, R67 ;  /* 0x0000763200437816 */ /* 0x000fe20000000043 */
[----:B------:R-:W-:Y:S01]  /*b8e0*/  FMUL2 R30, R30.F32x2.HI_LO, R86.F32x2.HI_LO ;  /* 0x000000561e1e724a */ /* 0x000fe20000000000 */
[----:B------:R-:W-:Y:S01]  /*b8f0*/  PRMT R68, R0, 0x7610, R68 ;  /* 0x0000761000447816 */ /* 0x000fe20000000044 */
[----:B--2---:R-:W-:Y:S01]  /*b900*/  FADD2 R32, R32.F32x2.HI_LO, R8.F32x2.HI_LO ;  /* 0x000000082020724b */ /* 0x004fe20000000000 */
[----:B------:R-:W-:Y:S01]  /*b910*/  F2FP.BF16.F32.PACK_AB R0, R29, R28 ;  /* 0x0000001c1d00723e */ /* 0x000fe200000010ff */
[----:B------:R-:W-:Y:S01]  /*b920*/  FADD2 R34, R34.F32x2.HI_LO, R10.F32x2.HI_LO ;  /* 0x0000000a2222724b */ /* 0x000fe20000000000 */
[----:B------:R-:W-:Y:S01]  /*b930*/  F2FP.BF16.F32.PACK_AB R3, R31, R30 ;  /* 0x0000001e1f03723e */ /* 0x000fe200000010ff */
[----:B------:R-:W-:Y:S01]  /*b940*/  FMUL2 R32, R32.F32x2.HI_LO, R80.F32x2.HI_LO ;  /* 0x000000502020724a */ /* 0x000fe20000000000 */
[C---:B------:R-:W-:Y:S01]  /*b950*/  PRMT R65, R24.reuse, 0x7632, R65 ;  /* 0x0000763218417816 */ /* 0x040fe20000000041 */
[----:B------:R-:W1:Y:S01]  /*b960*/  LDS.128 R28, [R73+UR36+0x2e320] ;  /* 0x02e32024491c7984 */ /* 0x000e620008000c00 */
[----:B------:R-:W-:Y:S01]  /*b970*/  PRMT R66, R24, 0x7610, R66 ;  /* 0x0000761018427816 */ /* 0x000fe20000000042 */
[----:B------:R-:W-:Y:S01]  /*b980*/  FMUL2 R34, R34.F32x2.HI_LO, R84.F32x2.HI_LO ;  /* 0x000000542222724a */ /* 0x000fe20000000000 */
[----:B------:R-:W-:Y:S01]  /*b990*/  PRMT R69, R0, 0x7632, R69 ;  /* 0x0000763200457816 */ /* 0x000fe20000000045 */
[----:B---3--:R-:W-:Y:S01]  /*b9a0*/  FADD2 R36, R36.F32x2.HI_LO, R4.F32x2.HI_LO ;  /* 0x000000042424724b */ /* 0x008fe20000000000 */
[----:B------:R-:W-:Y:S01]  /*b9b0*/  PRMT R70, R0, 0x7610, R70 ;  /* 0x0000761000467816 */ /* 0x000fe20000000046 */
[----:B------:R-:W-:Y:S01]  /*b9c0*/  FADD2 R38, R38.F32x2.HI_LO, R6.F32x2.HI_LO ;  /* 0x000000062626724b */ /* 0x000fe20000000000 */
[C---:B------:R-:W-:Y:S01]  /*b9d0*/  PRMT R71, R3.reuse, 0x7632, R71 ;  /* 0x0000763203477816 */ /* 0x040fe20000000047 */
[----:B------:R-:W4:Y:S01]  /*b9e0*/  LDTM.x16 R12, tmem[UR5] ;  /* 0x00000005000c79ee */ /* 0x000f220008240000 */
[----:B------:R-:W-:Y:S01]  /*b9f0*/  PRMT R74, R3, 0x7610, R74 ;  /* 0x00007610034a7816 */ /* 0x000fe2000000004a */
[----:B------:R-:W-:Y:S01]  /*ba00*/  FMUL2 R36, R36.F32x2.HI_LO, R88.F32x2.HI_LO ;  /* 0x000000582424724a */ /* 0x000fe20000000000 */
[----:B------:R-:W-:Y:S01]  /*ba10*/  F2FP.BF16.F32.PACK_AB R0, R33, R32 ;  /* 0x000000202100723e */ /* 0x000fe200000010ff */
[----:B------:R-:W-:Y:S01]  /*ba20*/  FMUL2 R38, R38.F32x2.HI_LO, R90.F32x2.HI_LO ;  /* 0x0000005a2626724a */ /* 0x000fe20000000000 */
[----:B------:R-:W-:Y:S01]  /*ba30*/  F2FP.BF16.F32.PACK_AB R3, R35, R34 ;  /* 0x000000222303723e */ /* 0x000fe200000010ff */
[----:B------:R-:W-:Y:S01]  /*ba40*/  UMOV UR5, 0x33334444 ;  /* 0x3333444400057882 */ /* 0x000fe20000000000 */
[C---:B------:R-:W-:Y:S01]  /*ba50*/  PRMT R75, R0.reuse, 0x7632, R75 ;  /* 0x00007632004b7816 */ /* 0x040fe2000000004b */
[----:B------:R-:W2:Y:S01]  /*ba60*/  LDS.128 R32, [R73+UR36+0x2e330] ;  /* 0x02e3302449207984 */ /* 0x000ea20008000c00 */
[----:B------:R-:W-:Y:S02]  /*ba70*/  PRMT R76, R0, 0x7610, R76 ;  /* 0x00007610004c7816 */ /* 0x000fe4000000004c */
[C---:B------:R-:W-:Y:S02]  /*ba80*/  PRMT R77, R3.reuse, 0x7632, R77 ;  /* 0x00007632034d7816 */ /* 0x040fe4000000004d */
[----:B------:R-:W-:Y:S02]  /*ba90*/  PRMT R78, R3, 0x7610, R78 ;  /* 0x00007610034e7816 */ /* 0x000fe4000000004e */
[----:B------:R-:W-:Y:S02]  /*baa0*/  F2FP.BF16.F32.PACK_AB R0, R37, R36 ;  /* 0x000000242500723e */ /* 0x000fe400000010ff */
[----:B------:R-:W-:Y:S02]  /*bab0*/  F2FP.BF16.F32.PACK_AB R3, R39, R38 ;  /* 0x000000262703723e */ /* 0x000fe400000010ff */
[C---:B------:R-:W-:Y:S01]  /*bac0*/  PRMT R79, R0.reuse, 0x7632, R79 ;  /* 0x00007632004f7816 */ /* 0x040fe2000000004f */
[----:B------:R-:W-:Y:S01]  /*bad0*/  LDS.128 R36, [R73+UR36+0x2e380] ;  /* 0x02e3802449247984 */ /* 0x000fe20008000c00 */
[----:B------:R-:W-:Y:S02]  /*bae0*/  PRMT R80, R0, 0x7610, R80 ;  /* 0x0000761000507816 */ /* 0x000fe40000000050 */
[----:B------:R-:W-:Y:S01]  /*baf0*/  PRMT R81, R3, 0x7632, R81 ;  /* 0x0000763203517816 */ /* 0x000fe20000000051 */
[----:B----4-:R-:W-:Y:S01]  /*bb00*/  FADD2 R16, R16.F32x2.HI_LO, R52.F32x2.HI_LO ;  /* 0x000000341010724b */ /* 0x010fe20000000000 */
[----:B------:R-:W-:Y:S01]  /*bb10*/  PRMT R82, R3, 0x7610, R82 ;  /* 0x0000761003527816 */ /* 0x000fe20000000052 */
[----:B------:R-:W-:Y:S01]  /*bb20*/  FADD2 R18, R18.F32x2.HI_LO, R54.F32x2.HI_LO ;  /* 0x000000361212724b */ /* 0x000fe20000000000 */
[----:B------:R-:W-:Y:S01]  /*bb30*/  F2FP.BF16.F32.PACK_AB R50, R51, R50 ;  /* 0x000000323332723e */ /* 0x000fe200000010ff */
[----:B------:R-:W3:Y:S01]  /*bb40*/  LDS.128 R52, [R73+UR36+0x2e390] ;  /* 0x02e3902449347984 */ /* 0x000ee20008000c00 */
[----:B------:R-:W-:Y:S02]  /*bb50*/  FADD2 R12, R12.F32x2.HI_LO, R44.F32x2.HI_LO ;  /* 0x0000002c0c0c724b */ /* 0x000fe40000000000 */
[----:B------:R-:W-:Y:S01]  /*bb60*/  PRMT R51, R50, 0x7632, R51 ;  /* 0x0000763232337816 */ /* 0x000fe20000000033 */
[----:B------:R-:W-:Y:S02]  /*bb70*/  FMUL2 R44, R16.F32x2.HI_LO, R98.F32x2.HI_LO ;  /* 0x00000062102c724a */ /* 0x000fe40000000000 */
[----:B------:R-:W-:Y:S02]  /*bb80*/  FMUL2 R12, R12.F32x2.HI_LO, R92.F32x2.HI_LO ;  /* 0x0000005c0c0c724a */ /* 0x000fe40000000000 */
[----:B-1----:R-:W-:Y:S02]  /*bb90*/  FADD2 R20, R20.F32x2.HI_LO, R28.F32x2.HI_LO ;  /* 0x0000001c1414724b */ /* 0x002fe40000000000 */
[----:B------:R-:W-:Y:S01]  /*bba0*/  FADD2 R22, R22.F32x2.HI_LO, R30.F32x2.HI_LO ;  /* 0x0000001e1616724b */ /* 0x000fe20000000000 */
[----:B------:R-:W-:Y:S01]  /*bbb0*/  F2FP.BF16.F32.PACK_AB R3, R13, R12 ;  /* 0x0000000c0d03723e */ /* 0x000fe200000010ff */
[----:B------:R-:W1:Y:S01]  /*bbc0*/  LDS.128 R28, [R73+UR36+0x2e3a0] ;  /* 0x02e3a024491c7984 */ /* 0x000e620008000c00 */
[----:B------:R-:W-:Y:S02]  /*bbd0*/  FADD2 R14, R14.F32x2.HI_LO, R46.F32x2.HI_LO ;  /* 0x0000002e0e0e724b */ /* 0x000fe40000000000 */
[----:B------:R-:W-:Y:S01]  /*bbe0*/  PRMT R83, R3, 0x7632, R83 ;  /* 0x0000763203537816 */ /* 0x000fe20000000053 */
[----:B------:R-:W-:Y:S01]  /*bbf0*/  FMUL2 R46, R18.F32x2.HI_LO, R102.F32x2.HI_LO ;  /* 0x00000066122e724a */ /* 0x000fe20000000000 */
[----:B------:R-:W-:Y:S01]  /*bc00*/  PRMT R84, R3, 0x7610, R84 ;  /* 0x0000761003547816 */ /* 0x000fe20000000054 */
[----:B------:R-:W-:Y:S02]  /*bc10*/  FMUL2 R14, R14.F32x2.HI_LO, R94.F32x2.HI_LO ;  /* 0x0000005e0e0e724a */ /* 0x000fe40000000000 */
[----:B--2---:R-:W-:Y:S01]  /*bc20*/  FADD2 R24, R24.F32x2.HI_LO, R32.F32x2.HI_LO ;  /* 0x000000201818724b */ /* 0x004fe20000000000 */
[----:B------:R-:W-:Y:S01]  /*bc30*/  F2FP.BF16.F32.PACK_AB R3, R47, R46 ;  /* 0x0000002e2f03723e */ /* 0x000fe200000010ff */
[----:B------:R-:W-:Y:S01]  /*bc40*/  FMUL2 R20, R20.F32x2.HI_LO, R96.F32x2.HI_LO ;  /* 0x000000601414724a */ /* 0x000fe20000000000 */
[----:B------:R-:W-:Y:S01]  /*bc50*/  F2FP.BF16.F32.PACK_AB R0, R15, R14 ;  /* 0x0000000e0f00723e */ /* 0x000fe200000010ff */
[----:B------:R-:W-:Y:S01]  /*bc60*/  FMUL2 R22, R22.F32x2.HI_LO, R100.F32x2.HI_LO ;  /* 0x000000641616724a */ /* 0x000fe20000000000 */
[----:B------:R-:W-:Y:S01]  /*bc70*/  PRMT R46, R3, 0x7632, R46 ;  /* 0x00007632032e7816 */ /* 0x000fe2000000002e */
[----:B------:R-:W3:Y:S01]  /*bc80*/  LDTM.x16 R4, tmem[UR4] ;  /* 0x00000004000479ee */ /* 0x000ee20008240000 */
[C---:B------:R-:W-:Y:S01]  /*bc90*/  PRMT R85, R0.reuse, 0x7632, R85 ;  /* 0x0000763200557816 */ /* 0x040fe20000000055 */
[----:B------:R-:W-:Y:S01]  /*bca0*/  USHF.L.U32 UR4, UR40, 0x2, URZ ;  /* 0x0000000228047899 */ /* 0x000fe200080006ff */
[----:B------:R-:W-:Y:S02]  /*bcb0*/  PRMT R86, R0, 0x7610, R86 ;  /* 0x0000761000567816 */ /* 0x000fe40000000056 */
[----:B------:R-:W-:Y:S02]  /*bcc0*/  F2FP.BF16.F32.PACK_AB R0, R45, R44 ;  /* 0x0000002c2d00723e */ /* 0x000fe400000010ff */
[----:B------:R-:W-:Y:S02]  /*bcd0*/  PRMT R47, R3, 0x7610, R47 ;  /* 0x00007610032f7816 */ /* 0x000fe4000000002f */
[C---:B------:R-:W-:Y:S02]  /*bce0*/  PRMT R44, R0.reuse, 0x7632, R44 ;  /* 0x00007632002c7816 */ /* 0x040fe4000000002c */
[----:B------:R-:W-:Y:S02]  /*bcf0*/  PRMT R45, R0, 0x7610, R45 ;  /* 0x00007610002d7816 */ /* 0x000fe4000000002d */
[----:B------:R-:W-:Y:S01]  /*bd00*/  F2FP.BF16.F32.PACK_AB R0, R21, R20 ;  /* 0x000000141500723e */ /* 0x000fe200000010ff */
[----:B------:R-:W-:Y:S01]  /*bd10*/  FADD2 R20, R26.F32x2.HI_LO, R34.F32x2.HI_LO ;  /* 0x000000221a14724b */ /* 0x000fe20000000000 */
[----:B------:R-:W-:Y:S01]  /*bd20*/  F2FP.BF16.F32.PACK_AB R3, R23, R22 ;  /* 0x000000161703723e */ /* 0x000fe200000010ff */
[----:B------:R-:W-:Y:S01]  /*bd30*/  FMUL2 R22, R24.F32x2.HI_LO, R104.F32x2.HI_LO ;  /* 0x000000681816724a */ /* 0x000fe20000000000 */
[C---:B------:R-:W-:Y:S01]  /*bd40*/  PRMT R32, R0.reuse, 0x7632, R32 ;  /* 0x0000763200207816 */ /* 0x040fe20000000020 */
[----:B------:R-:W2:Y:S01]  /*bd50*/  LDS.128 R24, [R73+UR36+0x2e3b0] ;  /* 0x02e3b02449187984 */ /* 0x000ea20008000c00 */
[----:B------:R-:W-:Y:S01]  /*bd60*/  PRMT R33, R0, 0x7610, R33 ;  /* 0x0000761000217816 */ /* 0x000fe20000000021 */
[----:B------:R-:W-:Y:S01]  /*bd70*/  NOP ;  /* 0x0000000000007918 */ /* 0x000fe20000000000 */
[----:B------:R-:W-:Y:S01]  /*bd80*/  F2FP.BF16.F32.PACK_AB R22, R23, R22 ;  /* 0x000000161716723e */ /* 0x000fe200000010ff */
[----:B------:R-:W-:Y:S01]  /*bd90*/  FMUL2 R20, R20.F32x2.HI_LO, R106.F32x2.HI_LO ;  /* 0x0000006a1414724a */ /* 0x000fe20000000000 */
[----:B------:R-:W-:Y:S01]  /*bda0*/  PRMT R34, R3, 0x7632, R34 ;  /* 0x0000763203227816 */ /* 0x000fe20000000022 */
[----:B---3--:R-:W-:Y:S01]  /*bdb0*/  FADD2 R10, R10.F32x2.HI_LO, R54.F32x2.HI_LO ;  /* 0x000000360a0a724b */ /* 0x008fe20000000000 */
[----:B------:R-:W-:Y:S01]  /*bdc0*/  PRMT R35, R3, 0x7610, R35 ;  /* 0x0000761003237816 */ /* 0x000fe20000000023 */
[----:B------:R-:W-:Y:S01]  /*bdd0*/  IMAD.U32 R54, RZ, RZ, UR4 ;  /* 0x00000004ff367e24 */ /* 0x000fe2000f8e00ff */
[----:B------:R-:W-:Y:S01]  /*bde0*/  F2FP.BF16.F32.PACK_AB R20, R21, R20 ;  /* 0x000000141514723e */ /* 0x000fe200000010ff */
[----:B------:R-:W-:Y:S01]  /*bdf0*/  FADD2 R4, R4.F32x2.HI_LO, R36.F32x2.HI_LO ;  /* 0x000000240404724b */ /* 0x000fe20000000000 */
[----:B------:R-:W-:Y:S01]  /*be00*/  PRMT R23, R22, 0x7632, R23 ;  /* 0x0000763216177816 */ /* 0x000fe20000000017 */
[----:B------:R-:W-:Y:S01]  /*be10*/  FADD2 R6, R6.F32x2.HI_LO, R38.F32x2.HI_LO ;  /* 0x000000260606724b */ /* 0x000fe20000000000 */
[----:B------:R-:W-:Y:S01]  /*be20*/  R2UR UR4, R54 ;  /* 0x00000000360472ca */ /* 0x000fe200000e0000 */
[----:B------:R-:W-:Y:S01]  /*be30*/  FADD2 R8, R8.F32x2.HI_LO, R52.F32x2.HI_LO ;  /* 0x000000340808724b */ /* 0x000fe20000000000 */
[----:B------:R-:W-:Y:S01]  /*be40*/  PRMT R36, R20, 0x7632, R36 ;  /* 0x0000763214247816 */ /* 0x000fe20000000024 */
[----:B-1----:R-:W-:Y:S01]  /*be50*/  FADD2 R12, R12.F32x2.HI_LO, R28.F32x2.HI_LO ;  /* 0x0000001c0c0c724b */ /* 0x002fe20000000000 */
[----:B------:R-:W-:Y:S01]  /*be60*/  PRMT R37, R20, 0x7610, R37 ;  /* 0x0000761014257816 */ /* 0x000fe20000000025 */
[----:B------:R-:W-:Y:S02]  /*be70*/  FADD2 R14, R14.F32x2.HI_LO, R30.F32x2.HI_LO ;  /* 0x0000001e0e0e724b */ /* 0x000fe40000000000 */
[----:B------:R-:W-:Y:S02]  /*be80*/  FMUL2 R4, R4.F32x2.HI_LO, R108.F32x2.HI_LO ;  /* 0x0000006c0404724a */ /* 0x000fe40000000000 */
[----:B------:R-:W-:Y:S02]  /*be90*/  FMUL2 R6, R6.F32x2.HI_LO, R110.F32x2.HI_LO ;  /* 0x0000006e0606724a */ /* 0x000fe40000000000 */
[----:B------:R-:W-:Y:S01]  /*bea0*/  FMUL2 R8, R8.F32x2.HI_LO, R112.F32x2.HI_LO ;  /* 0x000000700808724a */ /* 0x000fe20000000000 */
[----:B------:R-:W-:Y:S01]  /*beb0*/  F2FP.BF16.F32.PACK_AB R4, R5, R4 ;  /* 0x000000040504723e */ /* 0x000fe200000010ff */
[----:B------:R-:W-:Y:S01]  /*bec0*/  USHF.R.U64 UR4, UR5, UR4, 0x123333 ;  /* 0x0012333305047499 */ /* 0x000fe20008001204 */
[----:B------:R-:W-:Y:S01]  /*bed0*/  F2FP.BF16.F32.PACK_AB R6, R7, R6 ;  /* 0x000000060706723e */ /* 0x000fe200000010ff */
[----:B------:R-:W-:Y:S01]  /*bee0*/  FMUL2 R10, R10.F32x2.HI_LO, R114.F32x2.HI_LO ;  /* 0x000000720a0a724a */ /* 0x000fe20000000000 */
[----:B------:R-:W-:Y:S01]  /*bef0*/  F2FP.BF16.F32.PACK_AB R8, R9, R8 ;  /* 0x000000080908723e */ /* 0x000fe200000010ff */
[----:B------:R-:W-:Y:S01]  /*bf00*/  ULOP3.LUT UR37, UR4, 0x7, URZ, 0xc0, !UPT ;  /* 0x0000000704257892 */ /* 0x000fe2000f8ec0ff */
[----:B------:R-:W-:Y:S01]  /*bf10*/  PRMT R38, R4, 0x7632, R38 ;  /* 0x0000763204267816 */ /* 0x000fe20000000026 */
[----:B------:R-:W-:Y:S01]  /*bf20*/  FMUL2 R12, R12.F32x2.HI_LO, R116.F32x2.HI_LO ;  /* 0x000000740c0c724a */ /* 0x000fe20000000000 */
[----:B------:R-:W-:Y:S01]  /*bf30*/  F2FP.BF16.F32.PACK_AB R10, R11, R10 ;  /* 0x0000000a0b0a723e */ /* 0x000fe200000010ff */
[----:B------:R-:W-:Y:S01]  /*bf40*/  UISETP.NE.AND UP0, UPT, UR37, 0x3, UPT ;  /* 0x000000032500788c */ /* 0x000fe2000bf05270 */
[----:B------:R-:W-:Y:S01]  /*bf50*/  PRMT R39, R4, 0x7610, R39 ;  /* 0x0000761004277816 */ /* 0x000fe20000000027 */
[----:B------:R-:W-:Y:S01]  /*bf60*/  FMUL2 R14, R14.F32x2.HI_LO, R118.F32x2.HI_LO ;  /* 0x000000760e0e724a */ /* 0x000fe20000000000 */
[----:B------:R-:W-:Y:S02]  /*bf70*/  F2FP.BF16.F32.PACK_AB R12, R13, R12 ;  /* 0x0000000c0d0c723e */ /* 0x000fe400000010ff */
[----:B------:R-:W-:Y:S01]  /*bf80*/  PRMT R52, R6, 0x7632, R52 ;  /* 0x0000763206347816 */ /* 0x000fe20000000034 */
[----:B--2---:R-:W-:Y:S01]  /*bf90*/  FADD2 R16, R16.F32x2.HI_LO, R24.F32x2.HI_LO ;  /* 0x000000181010724b */ /* 0x004fe20000000000 */
[----:B------:R-:W-:Y:S01]  /*bfa0*/  F2FP.BF16.F32.PACK_AB R14, R15, R14 ;  /* 0x0000000e0f0e723e */ /* 0x000fe200000010ff */
[----:B------:R-:W-:Y:S01]  /*bfb0*/  FADD2 R18, R18.F32x2.HI_LO, R26.F32x2.HI_LO ;  /* 0x0000001a1212724b */ /* 0x000fe20000000000 */
[----:B------:R-:W-:Y:S01]  /*bfc0*/  PRMT R53, R6, 0x7610, R53 ;  /* 0x0000761006357816 */ /* 0x000fe20000000035 */
[----:B------:R-:W-:Y:S01]  /*bfd0*/  FMUL2 R16, R16.F32x2.HI_LO, R120.F32x2.HI_LO ;  /* 0x000000781010724a */ /* 0x000fe20000000000 */
[----:B------:R-:W-:Y:S01]  /*bfe0*/  PRMT R28, R8, 0x7632, R28 ;  /* 0x00007632081c7816 */ /* 0x000fe2000000001c */
[----:B------:R-:W-:Y:S01]  /*bff0*/  FMUL2 R18, R18.F32x2.HI_LO, R122.F32x2.HI_LO ;  /* 0x0000007a1212724a */ /* 0x000fe20000000000 */
[----:B------:R-:W-:Y:S02]  /*c000*/  PRMT R29, R8, 0x7610, R29 ;  /* 0x00007610081d7816 */ /* 0x000fe4000000001d */
[----:B------:R-:W-:Y:S02]  /*c010*/  F2FP.BF16.F32.PACK_AB R16, R17, R16 ;  /* 0x000000101110723e */ /* 0x000fe400000010ff */
[----:B------:R-:W-:Y:S02]  /*c020*/  F2FP.BF16.F32.PACK_AB R18, R19, R18 ;  /* 0x000000121312723e */ /* 0x000fe400000010ff */
[C---:B------:R-:W-:Y:S02]  /*c030*/  PRMT R30, R10.reuse, 0x7632, R30 ;  /* 0x000076320a1e7816 */ /* 0x040fe4000000001e */
[----:B------:R-:W-:Y:S02]  /*c040*/  PRMT R31, R10, 0x7610, R31 ;  /* 0x000076100a1f7816 */ /* 0x000fe4000000001f */
[C---:B------:R-:W-:Y:S02]  /*c050*/  PRMT R24, R12.reuse, 0x7632, R24 ;  /* 0x000076320c187816 */ /* 0x040fe40000000018 */
[----:B------:R-:W-:Y:S02]  /*c060*/  PRMT R25, R12, 0x7610, R25 ;  /* 0x000076100c197816 */ /* 0x000fe40000000019 */
[C---:B------:R-:W-:Y:S02]  /*c070*/  PRMT R17, R14.reuse, 0x7632, R17 ;  /* 0x000076320e117816 */ /* 0x040fe40000000011 */
[----:B------:R-:W-:Y:S02]  /*c080*/  PRMT R26, R14, 0x7610, R26 ;  /* 0x000076100e1a7816 */ /* 0x000fe4000000001a */
[----:B------:R-:W-:Y:S02]  /*c090*/  PRMT R19, R16, 0x7632, R19 ;  /* 0x0000763210137816 */ /* 0x000fe40000000013 */
[----:B------:R-:W-:Y:S01]  /*c0a0*/  PRMT R27, R18, 0x7632, R27 ;  /* 0x00007632121b7816 */ /* 0x000fe2000000001b */
[----:B------:R-:W-:Y:S06]  /*c0b0*/  BRA.U !UP0, `(.L_x_207) ;  /* 0x0000000108087547 */ /* 0x000fec000b800000 */
[----:B------:R-:W-:Y:S05]  /*c0c0*/  BPT.TRAP 0x1 ;  /* 0x000000040000795c */ /* 0x000fea0000300000 */
[----:B------:R-:W-:Y:S05]  /*c0d0*/  BPT.TRAP 0x1 ;  /* 0x000000040000795c */ /* 0x000fea0000300000 */
.L_x_207:
[----:B------:R-:W-:Y:S04]  /*c0e0*/  UIADD3 UR4, UPT, UPT, UR36, 0x2e868, URZ ;  /* 0x0002e86824047890 */ /* 0x000fe8000fffe0ff */
[----:B------:R-:W-:Y:S09]  /*c0f0*/  UPRMT UR4, UR38, 0x654, UR4 ;  /* 0x0000065426047896 */ /* 0x000ff20008000004 */
[----:B------:R-:W-:Y:S01]  /*c100*/  SYNCS.ARRIVE.TRANS64.RED.A1T0 RZ, [UR4], RZ ;  /* 0x000000ffffff79a7 */ /* 0x000fe20008100404 */
[----:B------:R-:W-:Y:S04]  /*c110*/  UIADD3 UR4, UPT, UPT, UR36, 0x1e000, URZ ;  /* 0x0001e00024047890 */ /* 0x000fe8000fffe0ff */
[----:B------:R-:W-:Y:S09]  /*c120*/  ULOP3.LUT UP0, URZ, UR4, 0x3f0, URZ, 0xc0, !UPT ;  /* 0x000003f004ff7892 */ /* 0x000ff2000f80c0ff */
[----:B------:R-:W-:Y:S05]  /*c130*/  BRA.U !UP0, `(.L_x_208) ;  /* 0x0000000108407547 */ /* 0x000fea000b800000 */
        /* <DEDUP_REMOVED lines=16> */
.L_x_208:
[C---:B------:R-:W-:Y:S01]  /*c240*/  LOP3.LUT P0, RZ, R72.reuse, 0x2, RZ, 0xc0, !PT ;  /* 0x0000000248ff7812 */ /* 0x040fe2000780c0ff */
[C---:B------:R-:W-:Y:S01]  /*c250*/  IMAD.SHL.U32 R3, R72.reuse, 0x40, RZ ;  /* 0x0000004048037824 */ /* 0x040fe200078e00ff */
[----:B------:R-:W-:Y:S01]  /*c260*/  SHF.R.U32.HI R5, RZ, 0x7, R72 ;  /* 0x00000007ff057819 */ /* 0x000fe20000011648 */
[----:B------:R-:W-:Y:S01]  /*c270*/  IMAD.SHL.U32 R0, R72, 0x8, RZ ;  /* 0x0000000848007824 */ /* 0x000fe200078e00ff */
[----:B------:R-:W-:Y:S01]  /*c280*/  LOP3.LUT R42, R42, 0xffff, RZ, 0xc0, !PT ;  /* 0x0000ffff2a2a7812 */ /* 0x000fe200078ec0ff */
[----:B------:R-:W-:Y:S01]  /*c290*/  IMAD.U32 R81, R81, 0x10000, RZ ;  /* 0x0001000051517824 */ /* 0x000fe200078e00ff */
[----:B------:R-:W-:Y:S01]  /*c2a0*/  LOP3.LUT R4, R3, 0x1c0, RZ, 0xc0, !PT ;  /* 0x000001c003047812 */ /* 0x000fe200078ec0ff */
[----:B------:R-:W-:Y:S01]  /*c2b0*/  IMAD.U32 R52, R52, 0x10000, RZ ;  /* 0x0001000034347824 */ /* 0x000fe200078e00ff */
[----:B------:R-:W-:Y:S01]  /*c2c0*/  LOP3.LUT R57, R57, 0xffff, RZ, 0xc0, !PT ;  /* 0x0000ffff39397812 */ /* 0x000fe200078ec0ff */
[----:B------:R-:W-:Y:S01]  /*c2d0*/  IMAD.U32 R43, R43, 0x10000, RZ ;  /* 0x000100002b2b7824 */ /* 0x000fe200078e00ff */
[----:B------:R-:W-:Y:S01]  /*c2e0*/  LOP3.LUT R0, R4, 0x38, R0, 0xf8, !PT ;  /* 0x0000003804007812 */ /* 0x000fe200078ef800 */
[----:B------:R-:W-:Y:S01]  /*c2f0*/  IMAD.U32 R51, R51, 0x10000, RZ ;  /* 0x0001000033337824 */ /* 0x000fe200078e00ff */
[----:B------:R-:W-:Y:S01]  /*c300*/  LOP3.LUT R4, R72, 0x1, RZ, 0xc0, !PT ;  /* 0x0000000148047812 */ /* 0x000fe200078ec0ff */
[----:B------:R-:W-:Y:S01]  /*c310*/  IMAD.U32 R63, R63, 0x10000, RZ ;  /* 0x000100003f3f7824 */ /* 0x000fe200078e00ff */
[----:B------:R-:W-:Y:S01]  /*c320*/  LOP3.LUT R0, R0, 0x1e00, R3, 0xf8, !PT ;  /* 0x00001e0000007812 */ /* 0x000fe200078ef803 */
[----:B------:R-:W-:Y:S01]  /*c330*/  IMAD.MOV.U32 R3, RZ, RZ, 0x10 ;  /* 0x00000010ff037424 */ /* 0x000fe200078e00ff */
[----:B------:R-:W-:Y:S01]  /*c340*/  LOP3.LUT R5, R5, 0x1, RZ, 0xc0, !PT ;  /* 0x0000000105057812 */ /* 0x000fe200078ec0ff */
[----:B------:R-:W-:Y:S01]  /*c350*/  IMAD.U32 R67, R67, 0x10000, RZ ;  /* 0x0001000043437824 */ /* 0x000fe200078e00ff */
[----:B------:R-:W-:Y:S01]  /*c360*/  LEA R8, P1, R42, RZ, 0x10 ;  /* 0x000000ff2a087211 */ /* 0x000fe200078280ff */
[----:B------:R-:W-:Y:S01]  /*c370*/  IMAD.U32 R71, R71, 0x10000, RZ ;  /* 0x0001000047477824 */ /* 0x000fe200078e00ff */
[----:B------:R-:W-:Y:S01]  /*c380*/  SEL R6, R3, 0xfffffff0, !P0 ;  /* 0xfffffff003067807 */ /* 0x000fe20004000000 */
[----:B------:R-:W-:Y:S01]  /*c390*/  IMAD.U32 R85, R85, 0x10000, RZ ;  /* 0x0001000055557824 */ /* 0x000fe200078e00ff */
[----:B------:R-:W-:Y:S01]  /*c3a0*/  ISETP.NE.U32.AND P2, PT, R4, 0x1, PT ;  /* 0x000000010400780c */ /* 0x000fe20003f45070 */
[----:B------:R-:W-:Y:S01]  /*c3b0*/  IMAD.U32 R36, R36, 0x10000, RZ ;  /* 0x0001000024247824 */ /* 0x000fe200078e00ff */
[----:B------:R-:W-:Y:S01]  /*c3c0*/  LOP3.LUT R48, R48, 0xffff, RZ, 0xc0, !PT ;  /* 0x0000ffff30307812 */ /* 0x000fe200078ec0ff */
[----:B------:R-:W-:Y:S01]  /*c3d0*/  IMAD R0, R6, R5, R0 ;  /* 0x0000000506007224 */ /* 0x000fe200078e0200 */
[----:B------:R-:W-:Y:S02]  /*c3e0*/  LEA R4, P0, R57, RZ, 0x10 ;  /* 0x000000ff39047211 */ /* 0x000fe400078080ff */
[----:B------:R-:W-:Y:S02]  /*c3f0*/  LOP3.LUT R61, R61, 0xffff, RZ, 0xc0, !PT ;  /* 0x0000ffff3d3d7812 */ /* 0x000fe400078ec0ff */
[----:B------:R-:W-:Y:S02]  /*c400*/  LEA.HI.X R9, R42, RZ, RZ, 0x10, P1 ;  /* 0x000000ff2a097211 */ /* 0x000fe400008f84ff */
[----:B------:R-:W-:Y:S02]  /*c410*/  LEA R6, P1, R48, RZ, 0x10 ;  /* 0x000000ff30067211 */ /* 0x000fe400078280ff */
[----:B------:R-:W-:Y:S02]  /*c420*/  LEA.HI.X R5, R57, RZ, RZ, 0x10, P0 ;  /* 0x000000ff39057211 */ /* 0x000fe400000f84ff */
[----:B------:R-:W-:Y:S02]  /*c430*/  LOP3.LUT R2, R8, 0xffff, R2, 0xf8, !PT ;  /* 0x0000ffff08027812 */ /* 0x000fe400078ef802 */
[----:B------:R-:W-:Y:S02]  /*c440*/  LOP3.LUT R65, R65, 0xffff, RZ, 0xc0, !PT ;  /* 0x0000ffff41417812 */ /* 0x000fe400078ec0ff */
[----:B------:R-:W-:Y:S02]  /*c450*/  LEA R8, P0, R61, RZ, 0x10 ;  /* 0x000000ff3d087211 */ /* 0x000fe400078080ff */
[----:B------:R-:W-:Y:S02]  /*c460*/  LOP3.LUT R69, R69, 0xffff, RZ, 0xc0, !PT ;  /* 0x0000ffff45457812 */ /* 0x000fe400078ec0ff */
[----:B------:R-:W-:Y:S02]  /*c470*/  LEA.HI.X R7, R48, RZ, RZ, 0x10, P1 ;  /* 0x000000ff30077211 */ /* 0x000fe400008f84ff */
[----:B------:R-:W-:Y:S02]  /*c480*/  LOP3.LUT R56, R9, 0xffff, R56, 0xf8, !PT ;  /* 0x0000ffff09387812 */ /* 0x000fe400078ef838 */
[----:B------:R-:W-:Y:S02]  /*c490*/  LEA R10, P1, R65, RZ, 0x10 ;  /* 0x000000ff410a7211 */ /* 0x000fe400078280ff */
[----:B------:R-:W-:Y:S02]  /*c4a0*/  LEA.HI.X R9, R61, RZ, RZ, 0x10, P0 ;  /* 0x000000ff3d097211 */ /* 0x000fe400000f84ff */
[----:B------:R-:W-:Y:S02]  /*c4b0*/  LOP3.LUT R75, R75, 0xffff, RZ, 0xc0, !PT ;  /* 0x0000ffff4b4b7812 */ /* 0x000fe400078ec0ff */
[----:B------:R-:W-:Y:S02]  /*c4c0*/  LEA R12, P0, R69, RZ, 0x10 ;  /* 0x000000ff450c7211 */ /* 0x000fe400078080ff */
[----:B------:R-:W-:Y:S02]  /*c4d0*/  LOP3.LUT R60, R5, 0xffff, R60, 0xf8, !PT ;  /* 0x0000ffff053c7812 */ /* 0x000fe400078ef83c */
[----:B------:R-:W-:Y:S02]  /*c4e0*/  LOP3.LUT R79, R79, 0xffff, RZ, 0xc0, !PT ;  /* 0x0000ffff4f4f7812 */ /* 0x000fe400078ec0ff */
[----:B------:R-:W-:Y:S02]  /*c4f0*/  LEA.HI.X R11, R65, RZ, RZ, 0x10, P1 ;  /* 0x000000ff410b7211 */ /* 0x000fe400008f84ff */
[----:B------:R-:W-:Y:S02]  /*c500*/  LOP3.LUT R5, R8, 0xffff, R62, 0xf8, !PT ;  /* 0x0000ffff08057812 */ /* 0x000fe400078ef83e */
[----:B------:R-:W-:Y:S02]  /*c510*/  LOP3.LUT R50, R7, 0xffff, R50, 0xf8, !PT ;  /* 0x0000ffff07327812 */ /* 0x000fe400078ef832 */
[----:B------:R-:W-:Y:S02]  /*c520*/  LEA R8, P1, R75, RZ, 0x10 ;  /* 0x000000ff4b087211 */ /* 0x000fe400078280ff */
[----:B------:R-:W-:Y:S02]  /*c530*/  LEA.HI.X R13, R69, RZ, RZ, 0x10, P0 ;  /* 0x000000ff450d7211 */ /* 0x000fe400000f84ff */
[----:B------:R-:W-:Y:S02]  /*c540*/  LOP3.LUT R7, R10, 0xffff, R66, 0xf8, !PT ;  /* 0x0000ffff0a077812 */ /* 0x000fe400078ef842 */
[----:B------:R-:W-:Y:S02]  /*c550*/  LOP3.LUT R83, R83, 0xffff, RZ, 0xc0, !PT ;  /* 0x0000ffff53537812 */ /* 0x000fe400078ec0ff */
[----:B------:R-:W-:Y:S02]  /*c560*/  LEA R10, P0, R79, RZ, 0x10 ;  /* 0x000000ff4f0a7211 */ /* 0x000fe400078080ff */
[----:B------:R-:W-:Y:S02]  /*c570*/  LOP3.LUT R64, R9, 0xffff, R64, 0xf8, !PT ;  /* 0x0000ffff09407812 */ /* 0x000fe400078ef840 */
[----:B------:R-:W-:Y:S02]  /*c580*/  LOP3.LUT R44, R44, 0xffff, RZ, 0xc0, !PT ;  /* 0x0000ffff2c2c7812 */ /* 0x000fe400078ec0ff */
[----:B------:R-:W-:Y:S02]  /*c590*/  LEA.HI.X R9, R75, RZ, RZ, 0x10, P1 ;  /* 0x000000ff4b097211 */ /* 0x000fe400008f84ff */
[----:B------:R-:W-:Y:S02]  /*c5a0*/  LOP3.LUT R68, R11, 0xffff, R68, 0xf8, !PT ;  /* 0x0000ffff0b447812 */ /* 0x000fe400078ef844 */
[----:B------:R-:W-:Y:S02]  /*c5b0*/  LEA R14, P1, R83, RZ, 0x10 ;  /* 0x000000ff530e7211 */ /* 0x000fe400078280ff */
[----:B------:R-:W-:Y:S02]  /*c5c0*/  LEA.HI.X R11, R79, RZ, RZ, 0x10, P0 ;  /* 0x000000ff4f0b7211 */ /* 0x000fe400000f84ff */
[----:B------:R-:W-:Y:S02]  /*c5d0*/  LOP3.LUT R32, R32, 0xffff, RZ, 0xc0, !PT ;  /* 0x0000ffff20207812 */ /* 0x000fe400078ec0ff */
[----:B------:R-:W-:Y:S02]  /*c5e0*/  LEA R20, P0, R44, RZ, 0x10 ;  /* 0x000000ff2c147211 */ /* 0x000fe400078080ff */
[----:B------:R-:W-:Y:S02]  /*c5f0*/  LOP3.LUT R23, R23, 0xffff, RZ, 0xc0, !PT ;  /* 0x0000ffff17177812 */ /* 0x000fe400078ec0ff */
[----:B------:R-:W-:Y:S02]  /*c600*/  LEA.HI.X R15, R83, RZ, RZ, 0x10, P1 ;  /* 0x000000ff530f7211 */ /* 0x000fe400008f84ff */
[----:B------:R-:W-:Y:S02]  /*c610*/  LEA R48, P1, R32, RZ, 0x10 ;  /* 0x000000ff20307211 */ /* 0x000fe400078280ff */
[----:B------:R-:W-:Y:S02]  /*c620*/  LEA.HI.X R21, R44, RZ, RZ, 0x10, P0 ;  /* 0x000000ff2c157211 */ /* 0x000fe400000f84ff */
[----:B------:R-:W-:Y:S02]  /*c630*/  LOP3.LUT R38, R38, 0xffff, RZ, 0xc0, !PT ;  /* 0x0000ffff26267812 */ /* 0x000fe400078ec0ff */
[----:B------:R-:W-:Y:S02]  /*c640*/  LEA R44, P0, R23, RZ, 0x10 ;  /* 0x000000ff172c7211 */ /* 0x000fe400078080ff */
[----:B------:R-:W-:Y:S02]  /*c650*/  LOP3.LUT R6, R6, 0xffff, R49, 0xf8, !PT ;  /* 0x0000ffff06067812 */ /* 0x000fe400078ef831 */
        /* <DEDUP_REMOVED lines=10> */
[----:B------:R-:W-:Y:S02]  /*c700*/  LOP3.LUT R86, R15, 0xffff, R86, 0xf8, !PT ;  /* 0x0000ffff0f567812 */ /* 0x000fe400078ef856 */
[----:B------:R-:W-:Y:S02]  /*c710*/  LEA.HI.X R21, R38, RZ, RZ, 0x10, P1 ;  /* 0x000000ff26157211 */ /* 0x000fe400008f84ff */
[----:B------:R-:W-:Y:S02]  /*c720*/  LOP3.LUT R15, R48, 0xffff, R33, 0xf8, !PT ;  /* 0x0000ffff300f7812 */ /* 0x000fe400078ef821 */
[----:B------:R-:W-:Y:S02]  /*c730*/  LEA R38, P1, R24, RZ, 0x10 ;  /* 0x000000ff18267211 */ /* 0x000fe400078280ff */
[----:B------:R-:W-:Y:S02]  /*c740*/  LEA.HI.X R33, R28, RZ, RZ, 0x10, P0 ;  /* 0x000000ff1c217211 */ /* 0x000fe400000f84ff */
[C---:B------:R-:W-:Y:S02]  /*c750*/  LEA R28, P0, R19.reuse, RZ, 0x10 ;  /* 0x000000ff131c7211 */ /* 0x040fe400078080ff */
[----:B------:R-:W-:Y:S02]  /*c760*/  LOP3.LUT R20, R20, 0xffff, R39, 0xf8, !PT ;  /* 0x0000ffff14147812 */ /* 0x000fe400078ef827 */
[----:B------:R-:W-:Y:S02]  /*c770*/  LEA.HI.X R39, R24, RZ, RZ, 0x10, P1 ;  /* 0x000000ff18277211 */ /* 0x000fe400008f84ff */
[----:B------:R-:W-:Y:S01]  /*c780*/  LOP3.LUT R24, R32, 0xffff, R29, 0xf8, !PT ;  /* 0x0000ffff20187812 */ /* 0x000fe200078ef81d */
[----:B------:R-:W-:Y:S01]  /*c790*/  IMAD.U32 R32, R30, 0x10000, RZ ;  /* 0x000100001e207824 */ /* 0x000fe200078e00ff */
[----:B------:R-:W-:Y:S01]  /*c7a0*/  LEA.HI.X R29, R19, RZ, RZ, 0x10, P0 ;  /* 0x000000ff131d7211 */ /* 0x000fe200000f84ff */
[----:B------:R-:W-:Y:S01]  /*c7b0*/  IMAD.U32 R30, R17, 0x10000, RZ ;  /* 0x00010000111e7824 */ /* 0x000fe200078e00ff */
[----:B------:R-:W-:Y:S01]  /*c7c0*/  LOP3.LUT R23, R33, 0xffff, R31, 0xf8, !PT ;  /* 0x0000ffff21177812 */ /* 0x000fe200078ef81f */
[----:B------:R-:W-:Y:S01]  /*c7d0*/  IMAD.U32 R17, R27, 0x10000, RZ ;  /* 0x000100001b117824 */ /* 0x000fe200078e00ff */
[----:B------:R-:W-:Y:S01]  /*c7e0*/  LOP3.LUT R31, R39, 0xffff, R26, 0xf8, !PT ;  /* 0x0000ffff271f7812 */ /* 0x000fe200078ef81a */
[----:B------:R-:W-:Y:S01]  /*c7f0*/  IMAD.U32 R19, R59, 0x10000, RZ ;  /* 0x000100003b137824 */ /* 0x000fe200078e00ff */
[----:B------:R-:W-:Y:S01]  /*c800*/  LOP3.LUT R26, R28, 0xffff, R16, 0xf8, !PT ;  /* 0x0000ffff1c1a7812 */ /* 0x000fe200078ef810 */
[----:B------:R-:W-:Y:S01]  /*c810*/  IMAD.U32 R28, R46, 0x10000, RZ ;  /* 0x000100002e1c7824 */ /* 0x000fe200078e00ff */
[----:B------:R-:W-:Y:S01]  /*c820*/  LOP3.LUT R18, R29, 0xffff, R18, 0xf8, !PT ;  /* 0x0000ffff1d127812 */ /* 0x000fe200078ef812 */
[----:B------:R-:W-:Y:S01]  /*c830*/  IMAD.U32 R29, R34, 0x10000, RZ ;  /* 0x00010000221d7824 */ /* 0x000fe200078e00ff */
[----:B------:R-:W-:Y:S02]  /*c840*/  LOP3.LUT R16, R56, R43, RZ, 0xfc, !PT ;  /* 0x0000002b38107212 */ /* 0x000fe400078efcff */
[----:B------:R-:W-:Y:S02]  /*c850*/  LOP3.LUT R4, R4, 0xffff, R58, 0xf8, !PT ;  /* 0x0000ffff04047812 */ /* 0x000fe400078ef83a */
[----:B------:R-:W-:Y:S02]  /*c860*/  LOP3.LUT R27, R31, R30, RZ, 0xfc, !PT ;  /* 0x0000001e1f1b7212 */ /* 0x000fe400078efcff */
[----:B------:R-:W-:Y:S02]  /*c870*/  LEA R30, R0, UR36, 0x1 ;  /* 0x00000024001e7c11 */ /* 0x000fe4000f8e08ff */
[----:B------:R-:W-:Y:S01]  /*c880*/  LOP3.LUT R0, R18, R17, RZ, 0xfc, !PT ;  /* 0x0000001112007212 */ /* 0x000fe200078efcff */
[----:B------:R-:W-:Y:S01]  /*c890*/  IMAD.MOV.U32 R17, RZ, RZ, R16 ;  /* 0x000000ffff117224 */ /* 0x000fe200078e0010 */
[----:B------:R-:W-:Y:S01]  /*c8a0*/  LOP3.LUT R19, R60, R19, RZ, 0xfc, !PT ;  /* 0x000000133c137212 */ /* 0x000fe200078efcff */
[----:B------:R-:W-:Y:S01]  /*c8b0*/  IMAD.MOV.U32 R16, RZ, RZ, R2 ;  /* 0x000000ffff107224 */ /* 0x000fe200078e0002 */
[----:B------:R-:W-:Y:S01]  /*c8c0*/  LOP3.LUT R50, R50, R51, RZ, 0xfc, !PT ;  /* 0x0000003332327212 */ /* 0x000fe200078efcff */
[----:B------:R-:W-:Y:S01]  /*c8d0*/  IMAD.MOV.U32 R18, RZ, RZ, R4 ;  /* 0x000000ffff127224 */ /* 0x000fe200078e0004 */
[----:B------:R-:W-:Y:S01]  /*c8e0*/  LOP3.LUT R23, R23, R32, RZ, 0xfc, !PT ;  /* 0x0000002017177212 */ /* 0x000fe200078efcff */
[----:B------:R-:W-:Y:S01]  /*c8f0*/  IMAD.MOV.U32 R4, RZ, RZ, R7 ;  /* 0x000000ffff047224 */ /* 0x000fe200078e0007 */
[----:B------:R-:W-:Y:S01]  /*c900*/  LOP3.LUT R8, R8, 0xffff, R76, 0xf8, !PT ;  /* 0x0000ffff08087812 */ /* 0x000fe200078ef84c */
[----:B------:R-:W-:Y:S01]  /*c910*/  VIADD R32, R30, 0x1e000 ;  /* 0x0001e0001e207836 */ /* 0x000fe20000000000 */
[----:B------:R1:W-:Y:S01]  /*c920*/  STS.128 [R30+0x1e000], R16 ;  /* 0x01e000101e007388 */ /* 0x0003e20000000c00 */
[----:B------:R-:W-:Y:S01]  /*c930*/  LOP3.LUT R64, R64, R63, RZ, 0xfc, !PT ;  /* 0x0000003f40407212 */ /* 0x000fe200078efcff */
[----:B------:R-:W-:Y:S01]  /*c940*/  VIADD R2, R30, 0x1e040 ;  /* 0x0001e0401e027836 */ /* 0x000fe20000000000 */
[----:B------:R-:W-:Y:S02]  /*c950*/  LOP3.LUT P0, RZ, R72, 0x4, RZ, 0xc0, !PT ;  /* 0x0000000448ff7812 */ /* 0x000fe4000780c0ff */
[----:B------:R-:W-:Y:S02]  /*c960*/  SEL R31, R3, 0xfffffff0, P2 ;  /* 0xfffffff0031f7807 */ /* 0x000fe40001000000 */
[----:B------:R-:W-:Y:S02]  /*c970*/  LOP3.LUT R12, R12, 0xffff, R70, 0xf8, !PT ;  /* 0x0000ffff0c0c7812 */ /* 0x000fe400078ef846 */
[----:B------:R-:W-:Y:S01]  /*c980*/  LOP3.LUT R68, R68, R67, RZ, 0xfc, !PT ;  /* 0x0000004344447212 */ /* 0x000fe200078efcff */
[----:B------:R-:W-:Y:S01]  /*c990*/  IMAD.IADD R3, R30, 0x1, R31 ;  /* 0x000000011e037824 */ /* 0x000fe200078e021f */
[----:B------:R-:W-:Y:S02]  /*c9a0*/  LOP3.LUT R74, R74, R71, RZ, 0xfc, !PT ;  /* 0x000000474a4a7212 */ /* 0x000fe400078efcff */
[----:B------:R-:W-:Y:S01]  /*c9b0*/  LOP3.LUT R78, R9, 0xffff, R78, 0xf8, !PT ;  /* 0x0000ffff094e7812 */ /* 0x000fe200078ef84e */
[----:B------:R-:W-:Y:S01]  /*c9c0*/  IMAD.U32 R9, R77, 0x10000, RZ ;  /* 0x000100004d097824 */ /* 0x000fe200078e00ff */
[----:B------:R-:W-:Y:S01]  /*c9d0*/  LOP3.LUT R11, R11, 0xffff, R82, 0xf8, !PT ;  /* 0x0000ffff0b0b7812 */ /* 0x000fe200078ef852 */
[----:B------:R-:W-:Y:S01]  /*c9e0*/  @P0 VIADD R2, R32, 0xffffffc0 ;  /* 0xffffffc020020836 */ /* 0x000fe20000000000 */
[----:B------:R-:W-:Y:S01]  /*c9f0*/  LOP3.LUT R10, R10, 0xffff, R80, 0xf8, !PT ;  /* 0x0000ffff0a0a7812 */ /* 0x000fe200078ef850 */
[----:B------:R-:W-:Y:S01]  /*ca00*/  IMAD.MOV.U32 R7, RZ, RZ, R74 ;  /* 0x000000ffff077224 */ /* 0x000fe200078e004a */
[----:B------:R-:W-:Y:S02]  /*ca10*/  LOP3.LUT R9, R78, R9, RZ, 0xfc, !PT ;  /* 0x000000094e097212 */ /* 0x000fe400078efcff */
[----:B------:R-:W-:Y:S02]  /*ca20*/  LOP3.LUT R11, R11, R81, RZ, 0xfc, !PT ;  /* 0x000000510b0b7212 */ /* 0x000fe400078efcff */
[----:B------:R-:W-:Y:S02]  /*ca30*/  LOP3.LUT R14, R14, 0xffff, R84, 0xf8, !PT ;  /* 0x0000ffff0e0e7812 */ /* 0x000fe400078ef854 */
[----:B------:R-:W-:Y:S02]  /*ca40*/  LOP3.LUT R86, R86, R85, RZ, 0xfc, !PT ;  /* 0x0000005556567212 */ /* 0x000fe400078efcff */
[----:B------:R-:W-:Y:S02]  /*ca50*/  LOP3.LUT R28, R47, R28, RZ, 0xfc, !PT ;  /* 0x0000001c2f1c7212 */ /* 0x000fe400078efcff */
[----:B------:R-:W-:Y:S01]  /*ca60*/  LOP3.LUT R37, R45, 0xffff, R37, 0xf8, !PT ;  /* 0x0000ffff2d257812 */ /* 0x000fe200078ef825 */
[----:B-1----:R-:W-:Y:S01]  /*ca70*/  IMAD.MOV.U32 R16, RZ, RZ, R6 ;  /* 0x000000ffff107224 */ /* 0x002fe200078e0006 */
[----:B------:R-:W-:Y:S01]  /*ca80*/  LOP3.LUT R22, R44, 0xffff, R22, 0xf8, !PT ;  /* 0x0000ffff2c167812 */ /* 0x000fe200078ef816 */
[----:B------:R-:W-:Y:S01]  /*ca90*/  IMAD.MOV.U32 R17, RZ, RZ, R50 ;  /* 0x000000ffff117224 */ /* 0x000fe200078e0032 */
[----:B------:R-:W-:Y:S01]  /*caa0*/  LOP3.LUT R37, R37, R36, RZ, 0xfc, !PT ;  /* 0x0000002425257212 */ /* 0x000fe200078efcff */
[----:B------:R-:W-:Y:S01]  /*cab0*/  IMAD.MOV.U32 R18, RZ, RZ, R5 ;  /* 0x000000ffff127224 */ /* 0x000fe200078e0005 */
[----:B------:R-:W-:Y:S01]  /*cac0*/  LOP3.LUT R35, R49, 0xffff, R35, 0xf8, !PT ;  /* 0x0000ffff31237812 */ /* 0x000fe200078ef823 */
[----:B------:R-:W-:Y:S01]  /*cad0*/  IMAD.MOV.U32 R19, RZ, RZ, R64 ;  /* 0x000000ffff137224 */ /* 0x000fe200078e0040 */
[----:B------:R-:W-:Y:S01]  /*cae0*/  LOP3.LUT R21, R21, 0xffff, R53, 0xf8, !PT ;  /* 0x0000ffff15157812 */ /* 0x000fe200078ef835 */
[----:B------:R-:W-:Y:S01]  /*caf0*/  IMAD.MOV.U32 R5, RZ, RZ, R68 ;  /* 0x000000ffff057224 */ /* 0x000fe200078e0044 */
[----:B------:R-:W-:Y:S01]  /*cb00*/  LOP3.LUT R29, R35, R29, RZ, 0xfc, !PT ;  /* 0x0000001d231d7212 */ /* 0x000fe200078efcff */
[----:B------:R-:W-:Y:S01]  /*cb10*/  IMAD.MOV.U32 R6, RZ, RZ, R12 ;  /* 0x000000ffff067224 */ /* 0x000fe200078e000c */
[----:B------:R1:W-:Y:S01]  /*cb20*/  STS.128 [R3+0x1e000], R16 ;  /* 0x01e0001003007388 */ /* 0x0003e20000000c00 */
[----:B------:R-:W-:Y:S02]  /*cb30*/  LOP3.LUT R21, R21, R52, RZ, 0xfc, !PT ;  /* 0x0000003415157212 */ /* 0x000fe400078efcff */
[----:B------:R-:W-:Y:S05]  /*cb40*/  LOP3.LUT R25, R38, 0xffff, R25, 0xf8, !PT ;  /* 0x0000ffff26197812 */ /* 0x000fea00078ef819 */
[----:B------:R2:W-:Y:S01]  /*cb50*/  STS.128 [R2], R4 ;  /* 0x0000000402007388 */ /* 0x0005e20000000c00 */
[----:B-1----:R-:W-:Y:S02]  /*cb60*/  IMAD.IADD R16, R31, 0x1, R2 ;  /* 0x000000011f107824 */ /* 0x002fe400078e0202 */
[----:B------:R-:W-:Y:S05]  /*cb70*/  IMAD.MOV.U32 R31, RZ, RZ, R37 ;  /* 0x000000ffff1f7224 */ /* 0x000fea00078e0025 */
[----:B------:R-:W-:Y:S01]  /*cb80*/  STS.128 [R16], R8 ;  /* 0x0000000810007388 */ /* 0x000fe20000000c00 */
[----:B--2---:R-:W-:Y:S02]  /*cb90*/  IMAD.MOV.U32 R4, RZ, RZ, R14 ;  /* 0x000000ffff047224 */ /* 0x004fe400078e000e */
[----:B------:R-:W-:Y:S02]  /*cba0*/  IMAD.MOV.U32 R5, RZ, RZ, R86 ;  /* 0x000000ffff057224 */ /* 0x000fe400078e0056 */
[----:B------:R-:W-:Y:S02]  /*cbb0*/  IMAD.MOV.U32 R6, RZ, RZ, R13 ;  /* 0x000000ffff067224 */ /* 0x000fe400078e000d */
[----:B------:R-:W-:Y:S02]  /*cbc0*/  IMAD.MOV.U32 R7, RZ, RZ, R28 ;  /* 0x000000ffff077224 */ /* 0x000fe400078e001c */
[----:B------:R-:W-:Y:S03]  /*cbd0*/  IMAD.MOV.U32 R28, RZ, RZ, R15 ;  /* 0x000000ffff1c7224 */ /* 0x000fe600078e000f */
[----:B------:R1:W-:Y:S02]  /*cbe0*/  STS.128 [R30+0x22000], R4 ;  /* 0x022000041e007388 */ /* 0x0003e40000000c00 */
[----:B-1----:R-:W-:Y:S02]  /*cbf0*/  IMAD.MOV.U32 R30, RZ, RZ, R22 ;  /* 0x000000ffff1e7224 */ /* 0x002fe400078e0016 */
[----:B------:R-:W-:Y:S02]  /*cc00*/  IMAD.MOV.U32 R22, RZ, RZ, R24 ;  /* 0x000000ffff167224 */ /* 0x000fe400078e0018 */
[----:B------:R-:W-:Y:S02]  /*cc10*/  IMAD.MOV.U32 R24, RZ, RZ, R25 ;  /* 0x000000ffff187224 */ /* 0x000fe400078e0019 */
[----:B------:R1:W-:Y:S01]  /*cc20*/  STS.128 [R3+0x22000], R28 ;  /* 0x0220001c03007388 */ /* 0x0003e20000000c00 */
[----:B------:R-:W-:Y:S02]  /*cc30*/  IMAD.MOV.U32 R25, RZ, RZ, R27 ;  /* 0x000000ffff197224 */ /* 0x000fe400078e001b */
[----:B------:R-:W-:Y:S02]  /*cc40*/  IMAD.MOV.U32 R27, RZ, RZ, R0 ;  /* 0x000000ffff1b7224 */ /* 0x000fe400078e0000 */
[----:B------:R-:W-:Y:S03]  /*cc50*/  IMAD.U32 R0, RZ, RZ, UR37 ;  /* 0x00000025ff007e24 */ /* 0x000fe6000f8e00ff */
[----:B------:R1:W-:Y:S02]  /*cc60*/  STS.128 [R2+0x4000], R20 ;  /* 0x0040001402007388 */ /* 0x0003e40000000c00 */
[----:B------:R-:W-:Y:S06]  /*cc70*/  ISETP.NE.AND P0, PT, R0, 0x3, PT ;  /* 0x000000030000780c */ /* 0x000fec0003f05270 */
[----:B------:R1:W-:Y:S01]  /*cc80*/  STS.128 [R16+0x4000], R24 ;  /* 0x0040001810007388 */ /* 0x0003e20000000c00 */
[----:B------:R-:W-:Y:S01]  /*cc90*/  @!PT LDS RZ, [RZ] ;  /* 0x00000000fffff984 */ /* 0x000fe20000000800 */
[----:B------:R-:W-:Y:S01]  /*cca0*/  @!PT LDS RZ, [RZ] ;  /* 0x00000000fffff984 */ /* 0x000fe20000000800 */
[----:B------:R-:W-:Y:S01]  /*ccb0*/  @!PT LDS RZ, [RZ] ;  /* 0x00000000fffff984 */ /* 0x000fe20000000800 */
[----:B------:R-:W-:Y:S01]  /*ccc0*/  @!PT LDS RZ, [RZ] ;  /* 0x00000000fffff984 */ /* 0x000fe20000000800 */
[----:B------:R2:W-:Y:S07]  /*ccd0*/  MEMBAR.ALL.CTA ;  /* 0x0000000000007992 */ /* 0x0005ee0000008000 */
[----:B--2---:R-:W2:Y:S01]  /*cce0*/  FENCE.VIEW.ASYNC.S ;  /* 0x00000000000073c6 */ /* 0x004ea20000000000 */
[----:B------:R-:W-:Y:S05]  /*ccf0*/  @!P0 BRA `(.L_x_209) ;  /* 0x0000000000048947 */ /* 0x000fea0003800000 */
[----:B------:R-:W-:Y:S05]  /*cd00*/  BPT.TRAP 0x1 ;  /* 0x000000040000795c */ /* 0x000fea0000300000 */
.L_x_209:
[----:B--2---:R-:W-:Y:S01]  /*cd10*/  SYNCS.ARRIVE.TRANS64.A1T0 RZ, [UR36+0x2e890], RZ ;  /* 0x02e890ffffff79a7 */ /* 0x004fe20008100024 */
[----:B------:R-:W-:Y:S05]  /*cd20*/  @!P0 BRA `(.L_x_210) ;  /* 0x0000000000048947 */ /* 0x000fea0003800000 */
[----:B------:R-:W-:Y:S05]  /*cd30*/  BPT.TRAP 0x1 ;  /* 0x000000040000795c */ /* 0x000fea0000300000 */
.L_x_210:
[----:B------:R-:W2:Y:S01]  /*cd40*/  LDL.LU R0, [R1] ;  /* 0x0000000001007983 */ /* 0x000ea20000300800 */
[----:B------:R-:W-:Y:S01]  /*cd50*/  UIADD3 UR4, UPT, UPT, UR36, 0x2e848, URZ ;  /* 0x0002e84824047890 */ /* 0x000fe2000fffe0ff */
[----:B------:R-:W-:Y:S02]  /*cd60*/  LOP3.LUT R125, R125, 0x1, RZ, 0x3c, !PT ;  /* 0x000000017d7d7812 */ /* 0x000fe400078e3cff */
[----:B------:R-:W3:Y:S01]  /*cd70*/  LDL.LU R5, [R1+0x8] ;  /* 0x0000080001057983 */ /* 0x000ee20000300800 */
[----:B------:R-:W-:Y:S01]  /*cd80*/  UPRMT UR4, UR38, 0x654, UR4 ;  /* 0x0000065426047896 */ /* 0x000fe20008000004 */
[----:B------:R-:W-:Y:S02]  /*cd90*/  LOP3.LUT R124, R124, 0x1, RZ, 0x3c, !PT ;  /* 0x000000017c7c7812 */ /* 0x000fe400078e3cff */
[----:B------:R-:W4:Y:S04]  /*cda0*/  LDL.LU R4, [R1+0x4] ;  /* 0x0000040001047983 */ /* 0x000f280000300800 */
[----:B-1----:R-:W5:Y:S02]  /*cdb0*/  LDL.LU R3, [R1+0x10] ;  /* 0x0000100001037983 */ /* 0x002f640000300800 */
[----:B------:R-:W-:Y:S02]  /*cdc0*/  SYNCS.ARRIVE.TRANS64.RED.A1T0 RZ, [UR4], RZ ;  /* 0x000000ffffff79a7 */ /* 0x000fe40008100404 */
[----:B------:R-:W2:Y:S02]  /*cdd0*/  LDL.LU R2, [R1+0xc] ;  /* 0x00000c0001027983 */ /* 0x000ea40000300800 */
[----:B--2---:R-:W-:Y:S02]  /*cde0*/  LOP3.LUT R2, R2, 0x1, RZ, 0x3c, !PT ;  /* 0x0000000102027812 */ /* 0x004fe400078e3cff */
[----:B---3--:R-:W-:Y:S02]  /*cdf0*/  LOP3.LUT R5, R5, 0x1, RZ, 0x3c, !PT ;  /* 0x0000000105057812 */ /* 0x008fe400078e3cff */
[----:B----4-:R-:W-:Y:S02]  /*ce00*/  LOP3.LUT R4, R4, 0x1, RZ, 0x3c, !PT ;  /* 0x0000000104047812 */ /* 0x010fe400078e3cff */
[----:B-----5:R-:W-:Y:S01]  /*ce10*/  LOP3.LUT R3, R3, 0x1, RZ, 0x3c, !PT ;  /* 0x0000000103037812 */ /* 0x020fe200078e3cff */
[----:B------:R2:W-:Y:S01]  /*ce20*/  STL [R1+0x8], R5 ;  /* 0x0000080501007387 */ /* 0x0005e20000100800 */
[C---:B------:R-:W-:Y:S01]  /*ce30*/  ISETP.GT.U32.AND P1, PT, R0.reuse, 0x1, PT ;  /* 0x000000010000780c */ /* 0x040fe20003f24070 */
[----:B------:R-:W-:Y:S02]  /*ce40*/  VIADD R0, R0, 0xffffffff ;  /* 0xffffffff00007836 */ /* 0x000fe40000000000 */
[----:B------:R2:W-:Y:S04]  /*ce50*/  STL [R1+0x4], R4 ;  /* 0x0000040401007387 */ /* 0x0005e80000100800 */
[----:B------:R2:W-:Y:S04]  /*ce60*/  STL [R1], R0 ;  /* 0x0000000001007387 */ /* 0x0005e80000100800 */
[----:B------:R2:W-:Y:S04]  /*ce70*/  STL [R1+0x10], R3 ;  /* 0x0000100301007387 */ /* 0x0005e80000100800 */
[----:B------:R2:W-:Y:S01]  /*ce80*/  STL [R1+0xc], R2 ;  /* 0x00000c0201007387 */ /* 0x0005e20000100800 */
[----:B------:R-:W-:Y:S05]  /*ce90*/  @P1 BRA `(.L_x_211) ;  /* 0xffffffb800c01947 */ /* 0x000fea000383ffff */
[----:B------:R-:W1:Y:S01]  /*cea0*/  S2R R57, SR_TID.X ;  /* 0x0000000000397919 */ /* 0x000e620000002100 */
[----:B------:R-:W3:Y:S01]  /*ceb0*/  S2UR UR5, SR_CTAID.Y ;  /* 0x00000000000579c3 */ /* 0x000ee20000002600 */
[----:B------:R-:W-:Y:S01]  /*cec0*/  LOP3.LUT R17, R72, 0x7f, RZ, 0xc0, !PT ;  /* 0x0000007f48117812 */ /* 0x000fe200078ec0ff */
[----:B------:R-:W-:Y:S01]  /*ced0*/  BSSY.RECONVERGENT B0, `(.L_x_212) ;  /* 0x000001b000007945 */ /* 0x000fe20003800200 */
[----:B------:R-:W4:Y:S01]  /*cee0*/  S2R R56, SR_CTAID.X ;  /* 0x0000000000387919 */ /* 0x000f220000002500 */
[----:B------:R-:W-:-:S04]  /*cef0*/  LOP3.LUT R67, R41, 0x600000, RZ, 0xc0, !PT ;  /* 0x0060000029437812 */ /* 0x000fc800078ec0ff */
[----:B------:R-:W3:Y:S01]  /*cf00*/  LDC.64 R6, c[0x0][0x988] ;  /* 0x00026200ff067b82 */ /* 0x000ee20000000a00 */
[----:B------:R-:W-:-:S07]  /*cf10*/  LOP3.LUT R67, R67, 0x10, R40, 0xf8, !PT ;  /* 0x0000001043437812 */ /* 0x000fce00078ef828 */
[----:B--2---:R-:W2:Y:S08]  /*cf20*/  LDC.64 R4, c[0x0][0x9a0] ;  /* 0x00026800ff047b82 */ /* 0x004eb00000000a00 */
[----:B------:R-:W5:Y:S01]  /*cf30*/  S2UR UR4, SR_CTAID.Z ;  /* 0x00000000000479c3 */ /* 0x000f620000002700 */
[----:B-1----:R-:W-:-:S07]  /*cf40*/  SHF.L.U32 R0, R57, 0x10, RZ ;  /* 0x0000001039007819 */ /* 0x002fce00000006ff */
[----:B------:R-:W5:Y:S01]  /*cf50*/  LDC R2, c[0x0][0x990] ;  /* 0x00026400ff027b82 */ /* 0x000f620000000800 */
[----:B------:R-:W-:Y:S01]  /*cf60*/  SHF.R.U32.HI R57, RZ, 0x3, R57 ;  /* 0x00000003ff397819 */ /* 0x000fe20000011639 */
[----:B---3--:R-:W-:Y:S01]  /*cf70*/  IMAD R3, R7, UR5, RZ ;  /* 0x0000000507037c24 */ /* 0x008fe2000f8e02ff */
[----:B----4-:R-:W-:Y:S01]  /*cf80*/  SHF.L.U32 R56, R56, 0x7, RZ ;  /* 0x0000000738387819 */ /* 0x010fe200000006ff */
[----:B------:R-:W-:Y:S01]  /*cf90*/  IMAD R23, R17, R6, RZ ;  /* 0x0000000611177224 */ /* 0x000fe200078e02ff */
[----:B------:R-:W-:-:S03]  /*cfa0*/  LOP3.LUT R0, R0, 0x600010, R57, 0xc8, !PT ;  /* 0x0060001000007812 */ /* 0x000fc600078ec839 */
[----:B------:R-:W1:Y:S01]  /*cfb0*/  LDC R16, c[0x0][0x9a8] ;  /* 0x00026a00ff107b82 */ /* 0x000e620000000800 */
[----:B--2---:R-:W-:Y:S01]  /*cfc0*/  IMAD R5, R5, UR5, RZ ;  /* 0x0000000505057c24 */ /* 0x004fe2000f8e02ff */
[----:B------:R-:W-:Y:S01]  /*cfd0*/  LOP3.LUT R63, R0, 0x140, RZ, 0xfc, !PT ;  /* 0x00000140003f7812 */ /* 0x000fe200078efcff */
[C---:B------:R-:W-:Y:S01]  /*cfe0*/  IMAD R3, R56.reuse, R6, R3 ;  /* 0x0000000638037224 */ /* 0x040fe200078e0203 */
[----:B------:R-:W-:Y:S01]  /*cff0*/  SHF.R.S32.HI R22, RZ, 0x1f, R23 ;  /* 0x0000001fff167819 */ /* 0x000fe20000011417 */
[CC--:B------:R-:W-:Y:S01]  /*d000*/  IMAD R5, R56.reuse, R4.reuse, R5 ;  /* 0x0000000438057224 */ /* 0x0c0fe200078e0205 */
[----:B------:R-:W-:Y:S01]  /*d010*/  LOP3.LUT R56, R56, 0x7f, R72, 0xf8, !PT ;  /* 0x0000007f38387812 */ /* 0x000fe200078ef848 */
[----:B------:R-:W-:Y:S02]  /*d020*/  IMAD R17, R17, R4, RZ ;  /* 0x0000000411117224 */ /* 0x000fe400078e02ff */
[----:B-----5:R-:W-:Y:S01]  /*d030*/  IMAD R2, R2, UR4, R3 ;  /* 0x0000000402027c24 */ /* 0x020fe2000f8e0203 */
[----:B------:R-:W-:Y:S01]  /*d040*/  IADD3 R3, PT, PT, R63, -0xe0, RZ ;  /* 0xffffff203f037810 */ /* 0x000fe20007ffe0ff */
[----:B-1----:R-:W-:Y:S01]  /*d050*/  IMAD R16, R16, UR4, R5 ;  /* 0x0000000410107c24 */ /* 0x002fe2000f8e0205 */
[----:B------:R-:W-:Y:S05]  /*d060*/  @!P0 BRA `(.L_x_213) ;  /* 0x0000000000048947 */ /* 0x000fea0003800000 */
[----:B------:R-:W-:Y:S05]  /*d070*/  BPT.TRAP 0x1 ;  /* 0x000000040000795c */ /* 0x000fea0000300000 */
.L_x_213:
[----:B------:R-:W-:Y:S05]  /*d080*/  BSYNC.RECONVERGENT B0 ;  /* 0x0000000000007941 */ /* 0x000fea0003800200 */
.L_x_212:
[----:B------:R-:W-:Y:S02]  /*d090*/  SHF.L.U32 R0, RZ, 0x1f, RZ ;  /* 0x0000001fff007819 */ /* 0x000fe400000006ff */
[----:B------:R-:W-:Y:S02]  /*d0a0*/  SHF.R.U32.HI R66, RZ, 0x5, R72 ;  /* 0x00000005ff427819 */ /* 0x000fe40000011648 */
[----:B------:R-:W1:Y:S01]  /*d0b0*/  SYNCS.PHASECHK.TRANS64.TRYWAIT P1, [UR36+0x2e8a0], R0 ;  /* 0x02e8a000ff0075a7 */ /* 0x000e620008021124 */
[----:B------:R-:W-:Y:S02]  /*d0c0*/  SHF.R.U32.HI R3, RZ, 0x15, R3 ;  /* 0x00000015ff037819 */ /* 0x000fe40000011603 */
[----:B------:R-:W-:-:S04]  /*d0d0*/  LOP3.LUT R66, R66, 0x3, RZ, 0xc0, !PT ;  /* 0x0000000342427812 */ /* 0x000fc800078ec0ff */
[----:B------:R-:W-:Y:S01]  /*d0e0*/  ISETP.NE.AND P0, PT, R66, R3, PT ;  /* 0x000000034200720c */ /* 0x000fe20003f05270 */
[----:B-1----:R-:W-:-:S12]  /*d0f0*/  @!P1 BRA `(.L_x_214) ;  /* 0x0000003000e89947 */ /* 0x002fd80003800000 */
.L_x_308:
[----:B------:R-:W-:Y:S05]  /*d100*/  @!P0 BRA `(.L_x_215) ;  /* 0x0000000000408947 */ /* 0x000fea0003800000 */
[----:B------:R-:W-:Y:S01]  /*d110*/  MOV R14, 0x0 ;  /* 0x00000000000e7802 */ /* 0x000fe20000000f00 */
[----:B------:R-:W2:Y:S01]  /*d120*/  LDCU.64 UR8, c[0x4][0x80] ;  /* 0x01001000ff0877ac */ /* 0x000ea20008000a00 */
[----:B------:R-:W-:Y:S02]  /*d130*/  HFMA2 R12, -RZ, RZ, 0, 5.9604644775390625e-08 ;  /* 0x00000001ff0c7431 */ /* 0x000fe400000001ff */
[----:B------:R-:W-:Y:S01]  /*d140*/  IMAD.MOV.U32 R8, RZ, RZ, 0x192 ;  /* 0x00000192ff087424 */ /* 0x000fe200078e00ff */
[----:B------:R-:W3:Y:S01]  /*d150*/  LDCU.64 UR6, c[0x4][0x88] ;  /* 0x01001100ff0677ac */ /* 0x000ee20008000a00 */
[----:B------:R-:W4:Y:S01]  /*d160*/  LDC.64 R14, c[0x4][R14] ;  /* 0x010000000e0e7b82 */ /* 0x000f220000000a00 */
[----:B------:R-:W-:Y:S01]  /*d170*/  IMAD.MOV.U32 R13, RZ, RZ, RZ ;  /* 0x000000ffff0d7224 */ /* 0x000fe200078e00ff */
[----:B------:R-:W5:Y:S01]  /*d180*/  LDCU.64 UR4, c[0x4][0x8] ;  /* 0x01000100ff0477ac */ /* 0x000f620008000a00 */
[----:B--2---:R-:W-:Y:S01]  /*d190*/  IMAD.U32 R4, RZ, RZ, UR8 ;  /* 0x00000008ff047e24 */ /* 0x004fe2000f8e00ff */
[----:B------:R-:W-:Y:S01]  /*d1a0*/  MOV R5, UR9 ;  /* 0x0000000900057c02 */ /* 0x000fe20008000f00 */
[----:B---3--:R-:W-:Y:S01]  /*d1b0*/  IMAD.U32 R6, RZ, RZ, UR6 ;  /* 0x00000006ff067e24 */ /* 0x008fe2000f8e00ff */
[----:B------:R-:W-:Y:S01]  /*d1c0*/  MOV R7, UR7 ;  /* 0x0000000700077c02 */ /* 0x000fe20008000f00 */
[----:B-----5:R-:W-:Y:S01]  /*d1d0*/  IMAD.U32 R10, RZ, RZ, UR4 ;  /* 0x00000004ff0a7e24 */ /* 0x020fe2000f8e00ff */
[----:B------:R-:W-:-:S02]  /*d1e0*/  MOV R11, UR5 ;  /* 0x00000005000b7c02 */ /* 0x000fc40008000f00 */
[----:B------:R-:W-:-:S07]  /*d1f0*/  LEPC R20, `(.L_x_215) ;  /* 0x000000001014794e */ /* 0x000fce0000000000 */
[----:B-1--4-:R-:W-:Y:S05]  /*d200*/  CALL.ABS.NOINC R14 ;  /* 0x000000000e007343 */ /* 0x012fea0003c00000 */
.L_x_215:
[C---:B-1----:R-:W-:Y:S01]  /*d210*/  VIADD R0, R63.reuse, 0xffffff40 ;  /* 0xffffff403f007836 */ /* 0x042fe20000000000 */
[----:B------:R-:W-:Y:S05]  /*d220*/  WARPSYNC.ALL ;  /* 0x0000000000007948 */ /* 0x000fea0003800000 */
[----:B------:R-:W-:Y:S02]  /*d230*/  SHF.R.U32.HI R0, RZ, 0x15, R0 ;  /* 0x00000015ff007819 */ /* 0x000fe40000011600 */
[----:B------:R-:W-:Y:S02]  /*d240*/  R2UR UR4, R63 ;  /* 0x000000003f0472ca */ /* 0x000fe400000e0000 */
[----:B------:R-:W-:-:S11]  /*d250*/  ISETP.NE.AND P0, PT, R66, R0, PT ;  /* 0x000000004200720c */ /* 0x000fd60003f05270 */
[----:B------:R-:W1:Y:S02]  /*d260*/  LDTM.x16 R40, tmem[UR4+-0xe0] ;  /* 0xffff2004002879ee */ /* 0x000e64000824ff00 */
[----:B-1----:R-:W-:Y:S05]  /*d270*/  @!P0 BRA `(.L_x_216) ;  /* 0x0000000000408947 */ /* 0x002fea0003800000 */
[----:B------:R-:W-:Y:S01]  /*d280*/  MOV R14, 0x0 ;  /* 0x00000000000e7802 */ /* 0x000fe20000000f00 */
[----:B------:R-:W1:Y:S01]  /*d290*/  LDCU.64 UR8, c[0x4][0x80] ;  /* 0x01001000ff0877ac */ /* 0x000e620008000a00 */
[----:B------:R-:W-:Y:S02]  /*d2a0*/  HFMA2 R12, -RZ, RZ, 0, 5.9604644775390625e-08 ;  /* 0x00000001ff0c7431 */ /* 0x000fe400000001ff */
[----:B------:R-:W-:Y:S01]  /*d2b0*/  IMAD.MOV.U32 R8, RZ, RZ, 0x192 ;  /* 0x00000192ff087424 */ /* 0x000fe200078e00ff */
[----:B------:R-:W2:Y:S01]  /*d2c0*/  LDCU.64 UR6, c[0x4][0x88] ;  /* 0x01001100ff0677ac */ /* 0x000ea20008000a00 */
[----:B------:R-:W3:Y:S01]  /*d2d0*/  LDC.64 R14, c[0x4][R14] ;  /* 0x010000000e0e7b82 */ /* 0x000ee20000000a00 */
[----:B------:R-:W-:Y:S01]  /*d2e0*/  IMAD.MOV.U32 R13, RZ, RZ, RZ ;  /* 0x000000ffff0d7224 */ /* 0x000fe200078e00ff */
[----:B------:R-:W4:Y:S01]  /*d2f0*/  LDCU.64 UR4, c[0x4][0x8] ;  /* 0x01000100ff0477ac */ /* 0x000f220008000a00 */
[----:B-1----:R-:W-:Y:S01]  /*d300*/  IMAD.U32 R4, RZ, RZ, UR8 ;  /* 0x00000008ff047e24 */ /* 0x002fe2000f8e00ff */
[----:B------:R-:W-:Y:S01]  /*d310*/  MOV R5, UR9 ;  /* 0x0000000900057c02 */ /* 0x000fe20008000f00 */
[----:B--2---:R-:W-:Y:S01]  /*d320*/  IMAD.U32 R6, RZ, RZ, UR6 ;  /* 0x00000006ff067e24 */ /* 0x004fe2000f8e00ff */
[----:B------:R-:W-:Y:S01]  /*d330*/  MOV R7, UR7 ;  /* 0x0000000700077c02 */ /* 0x000fe20008000f00 */
[----:B----4-:R-:W-:Y:S01]  /*d340*/  IMAD.U32 R10, RZ, RZ, UR4 ;  /* 0x00000004ff0a7e24 */ /* 0x010fe2000f8e00ff */
[----:B------:R-:W-:-:S02]  /*d350*/  MOV R11, UR5 ;  /* 0x00000005000b7c02 */ /* 0x000fc40008000f00 */
[----:B------:R-:W-:-:S07]  /*d360*/  LEPC R20, `(.L_x_216) ;  /* 0x000000001014794e */ /* 0x000fce0000000000 */
[----:B---3--:R-:W-:Y:S05]  /*d370*/  CALL.ABS.NOINC R14 ;  /* 0x000000000e007343 */ /* 0x008fea0003c00000 */
.L_x_216:
[C---:B------:R-:W-:Y:S01]  /*d380*/  VIADD R0, R63.reuse, 0xffffff60 ;  /* 0xffffff603f007836 */ /* 0x040fe20000000000 */
        /* <DEDUP_REMOVED lines=22> */
.L_x_217:
[----:B------:R-:W1:Y:S01]  /*d4f0*/  LDC.64 R64, c[0x0][0x358] ;  /* 0x0000d600ff407b82 */ /* 0x000e620000000a00 */
[----:B------:R-:W-:Y:S05]  /*d500*/  WARPSYNC.ALL ;  /* 0x0000000000007948 */ /* 0x000fea0003800000 */
[----:B------:R-:W-:Y:S01]  /*d510*/  LOP3.LUT R57, R57, 0x10, RZ, 0xc0, !PT ;  /* 0x0000001039397812 */ /* 0x000fe200078ec0ff */
[----:B------:R-:W2:Y:S01]  /*d520*/  LDCU UR9, c[0x0][0x38c] ;  /* 0x00007180ff0977ac */ /* 0x000ea20008000800 */
[----:B------:R-:W-:-:S03]  /*d530*/  R2UR UR4, R63 ;  /* 0x000000003f0472ca */ /* 0x000fc600000e0000 */
[C---:B------:R-:W-:Y:S01]  /*d540*/  VIADD R62, R57.reuse, 0x8 ;  /* 0x00000008393e7836 */ /* 0x040fe20000000000 */
[----:B------:R-:W-:Y:S01]  /*d550*/  IADD3 R16, P1, P0, R16, R17, R57 ;  /* 0x0000001110107210 */ /* 0x000fe2000783e039 */
[----:B------:R-:W3:Y:S01]  /*d560*/  LDCU UR8, c[0x0][0x384] ;  /* 0x00007080ff0877ac */ /* 0x000ee20008000800 */
[----:B------:R-:W-:Y:S01]  /*d570*/  SHF.R.S32.HI R0, RZ, 0x1f, R17 ;  /* 0x0000001fff007819 */ /* 0x000fe20000011411 */
[C---:B------:R-:W-:Y:S01]  /*d580*/  VIADD R61, R57.reuse, 0x20 ;  /* 0x00000020393d7836 */ /* 0x040fe20000000000 */
[----:B------:R-:W4:Y:S01]  /*d590*/  S2UR UR38, SR_CgaCtaId ;  /* 0x00000000002679c3 */ /* 0x000f220000008800 */
[----:B------:R-:W5:Y:S01]  /*d5a0*/  LDCU.64 UR6, c[0x0][0x998] ;  /* 0x00013300ff0677ac */ /* 0x000f620008000a00 */
[C---:B------:R-:W-:Y:S01]  /*d5b0*/  VIADD R60, R57.reuse, 0x28 ;  /* 0x00000028393c7836 */ /* 0x040fe20000000000 */
[----:B------:R-:W-:Y:S01]  /*d5c0*/  IADD3.X R0, PT, PT, RZ, R0, RZ, P1, P0 ;  /* 0x00000000ff007210 */ /* 0x000fe20000fe04ff */
[C---:B------:R-:W-:Y:S01]  /*d5d0*/  VIADD R59, R57.reuse, 0x40 ;  /* 0x00000040393b7836 */ /* 0x040fe20000000000 */
[----:B------:R-:W-:Y:S01]  /*d5e0*/  UISETP.NE.AND UP0, UPT, UR37, 0x3, UPT ;  /* 0x000000032500788c */ /* 0x000fe2000bf05270 */
[C---:B------:R-:W-:Y:S01]  /*d5f0*/  VIADD R58, R57.reuse, 0x48 ;  /* 0x00000048393a7836 */ /* 0x040fe20000000000 */
[----:B------:R-:W-:Y:S01]  /*d600*/  BSSY.RECONVERGENT B0, `(.L_x_218) ;  /* 0x0000029000007945 */ /* 0x000fe20003800200 */
[----:B--2---:R-:W-:-:S02]  /*d610*/  ISETP.GE.AND P6, PT, R57, UR9, PT ;  /* 0x0000000939007c0c */ /* 0x004fc4000bfc6270 */
[----:B------:R-:W-:Y:S02]  /*d620*/  ISETP.GE.AND P5, PT, R62, UR9, PT ;  /* 0x000000093e007c0c */ /* 0x000fe4000bfa6270 */
[----:B---3--:R-:W-:Y:S02]  /*d630*/  ISETP.GE.U32.OR P6, PT, R56, UR8, P6 ;  /* 0x0000000838007c0c */ /* 0x008fe4000b7c6470 */
[----:B------:R-:W-:Y:S02]  /*d640*/  ISETP.GE.AND P4, PT, R61, UR9, PT ;  /* 0x000000093d007c0c */ /* 0x000fe4000bf86270 */
[----:B-----5:R-:W-:Y:S02]  /*d650*/  LEA R20, P0, R16, UR6, 0x1 ;  /* 0x0000000610147c11 */ /* 0x020fe4000f8008ff */
[----:B------:R-:W-:Y:S02]  /*d660*/  ISETP.GE.AND P3, PT, R60, UR9, PT ;  /* 0x000000093c007c0c */ /* 0x000fe4000bf66270 */
[----:B------:R-:W-:-:S02]  /*d670*/  ISETP.GE.AND P2, PT, R59, UR9, PT ;  /* 0x000000093b007c0c */ /* 0x000fc4000bf46270 */
[----:B------:R-:W-:Y:S02]  /*d680*/  ISETP.GE.AND P1, PT, R58, UR9, PT ;  /* 0x000000093a007c0c */ /* 0x000fe4000bf26270 */
[----:B------:R-:W-:Y:S02]  /*d690*/  LEA.HI.X R21, R16, UR7, R0, 0x1, P0 ;  /* 0x0000000710157c11 */ /* 0x000fe400080f0c00 */
[----:B------:R-:W2:Y:S01]  /*d6a0*/  LDTM.x16 R4, tmem[UR4+-0xa0] ;  /* 0xffff6004000479ee */ /* 0x000ea2000824ff00 */
[C---:B------:R-:W-:Y:S02]  /*d6b0*/  ISETP.GE.U32.OR P5, PT, R56.reuse, UR8, P5 ;  /* 0x0000000838007c0c */ /* 0x040fe4000afa6470 */
[C---:B------:R-:W-:Y:S02]  /*d6c0*/  ISETP.GE.U32.OR P4, PT, R56.reuse, UR8, P4 ;  /* 0x0000000838007c0c */ /* 0x040fe4000a786470 */
[C---:B------:R-:W-:Y:S02]  /*d6d0*/  ISETP.GE.U32.OR P3, PT, R56.reuse, UR8, P3 ;  /* 0x0000000838007c0c */ /* 0x040fe40009f66470 */
[----:B------:R-:W-:-:S02]  /*d6e0*/  ISETP.GE.U32.OR P2, PT, R56, UR8, P2 ;  /* 0x0000000838007c0c */ /* 0x000fc40009746470 */
[----:B------:R-:W-:Y:S01]  /*d6f0*/  ISETP.GE.U32.OR P1, PT, R56, UR8, P1 ;  /* 0x0000000838007c0c */ /* 0x000fe20008f26470 */
[----:B-12-4-:R-:W-:-:S12]  /*d700*/  @P6 BRA `(.L_x_219) ;  /* 0x0000000000606947 */ /* 0x016fd80003800000 */
[----:B------:R-:W-:Y:S02]  /*d710*/  F2FP.BF16.F32.PACK_AB R40, R41, R40 ;  /* 0x000000282928723e */ /* 0x000fe400000010ff */
[----:B------:R-:W-:Y:S02]  /*d720*/  F2FP.BF16.F32.PACK_AB R44, R45, R44 ;  /* 0x0000002c2d2c723e */ /* 0x000fe400000010ff */
[----:B------:R-:W-:Y:S02]  /*d730*/  PRMT R0, R40, 0x7632, R0 ;  /* 0x0000763228007816 */ /* 0x000fe40000000000 */
[----:B------:R-:W-:Y:S02]  /*d740*/  PRMT R3, R44, 0x7632, R3 ;  /* 0x000076322c037816 */ /* 0x000fe40000000003 */
[----:B------:R-:W-:Y:S02]  /*d750*/  F2FP.BF16.F32.PACK_AB R42, R43, R42 ;  /* 0x0000002a2b2a723e */ /* 0x000fe400000010ff */
[----:B------:R-:W-:-:S02]  /*d760*/  LOP3.LUT R0, R0, 0xffff, RZ, 0xc0, !PT ;  /* 0x0000ffff00007812 */ /* 0x000fc400078ec0ff */
[----:B------:R-:W-:Y:S02]  /*d770*/  LOP3.LUT R3, R3, 0xffff, RZ, 0xc0, !PT ;  /* 0x0000ffff03037812 */ /* 0x000fe400078ec0ff */
[----:B------:R-:W-:Y:S01]  /*d780*/  F2FP.BF16.F32.PACK_AB R46, R47, R46 ;  /* 0x0000002e2f2e723e */ /* 0x000fe200000010ff */
[----:B------:R-:W-:Y:S01]  /*d790*/  IMAD.WIDE.U32 R68, R0, 0x10000, RZ ;  /* 0x0001000000447825 */ /* 0x000fe200078e00ff */
[----:B------:R-:W-:Y:S02]  /*d7a0*/  PRMT R41, R42, 0x7632, R41 ;  /* 0x000076322a297816 */ /* 0x000fe40000000029 */
[----:B------:R-:W-:Y:S01]  /*d7b0*/  PRMT R43, R46, 0x7632, R43 ;  /* 0x000076322e2b7816 */ /* 0x000fe2000000002b */
[----:B------:R-:W-:Y:S01]  /*d7c0*/  IMAD.WIDE.U32 R70, R3, 0x10000, RZ ;  /* 0x0001000003467825 */ /* 0x000fe200078e00ff */
[----:B------:R-:W-:Y:S02]  /*d7d0*/  R2UR UR4, R64 ;  /* 0x00000000400472ca */ /* 0x000fe400000e0000 */
[----:B------:R-:W-:Y:S01]  /*d7e0*/  R2UR UR5, R65 ;  /* 0x00000000410572ca */ /* 0x000fe200000e0000 */
[----:B------:R-:W-:Y:S01]  /*d7f0*/  IMAD.U32 R41, R41, 0x10000, RZ ;  /* 0x0001000029297824 */ /* 0x000fe200078e00ff */
[----:B------:R-:W-:Y:S01]  /*d800*/  LOP3.LUT R42, R69, 0xffff, R42, 0xf8, !PT ;  /* 0x0000ffff452a7812 */ /* 0x000fe200078ef82a */
[----:B------:R-:W-:Y:S01]  /*d810*/  IMAD.U32 R43, R43, 0x10000, RZ ;  /* 0x000100002b2b7824 */ /* 0x000fe200078e00ff */
[----:B------:R-:W-:-:S02]  /*d820*/  LOP3.LUT R44, R70, 0xffff, R44, 0xf8, !PT ;  /* 0x0000ffff462c7812 */ /* 0x000fc400078ef82c */
[----:B------:R-:W-:Y:S02]  /*d830*/  LOP3.LUT R46, R71, 0xffff, R46, 0xf8, !PT ;  /* 0x0000ffff472e7812 */ /* 0x000fe400078ef82e */
[----:B------:R-:W-:Y:S01]  /*d840*/  LOP3.LUT R41, R42, R41, RZ, 0xfc, !PT ;  /* 0x000000292a297212 */ /* 0x000fe200078efcff */
[----:B------:R-:W-:Y:S01]  /*d850*/  IMAD.MOV.U32 R42, RZ, RZ, R44 ;  /* 0x000000ffff2a7224 */ /* 0x000fe200078e002c */
[----:B------:R-:W-:Y:S02]  /*d860*/  LOP3.LUT R40, R68, 0xffff, R40, 0xf8, !PT ;  /* 0x0000ffff44287812 */ /* 0x000fe400078ef828 */
[----:B------:R-:W-:-:S05]  /*d870*/  LOP3.LUT R43, R46, R43, RZ, 0xfc, !PT ;  /* 0x0000002b2e2b7212 */ /* 0x000fca00078efcff */
[----:B------:R1:W-:Y:S02]  /*d880*/  STG.E.128 desc[UR4][R20.64], R40 ;  /* 0x0000002814007986 */ /* 0x0003e4000c101d04 */
.L_x_219:
[----:B------:R-:W-:Y:S05]  /*d890*/  BSYNC.RECONVERGENT B0 ;  /* 0x0000000000007941 */ /* 0x000fea0003800200 */
.L_x_218:
[----:B------:R-:W-:Y:S04]  /*d8a0*/  BSSY.RECONVERGENT B0, `(.L_x_220) ;  /* 0x000001b000007945 */ /* 0x000fe80003800200 */
[----:B------:R-:W-:Y:S05]  /*d8b0*/  @P5 BRA `(.L_x_221) ;  /* 0x0000000000645947 */ /* 0x000fea0003800000 */
[----:B------:R-:W-:Y:S02]  /*d8c0*/  F2FP.BF16.F32.PACK_AB R48, R49, R48 ;  /* 0x000000303130723e */ /* 0x000fe400000010ff */
[----:B------:R-:W-:Y:S02]  /*d8d0*/  F2FP.BF16.F32.PACK_AB R52, R53, R52 ;  /* 0x000000343534723e */ /* 0x000fe400000010ff */
[----:B------:R-:W-:Y:S02]  /*d8e0*/  PRMT R0, R48, 0x7632, R0 ;  /* 0x0000763230007816 */ /* 0x000fe40000000000 */
[----:B------:R-:W-:Y:S02]  /*d8f0*/  F2FP.BF16.F32.PACK_AB R50, R51, R50 ;  /* 0x000000323332723e */ /* 0x000fe400000010ff */
[----:B------:R-:W-:Y:S02]  /*d900*/  PRMT R3, R52, 0x7632, R3 ;  /* 0x0000763234037816 */ /* 0x000fe40000000003 */
[----:B------:R-:W-:-:S02]  /*d910*/  LOP3.LUT R0, R0, 0xffff, RZ, 0xc0, !PT ;  /* 0x0000ffff00007812 */ /* 0x000fc400078ec0ff */
[----:B------:R-:W-:Y:S02]  /*d920*/  F2FP.BF16.F32.PACK_AB R54, R55, R54 ;  /* 0x000000363736723e */ /* 0x000fe400000010ff */
[----:B-1----:R-:W-:Y:S01]  /*d930*/  PRMT R40, R50, 0x7632, R40 ;  /* 0x0000763232287816 */ /* 0x002fe20000000028 */
[----:B------:R-:W-:Y:S01]  /*d940*/  IMAD.WIDE.U32 R42, R0, 0x10000, RZ ;  /* 0x00010000002a7825 */ /* 0x000fe200078e00ff */
[----:B------:R-:W-:Y:S02]  /*d950*/  LOP3.LUT R3, R3, 0xffff, RZ, 0xc0, !PT ;  /* 0x0000ffff03037812 */ /* 0x000fe400078ec0ff */
[----:B------:R-:W-:Y:S01]  /*d960*/  PRMT R41, R54, 0x7632, R41 ;  /* 0x0000763236297816 */ /* 0x000fe20000000029 */
[----:B------:R-:W-:Y:S01]  /*d970*/  IMAD.U32 R40, R40, 0x10000, RZ ;  /* 0x0001000028287824 */ /* 0x000fe200078e00ff */
[----:B------:R-:W-:Y:S01]  /*d980*/  LOP3.LUT R50, R43, 0xffff, R50, 0xf8, !PT ;  /* 0x0000ffff2b327812 */ /* 0x000fe200078ef832 */
[----:B------:R-:W-:Y:S01]  /*d990*/  IMAD.WIDE.U32 R44, R3, 0x10000, RZ ;  /* 0x00010000032c7825 */ /* 0x000fe200078e00ff */
[----:B------:R-:W-:-:S02]  /*d9a0*/  R2UR UR4, R64 ;  /* 0x00000000400472ca */ /* 0x000fc400000e0000 */
[----:B------:R-:W-:Y:S01]  /*d9b0*/  R2UR UR5, R65 ;  /* 0x00000000410572ca */ /* 0x000fe200000e0000 */
[----:B------:R-:W-:Y:S01]  /*d9c0*/  IMAD.U32 R41, R41, 0x10000, RZ ;  /* 0x0001000029297824 */ /* 0x000fe200078e00ff */
[----:B------:R-:W-:Y:S02]  /*d9d0*/  LOP3.LUT R54, R45, 0xffff, R54, 0xf8, !PT ;  /* 0x0000ffff2d367812 */ /* 0x000fe400078ef836 */
[----:B------:R-:W-:Y:S02]  /*d9e0*/  LOP3.LUT R40, R50, R40, RZ, 0xfc, !PT ;  /* 0x0000002832287212 */ /* 0x000fe400078efcff */
[----:B------:R-:W-:Y:S02]  /*d9f0*/  LOP3.LUT R48, R42, 0xffff, R48, 0xf8, !PT ;  /* 0x0000ffff2a307812 */ /* 0x000fe400078ef830 */
[----:B------:R-:W-:Y:S01]  /*da00*/  LOP3.LUT R43, R54, R41, RZ, 0xfc, !PT ;  /* 0x00000029362b7212 */ /* 0x000fe200078efcff */
[----:B------:R-:W-:Y:S01]  /*da10*/  IMAD.MOV.U32 R41, RZ, RZ, R40 ;  /* 0x000000ffff297224 */ /* 0x000fe200078e0028 */
[----:B------:R-:W-:Y:S01]  /*da20*/  LOP3.LUT R42, R44, 0xffff, R52, 0xf8, !PT ;  /* 0x0000ffff2c2a7812 */ /* 0x000fe200078ef834 */
[----:B------:R-:W-:-:S05]  /*da30*/  IMAD.MOV.U32 R40, RZ, RZ, R48 ;  /* 0x000000ffff287224 */ /* 0x000fca00078e0030 */
[----:B------:R2:W-:Y:S02]  /*da40*/  STG.E.128 desc[UR4][R20.64+0x10], R40 ;  /* 0x0000102814007986 */ /* 0x0005e4000c101d04 */
.L_x_221:
[----:B------:R-:W-:Y:S05]  /*da50*/  BSYNC.RECONVERGENT B0 ;  /* 0x0000000000007941 */ /* 0x000fea0003800200 */
.L_x_220:
[----:B------:R-:W-:Y:S04]  /*da60*/  BSSY.RECONVERGENT B0, `(.L_x_222) ;  /* 0x000001a000007945 */ /* 0x000fe80003800200 */
[----:B------:R-:W-:Y:S05]  /*da70*/  @P4 BRA `(.L_x_223) ;  /* 0x0000000000604947 */ /* 0x000fea0003800000 */
        /* <DEDUP_REMOVED lines=8> */
[----:B-12---:R-:W-:Y:S01]  /*db00*/  IMAD.WIDE.U32 R40, R0, 0x10000, RZ ;  /* 0x0001000000287825 */ /* 0x006fe200078e00ff */
        /* <DEDUP_REMOVED lines=15> */
.L_x_223:
[----:B------:R-:W-:Y:S05]  /*dc00*/  BSYNC.RECONVERGENT B0 ;  /* 0x0000000000007941 */ /* 0x000fea0003800200 */
.L_x_222:
        /* <DEDUP_REMOVED lines=9> */
[----:B---3--:R-:W-:Y:S01]  /*dca0*/  PRMT R24, R34, 0x7632, R24 ;  /* 0x0000763222187816 */ /* 0x008fe20000000018 */
        /* <DEDUP_REMOVED lines=17> */
.L_x_225:
[----:B------:R-:W-:Y:S05]  /*ddc0*/  BSYNC.RECONVERGENT B0 ;  /* 0x0000000000007941 */ /* 0x000fea0003800200 */
.L_x_224:
        /* <DEDUP_REMOVED lines=10> */
[----:B---34-:R-:W-:Y:S01]  /*de70*/  IMAD.WIDE.U32 R24, R0, 0x10000, RZ ;  /* 0x0001000000187825 */ /* 0x018fe200078e00ff */
        /* <DEDUP_REMOVED lines=15> */
.L_x_227:
[----:B------:R-:W-:Y:S05]  /*df70*/  BSYNC.RECONVERGENT B0 ;  /* 0x0000000000007941 */ /* 0x000fea0003800200 */
.L_x_226:
        /* <DEDUP_REMOVED lines=27> */
.L_x_229:
[----:B------:R-:W-:Y:S05]  /*e130*/  BSYNC.RECONVERGENT B0 ;  /* 0x0000000000007941 */ /* 0x000fea0003800200 */
.L_x_228:
[----:B------:R-:W-:Y:S01]  /*e140*/  NOP ;  /* 0x0000000000007918 */ /* 0x000fe20000000000 */
[----:B------:R-:W-:Y:S05]  /*e150*/  BRA.U !UP0, `(.L_x_230) ;  /* 0x0000000108087547 */ /* 0x000fea000b800000 */
[----:B------:R-:W-:Y:S05]  /*e160*/  BPT.TRAP 0x1 ;  /* 0x000000040000795c */ /* 0x000fea0000300000 */
[----:B------:R-:W-:Y:S05]  /*e170*/  BPT.TRAP 0x1 ;  /* 0x000000040000795c */ /* 0x000fea0000300000 */
.L_x_230:
[----:B------:R-:W-:-:S04]  /*e180*/  UIADD3 UR4, UPT, UPT, UR36, 0x2e8b0, URZ ;  /* 0x0002e8b024047890 */ /* 0x000fc8000fffe0ff */
[----:B------:R-:W-:-:S09]  /*e190*/  UPRMT UR4, UR38, 0x654, UR4 ;  /* 0x0000065426047896 */ /* 0x000fd20008000004 */
[----:B------:R-:W-:Y:S01]  /*e1a0*/  SYNCS.ARRIVE.TRANS64.RED.A1T0 RZ, [UR4], RZ ;  /* 0x000000ffffff79a7 */ /* 0x000fe20008100404 */
[----:B------:R-:W-:Y:S05]  /*e1b0*/  BRA.U !UP0, `(.L_x_231) ;  /* 0x0000000108047547 */ /* 0x000fea000b800000 */
[----:B------:R-:W-:Y:S05]  /*e1c0*/  BPT.TRAP 0x1 ;  /* 0x000000040000795c */ /* 0x000fea0000300000 */
.L_x_231:
[----:B------:R-:W-:Y:S02]  /*e1d0*/  SHF.L.U32 R3, RZ, 0x1f, RZ ;  /* 0x0000001fff037819 */ /* 0x000fe400000006ff */
[----:B------:R-:W-:Y:S02]  /*e1e0*/  SHF.R.U32.HI R0, RZ, 0x15, R67 ;  /* 0x00000015ff007819 */ /* 0x000fe40000011643 */
[----:B------:R-:W5:Y:S02]  /*e1f0*/  SYNCS.PHASECHK.TRANS64.TRYWAIT P1, [UR36+0x2e8a8], R3 ;  /* 0x02e8a803ff0075a7 */ /* 0x000f640008021124 */
[----:B------:R-:W-:Y:S01]  /*e200*/  ISETP.NE.AND P0, PT, R66, R0, PT ;  /* 0x000000004200720c */ /* 0x000fe20003f05270 */
[----:B-----5:R-:W-:-:S12]  /*e210*/  @!P1 BRA `(.L_x_232) ;  /* 0x0000002000b89947 */ /* 0x020fd80003800000 */
.L_x_310:
[----:B------:R-:W-:Y:S05]  /*e220*/  @!P0 BRA `(.L_x_233) ;  /* 0x0000000000408947 */ /* 0x000fea0003800000 */
[----:B------:R-:W-:Y:S01]  /*e230*/  MOV R14, 0x0 ;  /* 0x00000000000e7802 */ /* 0x000fe20000000f00 */
[----:B------:R-:W3:Y:S01]  /*e240*/  LDCU.64 UR8, c[0x4][0x80] ;  /* 0x01001000ff0877ac */ /* 0x000ee20008000a00 */
[----:B------:R-:W-:Y:S02]  /*e250*/  HFMA2 R12, -RZ, RZ, 0, 5.9604644775390625e-08 ;  /* 0x00000001ff0c7431 */ /* 0x000fe400000001ff */
[----:B------:R-:W-:Y:S01]  /*e260*/  IMAD.MOV.U32 R8, RZ, RZ, 0x192 ;  /* 0x00000192ff087424 */ /* 0x000fe200078e00ff */
[----:B------:R-:W5:Y:S01]  /*e270*/  LDCU.64 UR6, c[0x4][0x88] ;  /* 0x01001100ff0677ac */ /* 0x000f620008000a00 */
[----:B------:R-:W1:Y:S01]  /*e280*/  LDC.64 R14, c[0x4][R14] ;  /* 0x010000000e0e7b82 */ /* 0x000e620000000a00 */
[----:B------:R-:W-:Y:S01]  /*e290*/  IMAD.MOV.U32 R13, RZ, RZ, RZ ;  /* 0x000000ffff0d7224 */ /* 0x000fe200078e00ff */
[----:B------:R-:W2:Y:S01]  /*e2a0*/  LDCU.64 UR4, c[0x4][0x8] ;  /* 0x01000100ff0477ac */ /* 0x000ea20008000a00 */
[----:B---3--:R-:W-:Y:S01]  /*e2b0*/  IMAD.U32 R4, RZ, RZ, UR8 ;  /* 0x00000008ff047e24 */ /* 0x008fe2000f8e00ff */
[----:B------:R-:W-:Y:S01]  /*e2c0*/  MOV R5, UR9 ;  /* 0x0000000900057c02 */ /* 0x000fe20008000f00 */
[----:B-----5:R-:W-:Y:S01]  /*e2d0*/  IMAD.U32 R6, RZ, RZ, UR6 ;  /* 0x00000006ff067e24 */ /* 0x020fe2000f8e00ff */
[----:B------:R-:W-:Y:S01]  /*e2e0*/  MOV R7, UR7 ;  /* 0x0000000700077c02 */ /* 0x000fe20008000f00 */
[----:B--2---:R-:W-:Y:S01]  /*e2f0*/  IMAD.U32 R10, RZ, RZ, UR4 ;  /* 0x00000004ff0a7e24 */ /* 0x004fe2000f8e00ff */
[----:B------:R-:W-:-:S02]  /*e300*/  MOV R11, UR5 ;  /* 0x00000005000b7c02 */ /* 0x000fc40008000f00 */
[----:B-1--4-:R-:W-:-:S07]  /*e310*/  LEPC R20, `(.L_x_233) ;  /* 0x000000001014794e */ /* 0x012fce0000000000 */
[----:B------:R-:W-:Y:S05]  /*e320*/  CALL.ABS.NOINC R14 ;  /* 0x000000000e007343 */ /* 0x000fea0003c00000 */
.L_x_233:
[----:B------:R-:W-:Y:S01]  /*e330*/  VIADD R0, R63, 0xfffffee0 ;  /* 0xfffffee03f007836 */ /* 0x000fe20000000000 */
[----:B------:R-:W-:Y:S05]  /*e340*/  WARPSYNC.ALL ;  /* 0x0000000000007948 */ /* 0x000fea0003800000 */
[----:B------:R-:W-:Y:S02]  /*e350*/  SHF.R.U32.HI R0, RZ, 0x15, R0 ;  /* 0x00000015ff007819 */ /* 0x000fe40000011600 */
[----:B------:R-:W-:Y:S02]  /*e360*/  R2UR UR4, R67 ;  /* 0x00000000430472ca */ /* 0x000fe400000e0000 */
[----:B------:R-:W-:-:S11]  /*e370*/  ISETP.NE.AND P0, PT, R66, R0, PT ;  /* 0x000000004200720c */ /* 0x000fd60003f05270 */
[----:B-12---:R-:W1:Y:S02]  /*e380*/  LDTM.x16 R40, tmem[UR4] ;  /* 0x00000004002879ee */ /* 0x006e640008240000 */
[----:B-1----:R-:W-:Y:S05]  /*e390*/  @!P0 BRA `(.L_x_234) ;  /* 0x0000000000408947 */ /* 0x002fea0003800000 */
[----:B------:R-:W-:Y:S01]  /*e3a0*/  MOV R14, 0x0 ;  /* 0x00000000000e7802 */ /* 0x000fe20000000f00 */
[----:B------:R-:W3:Y:S01]  /*e3b0*/  LDCU.64 UR8, c[0x4][0x80] ;  /* 0x01001000ff0877ac */ /* 0x000ee20008000a00 */
[----:B------:R-:W-:Y:S02]  /*e3c0*/  HFMA2 R12, -RZ, RZ, 0, 5.9604644775390625e-08 ;  /* 0x00000001ff0c7431 */ /* 0x000fe400000001ff */
[----:B------:R-:W-:Y:S01]  /*e3d0*/  IMAD.MOV.U32 R8, RZ, RZ, 0x192 ;  /* 0x00000192ff087424 */ /* 0x000fe200078e00ff */
[----:B------:R-:W1:Y:S01]  /*e3e0*/  LDCU.64 UR6, c[0x4][0x88] ;  /* 0x01001100ff0677ac */ /* 0x000e620008000a00 */
[----:B------:R-:W2:Y:S01]  /*e3f0*/  LDC.64 R14, c[0x4][R14] ;  /* 0x010000000e0e7b82 */ /* 0x000ea20000000a00 */
[----:B------:R-:W-:Y:S01]  /*e400*/  IMAD.MOV.U32 R13, RZ, RZ, RZ ;  /* 0x000000ffff0d7224 */ /* 0x000fe200078e00ff */
[----:B------:R-:W5:Y:S01]  /*e410*/  LDCU.64 UR4, c[0x4][0x8] ;  /* 0x01000100ff0477ac */ /* 0x000f620008000a00 */
[----:B---3--:R-:W-:Y:S01]  /*e420*/  IMAD.U32 R4, RZ, RZ, UR8 ;  /* 0x00000008ff047e24 */ /* 0x008fe2000f8e00ff */
[----:B------:R-:W-:Y:S01]  /*e430*/  MOV R5, UR9 ;  /* 0x0000000900057c02 */ /* 0x000fe20008000f00 */
[----:B-1----:R-:W-:Y:S01]  /*e440*/  IMAD.U32 R6, RZ, RZ, UR6 ;  /* 0x00000006ff067e24 */ /* 0x002fe2000f8e00ff */
[----:B------:R-:W-:Y:S01]  /*e450*/  MOV R7, UR7 ;  /* 0x0000000700077c02 */ /* 0x000fe20008000f00 */
[----:B-----5:R-:W-:Y:S01]  /*e460*/  IMAD.U32 R10, RZ, RZ, UR4 ;  /* 0x00000004ff0a7e24 */ /* 0x020fe2000f8e00ff */
[----:B------:R-:W-:-:S02]  /*e470*/  MOV R11, UR5 ;  /* 0x00000005000b7c02 */ /* 0x000fc40008000f00 */
[----:B----4-:R-:W-:-:S07]  /*e480*/  LEPC R20, `(.L_x_234) ;  /* 0x000000001014794e */ /* 0x010fce0000000000 */
[----:B--2---:R-:W-:Y:S05]  /*e490*/  CALL.ABS.NOINC R14 ;  /* 0x000000000e007343 */ /* 0x004fea0003c00000 */
.L_x_234:
[C---:B------:R-:W-:Y:S01]  /*e4a0*/  VIADD R0, R63.reuse, 0xffffff00 ;  /* 0xffffff003f007836 */ /* 0x040fe20000000000 */
[----:B------:R-:W-:Y:S05]  /*e4b0*/  WARPSYNC.ALL ;  /* 0x0000000000007948 */ /* 0x000fea0003800000 */
[----:B------:R-:W-:Y:S02]  /*e4c0*/  SHF.R.U32.HI R0, RZ, 0x15, R0 ;  /* 0x00000015ff007819 */ /* 0x000fe40000011600 */
[----:B------:R-:W-:Y:S02]  /*e4d0*/  R2UR UR4, R63 ;  /* 0x000000003f0472ca */ /* 0x000fe400000e0000 */
[----:B------:R-:W-:-:S11]  /*e4e0*/  ISETP.NE.AND P0, PT, R66, R0, PT ;  /* 0x000000004200720c */ /* 0x000fd60003f05270 */
[----:B---34-:R-:W1:Y:S02]  /*e4f0*/  LDTM.x16 R24, tmem[UR4+-0x120] ;  /* 0xfffee004001879ee */ /* 0x018e64000824ff00 */
        /* <DEDUP_REMOVED lines=17> */
.L_x_235:
[----:B------:R-:W-:Y:S05]  /*e610*/  WARPSYNC.ALL ;  /* 0x0000000000007948 */ /* 0x000fea0003800000 */
[----:B------:R-:W-:Y:S01]  /*e620*/  R2UR UR4, R63 ;  /* 0x000000003f0472ca */ /* 0x000fe200000e0000 */
[----:B------:R-:W1:Y:S01]  /*e630*/  LDCU UR8, c[0x0][0x388] ;  /* 0x00007100ff0877ac */ /* 0x000e620008000800 */
[----:B------:R-:W-:Y:S01]  /*e640*/  IADD3 R2, P1, P0, R2, R23, R57 ;  /* 0x0000001702027210 */ /* 0x000fe2000783e039 */
[----:B------:R-:W-:Y:S01]  /*e650*/  BSSY.RECONVERGENT B0, `(.L_x_236) ;  /* 0x0000040000007945 */ /* 0x000fe20003800200 */
[----:B------:R-:W2:Y:S02]  /*e660*/  LDCU UR5, c[0x0][0x384] ;  /* 0x00007080ff0577ac */ /* 0x000ea40008000800 */
[----:B------:R-:W-:Y:S01]  /*e670*/  IADD3.X R0, PT, PT, RZ, R22, RZ, P1, P0 ;  /* 0x00000016ff007210 */ /* 0x000fe20000fe04ff */
[----:B------:R-:W3:Y:S06]  /*e680*/  LDCU.64 UR6, c[0x0][0x980] ;  /* 0x00013000ff0677ac */ /* 0x000eec0008000a00 */
[----:B------:R-:W4:Y:S01]  /*e690*/  LDTM.x16 R4, tmem[UR4+-0x100] ;  /* 0xffff0004000479ee */ /* 0x000f22000824ff00 */
[----:B------:R-:W4:Y:S01]  /*e6a0*/  LDCU UR4, c[0x0][0x448] ;  /* 0x00008900ff0477ac */ /* 0x000f220008000800 */
[----:B-1----:R-:W-:-:S02]  /*e6b0*/  ISETP.GE.AND P6, PT, R57, UR8, PT ;  /* 0x0000000839007c0c */ /* 0x002fc4000bfc6270 */
[----:B------:R-:W-:Y:S02]  /*e6c0*/  ISETP.GE.AND P5, PT, R62, UR8, PT ;  /* 0x000000083e007c0c */ /* 0x000fe4000bfa6270 */
[----:B--2---:R-:W-:Y:S02]  /*e6d0*/  ISETP.GE.U32.OR P6, PT, R56, UR5, P6 ;  /* 0x0000000538007c0c */ /* 0x004fe4000b7c6470 */
[----:B------:R-:W-:Y:S02]  /*e6e0*/  ISETP.GE.AND P4, PT, R61, UR8, PT ;  /* 0x000000083d007c0c */ /* 0x000fe4000bf86270 */
[----:B---3--:R-:W-:Y:S02]  /*e6f0*/  LEA R22, P0, R2, UR6, 0x1 ;  /* 0x0000000602167c11 */ /* 0x008fe4000f8008ff */
[----:B------:R-:W-:Y:S02]  /*e700*/  ISETP.GE.AND P3, PT, R60, UR8, PT ;  /* 0x000000083c007c0c */ /* 0x000fe4000bf66270 */
[----:B------:R-:W-:-:S02]  /*e710*/  ISETP.GE.AND P2, PT, R59, UR8, PT ;  /* 0x000000083b007c0c */ /* 0x000fc4000bf46270 */
[----:B------:R-:W-:Y:S02]  /*e720*/  ISETP.GE.AND P1, PT, R58, UR8, PT ;  /* 0x000000083a007c0c */ /* 0x000fe4000bf26270 */
[----:B------:R-:W-:Y:S02]  /*e730*/  LEA.HI.X R23, R2, UR7, R0, 0x1, P0 ;  /* 0x0000000702177c11 */ /* 0x000fe400080f0c00 */
[----:B------:R-:W-:Y:S01]  /*e740*/  ISETP.GE.U32.OR P5, PT, R56, UR5, P5 ;  /* 0x0000000538007c0c */ /* 0x000fe2000afa6470 */
[----:B----4-:R-:W-:Y:S01]  /*e750*/  FMUL R20, R14, UR4 ;  /* 0x000000040e147c20 */ /* 0x010fe20008400000 */
[C---:B------:R-:W-:Y:S01]  /*e760*/  ISETP.GE.U32.OR P4, PT, R56.reuse, UR5, P4 ;  /* 0x0000000538007c0c */ /* 0x040fe2000a786470 */
[----:B------:R-:W-:Y:S01]  /*e770*/  FMUL R21, R15, UR4 ;  /* 0x000000040f157c20 */ /* 0x000fe20008400000 */
[----:B------:R-:W-:Y:S01]  /*e780*/  ISETP.GE.U32.OR P3, PT, R56, UR5, P3 ;  /* 0x0000000538007c0c */ /* 0x000fe20009f66470 */
[----:B------:R-:W-:Y:S01]  /*e790*/  FMUL R18, R18, UR4 ;  /* 0x0000000412127c20 */ /* 0x000fe20008400000 */
[C---:B------:R-:W-:Y:S01]  /*e7a0*/  ISETP.GE.U32.OR P2, PT, R56.reuse, UR5, P2 ;  /* 0x0000000538007c0c */ /* 0x040fe20009746470 */
[----:B------:R-:W-:Y:S01]  /*e7b0*/  FMUL R19, R19, UR4 ;  /* 0x0000000413137c20 */ /* 0x000fe20008400000 */
[----:B------:R-:W-:Y:S01]  /*e7c0*/  ISETP.GE.U32.OR P1, PT, R56, UR5, P1 ;  /* 0x0000000538007c0c */ /* 0x000fe20008f26470 */
[----:B------:R-:W-:Y:S01]  /*e7d0*/  FMUL R16, R16, UR4 ;  /* 0x0000000410107c20 */ /* 0x000fe20008400000 */
[----:B------:R-:W-:Y:S01]  /*e7e0*/  FMUL R17, R17, UR4 ;  /* 0x0000000411117c20 */ /* 0x000fe20008400000 */
[----:B------:R-:W-:Y:S01]  /*e7f0*/  FMUL R56, R12, UR4 ;  /* 0x000000040c387c20 */ /* 0x000fe20008400000 */
[----:B------:R-:W-:Y:S01]  /*e800*/  FMUL R57, R13, UR4 ;  /* 0x000000040d397c20 */ /* 0x000fe20008400000 */
[----:B------:R-:W-:Y:S08]  /*e810*/  @P6 BRA `(.L_x_237) ;  /* 0x00000000008c6947 */ /* 0x000ff00003800000 */
[----:B------:R-:W-:Y:S01]  /*e820*/  FMUL R0, R44, UR4 ;  /* 0x000000042c007c20 */ /* 0x000fe20008400000 */
[----:B------:R-:W-:Y:S01]  /*e830*/  FMUL R45, R45, UR4 ;  /* 0x000000042d2d7c20 */ /* 0x000fe20008400000 */
[----:B------:R-:W-:Y:S01]  /*e840*/  FMUL R2, R42, UR4 ;  /* 0x000000042a027c20 */ /* 0x000fe20008400000 */
[----:B------:R-:W-:Y:S01]  /*e850*/  FMUL R43, R43, UR4 ;  /* 0x000000042b2b7c20 */ /* 0x000fe20008400000 */
[----:B------:R-:W-:Y:S01]  /*e860*/  FMUL R3, R40, UR4 ;  /* 0x0000000428037c20 */ /* 0x000fe20008400000 */
[----:B------:R-:W-:Y:S01]  /*e870*/  FMUL R41, R41, UR4 ;  /* 0x0000000429297c20 */ /* 0x000fe20008400000 */
[----:B------:R-:W-:Y:S01]  /*e880*/  F2FP.BF16.F32.PACK_AB R0, R45, R0 ;  /* 0x000000002d00723e */ /* 0x000fe200000010ff */
[----:B------:R-:W-:Y:S01]  /*e890*/  FMUL R46, R46, UR4 ;  /* 0x000000042e2e7c20 */ /* 0x000fe20008400000 */
[----:B------:R-:W-:Y:S01]  /*e8a0*/  F2FP.BF16.F32.PACK_AB R2, R43, R2 ;  /* 0x000000022b02723e */ /* 0x000fe200000010ff */
[----:B------:R-:W-:Y:S01]  /*e8b0*/  FMUL R47, R47, UR4 ;  /* 0x000000042f2f7c20 */ /* 0x000fe20008400000 */
[----:B------:R-:W-:-:S02]  /*e8c0*/  F2FP.BF16.F32.PACK_AB R3, R41, R3 ;  /* 0x000000032903723e */ /* 0x000fc400000010ff */
[----:B------:R-:W-:Y:S02]  /*e8d0*/  PRMT R14, R0, 0x7632, R14 ;  /* 0x00007632000e7816 */ /* 0x000fe4000000000e */
[C---:B------:R-:W-:Y:S02]  /*e8e0*/  PRMT R13, R2.reuse, 0x7610, R13 ;  /* 0x00007610020d7816 */ /* 0x040fe4000000000d */
[----:B------:R-:W-:Y:S02]  /*e8f0*/  PRMT R15, R2, 0x7632, R15 ;  /* 0x00007632020f7816 */ /* 0x000fe4000000000f */
[----:B------:R-:W-:Y:S02]  /*e900*/  PRMT R12, R3, 0x7632, R12 ;  /* 0x00007632030c7816 */ /* 0x000fe4000000000c */
[----:B------:R-:W-:Y:S01]  /*e910*/  F2FP.BF16.F32.PACK_AB R2, R47, R46 ;  /* 0x0000002e2f02723e */ /* 0x000fe200000010ff */
[----:B------:R-:W-:Y:S01]  /*e920*/  IMAD.U32 R15, R15, 0x10000, RZ ;  /* 0x000100000f0f7824 */ /* 0x000fe200078e00ff */
[----:B------:R-:W-:-:S02]  /*e930*/  LOP3.LUT R14, R14, 0xffff, RZ, 0xc0, !PT ;  /* 0x0000ffff0e0e7812 */ /* 0x000fc400078ec0ff */
[----:B------:R-:W-:Y:S02]  /*e940*/  LOP3.LUT R12, R12, 0xffff, RZ, 0xc0, !PT ;  /* 0x0000ffff0c0c7812 */ /* 0x000fe400078ec0ff */
[----:B------:R-:W-:Y:S01]  /*e950*/  PRMT R40, R2, 0x7632, R40 ;  /* 0x0000763202287816 */ /* 0x000fe20000000028 */
[----:B------:R-:W-:Y:S01]  /*e960*/  IMAD.WIDE.U32 R44, R14, 0x10000, RZ ;  /* 0x000100000e2c7825 */ /* 0x000fe200078e00ff */
[----:B------:R-:W-:Y:S02]  /*e970*/  R2UR UR6, R64 ;  /* 0x00000000400672ca */ /* 0x000fe400000e0000 */
[----:B------:R-:W-:Y:S01]  /*e980*/  R2UR UR7, R65 ;  /* 0x00000000410772ca */ /* 0x000fe200000e0000 */
[----:B------:R-:W-:Y:S01]  /*e990*/  IMAD.WIDE.U32 R42, R12, 0x10000, RZ ;  /* 0x000100000c2a7825 */ /* 0x000fe200078e00ff */
[----:B------:R-:W-:Y:S02]  /*e9a0*/  LOP3.LUT R2, R45, 0xffff, R2, 0xf8, !PT ;  /* 0x0000ffff2d027812 */ /* 0x000fe400078ef802 */
[----:B------:R-:W-:Y:S01]  /*e9b0*/  LOP3.LUT R0, R44, 0xffff, R0, 0xf8, !PT ;  /* 0x0000ffff2c007812 */ /* 0x000fe200078ef800 */
[----:B------:R-:W-:Y:S01]  /*e9c0*/  IMAD.U32 R40, R40, 0x10000, RZ ;  /* 0x0001000028287824 */ /* 0x000fe200078e00ff */
[----:B------:R-:W-:-:S02]  /*e9d0*/  LOP3.LUT R13, R43, 0xffff, R13, 0xf8, !PT ;  /* 0x0000ffff2b0d7812 */ /* 0x000fc400078ef80d */
[----:B------:R-:W-:Y:S01]  /*e9e0*/  LOP3.LUT R3, R42, 0xffff, R3, 0xf8, !PT ;  /* 0x0000ffff2a037812 */ /* 0x000fe200078ef803 */
[----:B------:R-:W-:Y:S01]  /*e9f0*/  IMAD.MOV.U32 R14, RZ, RZ, R0 ;  /* 0x000000ffff0e7224 */ /* 0x000fe200078e0000 */
[----:B------:R-:W-:Y:S02]  /*ea00*/  LOP3.LUT R2, R2, R40, RZ, 0xfc, !PT ;  /* 0x0000002802027212 */ /* 0x000fe400078efcff */
[----:B------:R-:W-:Y:S01]  /*ea10*/  LOP3.LUT R13, R13, R15, RZ, 0xfc, !PT ;  /* 0x0000000f0d0d7212 */ /* 0x000fe200078efcff */
[----:B------:R-:W-:Y:S02]  /*ea20*/  IMAD.MOV.U32 R12, RZ, RZ, R3 ;  /* 0x000000ffff0c7224 */ /* 0x000fe400078e0003 */
[----:B------:R-:W-:-:S05]  /*ea30*/  IMAD.MOV.U32 R15, RZ, RZ, R2 ;  /* 0x000000ffff0f7224 */ /* 0x000fca00078e0002 */
[----:B------:R1:W-:Y:S02]  /*ea40*/  STG.E.128 desc[UR6][R22.64], R12 ;  /* 0x0000000c16007986 */ /* 0x0003e4000c101d06 */
.L_x_237:
[----:B------:R-:W-:Y:S05]  /*ea50*/  BSYNC.RECONVERGENT B0 ;  /* 0x0000000000007941 */ /* 0x000fea0003800200 */
.L_x_236:
[----:B------:R-:W-:Y:S04]  /*ea60*/  BSSY.RECONVERGENT B0, `(.L_x_238) ;  /* 0x0000026000007945 */ /* 0x000fe80003800200 */
[----:B------:R-:W-:Y:S05]  /*ea70*/  @P5 BRA `(.L_x_239) ;  /* 0x0000000000905947 */ /* 0x000fea0003800000 */
        /* <DEDUP_REMOVED lines=10> */
[----:B-1----:R-:W-:-:S02]  /*eb20*/  PRMT R12, R0, 0x7632, R12 ;  /* 0x00007632000c7816 */ /* 0x002fc4000000000c */
[----:B------:R-:W-:Y:S02]  /*eb30*/  PRMT R14, R2, 0x7632, R14 ;  /* 0x00007632020e7816 */ /* 0x000fe4000000000e */
[----:B------:R-:W-:Y:S02]  /*eb40*/  PRMT R13, R0, 0x7610, R13 ;  /* 0x00007610000d7816 */ /* 0x000fe4000000000d */
[----:B------:R-:W-:Y:S02]  /*eb50*/  F2FP.BF16.F32.PACK_AB R3, R51, R3 ;  /* 0x000000033303723e */ /* 0x000fe400000010ff */
[----:B------:R-:W-:Y:S02]  /*eb60*/  F2FP.BF16.F32.PACK_AB R0, R55, R54 ;  /* 0x000000363700723e */ /* 0x000fe400000010ff */
[----:B------:R-:W-:Y:S02]  /*eb70*/  LOP3.LUT R12, R12, 0xffff, RZ, 0xc0, !PT ;  /* 0x0000ffff0c0c7812 */ /* 0x000fe400078ec0ff */
[----:B------:R-:W-:-:S02]  /*eb80*/  LOP3.LUT R14, R14, 0xffff, RZ, 0xc0, !PT ;  /* 0x0000ffff0e0e7812 */ /* 0x000fc400078ec0ff */
[----:B------:R-:W-:Y:S01]  /*eb90*/  PRMT R15, R3, 0x7632, R15 ;  /* 0x00007632030f7816 */ /* 0x000fe2000000000f */
[----:B------:R-:W-:Y:S01]  /*eba0*/  IMAD.WIDE.U32 R42, R12, 0x10000, RZ ;  /* 0x000100000c2a7825 */ /* 0x000fe200078e00ff */
[----:B------:R-:W-:Y:S02]  /*ebb0*/  PRMT R40, R0, 0x7632, R40 ;  /* 0x0000763200287816 */ /* 0x000fe40000000028 */
[----:B------:R-:W-:Y:S01]  /*ebc0*/  R2UR UR6, R64 ;  /* 0x00000000400672ca */ /* 0x000fe200000e0000 */
[----:B------:R-:W-:Y:S01]  /*ebd0*/  IMAD.WIDE.U32 R44, R14, 0x10000, RZ ;  /* 0x000100000e2c7825 */ /* 0x000fe200078e00ff */
[----:B------:R-:W-:Y:S02]  /*ebe0*/  LOP3.LUT R3, R43, 0xffff, R3, 0xf8, !PT ;  /* 0x0000ffff2b037812 */ /* 0x000fe400078ef803 */
        /* <DEDUP_REMOVED lines=8> */
[----:B------:R-:W-:Y:S01]  /*ec70*/  LOP3.LUT R0, R0, R40, RZ, 0xfc, !PT ;  /* 0x0000002800007212 */ /* 0x000fe200078efcff */
[----:B------:R-:W-:Y:S02]  /*ec80*/  IMAD.MOV.U32 R14, RZ, RZ, R2 ;  /* 0x000000ffff0e7224 */ /* 0x000fe400078e0002 */
[----:B------:R-:W-:Y:S02]  /*ec90*/  IMAD.MOV.U32 R13, RZ, RZ, R3 ;  /* 0x000000ffff0d7224 */ /* 0x000fe400078e0003 */
[----:B------:R-:W-:-:S05]  /*eca0*/  IMAD.MOV.U32 R15, RZ, RZ, R0 ;  /* 0x000000ffff0f7224 */ /* 0x000fca00078e0000 */
[----:B------:R2:W-:Y:S02]  /*ecb0*/  STG.E.128 desc[UR6][R22.64+0x10], R12 ;  /* 0x0000100c16007986 */ /* 0x0005e4000c101d06 */
.L_x_239:
[----:B------:R-:W-:Y:S05]  /*ecc0*/  BSYNC.RECONVERGENT B0 ;  /* 0x0000000000007941 */ /* 0x000fea0003800200 */
.L_x_238:
        /* <DEDUP_REMOVED lines=11> */
[----:B------:R-:W-:Y:S02]  /*ed80*/  F2FP.BF16.F32.PACK_AB R2, R29, R2 ;  /* 0x000000021d02723e */ /* 0x000fe400000010ff */
[----:B-12---:R-:W-:-:S02]  /*ed90*/  PRMT R12, R0, 0x7632, R12 ;  /* 0x00007632000c7816 */ /* 0x006fc4000000000c */
        /* <DEDUP_REMOVED lines=25> */
.L_x_241:
[----:B------:R-:W-:Y:S05]  /*ef30*/  BSYNC.RECONVERGENT B0 ;  /* 0x0000000000007941 */ /* 0x000fea0003800200 */
.L_x_240:
        /* <DEDUP_REMOVED lines=12> */
[----:B-123--:R-:W-:-:S02]  /*f000*/  PRMT R12, R0, 0x7632, R12 ;  /* 0x00007632000c7816 */ /* 0x00efc4000000000c */
        /* <DEDUP_REMOVED lines=25> */
.L_x_243:
[----:B------:R-:W-:Y:S05]  /*f1a0*/  BSYNC.RECONVERGENT B0 ;  /* 0x0000000000007941 */ /* 0x000fea0003800200 */
.L_x_242:
        /* <DEDUP_REMOVED lines=12> */
[----:B------:R-:W-:-:S02]  /*f270*/  PRMT R4, R0, 0x7632, R4 ;  /* 0x0000763200047816 */ /* 0x000fc40000000004 */
        /* <DEDUP_REMOVED lines=10> */
[----:B-1234-:R-:W-:Y:S01]  /*f320*/  IMAD.WIDE.U32 R12, R6, 0x10000, RZ ;  /* 0x00010000060c7825 */ /* 0x01efe200078e00ff */
        /* <DEDUP_REMOVED lines=14> */
.L_x_245:
[----:B------:R-:W-:Y:S05]  /*f410*/  BSYNC.RECONVERGENT B0 ;  /* 0x0000000000007941 */ /* 0x000fea0003800200 */
.L_x_244:
        /* <DEDUP_REMOVED lines=8> */
[----:B------:R-:W-:Y:S02]  /*f4a0*/  F2FP.BF16.F32.PACK_AB R18, R19, R18 ;  /* 0x000000121312723e */ /* 0x000fe400000010ff */
[----:B------:R-:W-:Y:S01]  /*f4b0*/  LOP3.LUT R2, R2, 0xffff, RZ, 0xc0, !PT ;  /* 0x0000ffff02027812 */ /* 0x000fe200078ec0ff */
[----:B-1----:R-:W-:Y:S01]  /*f4c0*/  IMAD.WIDE.U32 R6, R0, 0x10000, RZ ;  /* 0x0001000000067825 */ /* 0x002fe200078e00ff */
[----:B------:R-:W-:Y:S02]  /*f4d0*/  PRMT R3, R20, 0x7632, R3 ;  /* 0x0000763214037816 */ /* 0x000fe40000000003 */
[----:B------:R-:W-:Y:S01]  /*f4e0*/  PRMT R4, R18, 0x7632, R4 ;  /* 0x0000763212047816 */ /* 0x000fe20000000004 */
[----:B------:R-:W-:Y:S01]  /*f4f0*/  IMAD.WIDE.U32 R8, R2, 0x10000, RZ ;  /* 0x0001000002087825 */ /* 0x000fe200078e00ff */
[----:B------:R-:W-:Y:S02]  /*f500*/  LOP3.LUT R20, R7, 0xffff, R20, 0xf8, !PT ;  /* 0x0000ffff07147812 */ /* 0x000fe400078ef814 */
[----:B------:R-:W-:Y:S01]  /*f510*/  R2UR UR4, R64 ;  /* 0x00000000400472ca */ /* 0x000fe200000e0000 */
[----:B------:R-:W-:Y:S01]  /*f520*/  IMAD.U32 R3, R3, 0x10000, RZ ;  /* 0x0001000003037824 */ /* 0x000fe200078e00ff */
[----:B------:R-:W-:Y:S01]  /*f530*/  R2UR UR5, R65 ;  /* 0x00000000410572ca */ /* 0x000fe200000e0000 */
[----:B------:R-:W-:Y:S01]  /*f540*/  IMAD.U32 R4, R4, 0x10000, RZ ;  /* 0x0001000004047824 */ /* 0x000fe200078e00ff */
[----:B------:R-:W-:-:S02]  /*f550*/  LOP3.LUT R18, R9, 0xffff, R18, 0xf8, !PT ;  /* 0x0000ffff09127812 */ /* 0x000fc400078ef812 */
[----:B------:R-:W-:Y:S02]  /*f560*/  LOP3.LUT R5, R6, 0xffff, R56, 0xf8, !PT ;  /* 0x0000ffff06057812 */ /* 0x000fe400078ef838 */
[----:B------:R-:W-:Y:S02]  /*f570*/  LOP3.LUT R3, R20, R3, RZ, 0xfc, !PT ;  /* 0x0000000314037212 */ /* 0x000fe400078efcff */
[----:B------:R-:W-:Y:S01]  /*f580*/  LOP3.LUT R7, R18, R4, RZ, 0xfc, !PT ;  /* 0x0000000412077212 */ /* 0x000fe200078efcff */
[----:B------:R-:W-:Y:S01]  /*f590*/  IMAD.MOV.U32 R4, RZ, RZ, R5 ;  /* 0x000000ffff047224 */ /* 0x000fe200078e0005 */
[----:B------:R-:W-:Y:S01]  /*f5a0*/  LOP3.LUT R6, R8, 0xffff, R16, 0xf8, !PT ;  /* 0x0000ffff08067812 */ /* 0x000fe200078ef810 */
[----:B------:R-:W-:-:S05]  /*f5b0*/  IMAD.MOV.U32 R5, RZ, RZ, R3 ;  /* 0x000000ffff057224 */ /* 0x000fca00078e0003 */
[----:B------:R1:W-:Y:S02]  /*f5c0*/  STG.E.128 desc[UR4][R22.64+0x90], R4 ;  /* 0x0000900416007986 */ /* 0x0003e4000c101d04 */
.L_x_247:
[----:B------:R-:W-:Y:S05]  /*f5d0*/  BSYNC.RECONVERGENT B0 ;  /* 0x0000000000007941 */ /* 0x000fea0003800200 */
.L_x_246:
[----:B------:R-:W-:Y:S01]  /*f5e0*/  UISETP.NE.AND UP0, UPT, UR37, 0x3, UPT ;  /* 0x000000032500788c */ /* 0x000fe2000bf05270 */
[----:B------:R-:W-:-:S08]  /*f5f0*/  NOP ;  /* 0x0000000000007918 */ /* 0x000fd00000000000 */
[----:B------:R-:W-:Y:S05]  /*f600*/  BRA.U !UP0, `(.L_x_248) ;  /* 0x0000000108087547 */ /* 0x000fea000b800000 */
[----:B------:R-:W-:Y:S05]  /*f610*/  BPT.TRAP 0x1 ;  /* 0x000000040000795c */ /* 0x000fea0000300000 */
[----:B------:R-:W-:Y:S05]  /*f620*/  BPT.TRAP 0x1 ;  /* 0x000000040000795c */ /* 0x000fea0000300000 */
.L_x_248:
[----:B------:R-:W-:Y:S02]  /*f630*/  UIADD3 UR4, UPT, UPT, UR36, 0x2e8b8, URZ ;  /* 0x0002e8b824047890 */ /* 0x000fe4000fffe0ff */
[----:B------:R-:W-:Y:S02]  /*f640*/  ULOP3.LUT UP0, URZ, UR40, 0x7, URZ, 0xc0, !UPT ;  /* 0x0000000728ff7892 */ /* 0x000fe4000f80c0ff */
[----:B------:R-:W-:-:S09]  /*f650*/  UPRMT UR4, UR38, 0x654, UR4 ;  /* 0x0000065426047896 */ /* 0x000fd20008000004 */
[----:B------:R-:W-:Y:S01]  /*f660*/  SYNCS.ARRIVE.TRANS64.RED.A1T0 RZ, [UR4], RZ ;  /* 0x000000ffffff79a7 */ /* 0x000fe20008100404 */
[----:B------:R-:W-:Y:S01]  /*f670*/  BAR.SYNC.DEFER_BLOCKING 0x1, 0x100 ;  /* 0x0044000000007b1d */ /* 0x000fe20000010000 */
[----:B------:R-:W-:-:S13]  /*f680*/  PLOP3.LUT P0, PT, PT, PT, UP0, 0x80, 0x8 ;  /* 0x000000000008781c */ /* 0x000fda0003f0f008 */
[----:B------:R-:W-:Y:S05]  /*f690*/  @P0 EXIT ;  /* 0x000000000000094d */ /* 0x000fea0003800000 */
[----:B------:R-:W5:Y:S01]  /*f6a0*/  S2UR UR5, SR_CgaCtaId ;  /* 0x00000000000579c3 */ /* 0x000f620000008800 */
[----:B------:R-:W-:Y:S01]  /*f6b0*/  UMOV UR4, 0x400 ;  /* 0x0000040000047882 */ /* 0x000fe20000000000 */
[----:B------:R-:W-:Y:S01]  /*f6c0*/  IMAD.MOV.U32 R2, RZ, RZ, 0xffff ;  /* 0x0000ffffff027424 */ /* 0x000fe200078e00ff */
[----:B-----5:R-:W-:-:S09]  /*f6d0*/  ULEA UR4, UR5, UR4, 0x18 ;  /* 0x0000000405047291 */ /* 0x020fd2000f8ec0ff */
[----:B------:R-:W5:Y:S01]  /*f6e0*/  LDS R3, [UR4+0x2e8c0] ;  /* 0x02e8c004ff037984 */ /* 0x000f620008000800 */
[----:B------:R-:W-:Y:S02]  /*f6f0*/  UMOV UR4, 0x40 ;  /* 0x0000004000047882 */ /* 0x000fe40000000000 */
[----:B------:R-:W-:Y:S01]  /*f700*/  ULEA UR5, UR5, UR4, 0x18 ;  /* 0x0000000405057291 */ /* 0x000fe2000f8ec0ff */
[----:B------:R-:W-:-:S08]  /*f710*/  NOP ;  /* 0x0000000000007918 */ /* 0x000fd00000000000 */
[----:B------:R-:W1:Y:S01]  /*f720*/  LDS R0, [UR5+0x14] ;  /* 0x00001405ff007984 */ /* 0x000e620008000800 */
[----:B-----5:R-:W-:-:S04]  /*f730*/  LOP3.LUT R3, R3, 0xffff, RZ, 0xc0, !PT ;  /* 0x0000ffff03037812 */ /* 0x020fc800078ec0ff */
[----:B------:R-:W-:-:S04]  /*f740*/  SHF.R.U32.HI R3, RZ, 0x5, R3 ;  /* 0x00000005ff037819 */ /* 0x000fc80000011603 */
[----:B------:R-:W-:-:S04]  /*f750*/  SHF.L.U32 R2, R2, R3, RZ ;  /* 0x0000000302027219 */ /* 0x000fc800000006ff */
[----:B-1----:R-:W-:-:S04]  /*f760*/  LOP3.LUT R0, R0, R2, RZ, 0xc0, !PT ;  /* 0x0000000200007212 */ /* 0x002fc800078ec0ff */
[----:B------:R-:W-:Y:S01]  /*f770*/  ISETP.NE.AND P0, PT, R0, R2, PT ;  /* 0x000000020000720c */ /* 0x000fe20003f05270 */
[----:B------:R-:W-:-:S05]  /*f780*/  IMAD.MOV.U32 R0, RZ, RZ, 0x1 ;  /* 0x00000001ff007424 */ /* 0x000fca00078e00ff */
[----:B------:R-:W-:-:S07]  /*f790*/  SHF.L.U32 R0, R0, R3, RZ ;  /* 0x0000000300007219 */ /* 0x000fce00000006ff */
[----:B------:R-:W-:Y:S05]  /*f7a0*/  @P0 BRA `(.L_x_249) ;  /* 0x00000000005c0947 */ /* 0x000fea0003800000 */
[----:B------:R-:W1:Y:S02]  /*f7b0*/  LDS R3, [UR5+0x18] ;  /* 0x00001805ff037984 */ /* 0x000e640008000800 */
[----:B-1----:R-:W-:-:S04]  /*f7c0*/  LOP3.LUT R3, R3, R0, RZ, 0xc0, !PT ;  /* 0x0000000003037212 */ /* 0x002fc800078ec0ff */
[----:B------:R-:W-:-:S13]  /*f7d0*/  ISETP.NE.AND P0, PT, R3, R0, PT ;  /* 0x000000000300720c */ /* 0x000fda0003f05270 */
[----:B------:R-:W-:Y:S05]  /*f7e0*/  @P0 BRA `(.L_x_250) ;  /* 0x0000000000400947 */ /* 0x000fea0003800000 */
[----:B------:R-:W-:Y:S01]  /*f7f0*/  R2UR UR4, R2 ;  /* 0x00000000020472ca */ /* 0x000fe200000e0000 */
[----:B------:R-:W1:Y:S01]  /*f800*/  S2R R3, SR_LANEID ;  /* 0x0000000000037919 */ /* 0x000e620000000000 */
[----:B------:R-:W-:-:S04]  /*f810*/  LOP3.LUT R0, RZ, R0, RZ, 0x33, !PT ;  /* 0x00000000ff007212 */ /* 0x000fc800078e33ff */
[----:B------:R-:W5:Y:S07]  /*f820*/  REDUX UR7, R0 ;  /* 0x00000000000773c4 */ /* 0x000f6e0000000000 */
[----:B------:R-:W-:-:S03]  /*f830*/  ULOP3.LUT UR6, URZ, UR4, URZ, 0x33, !UPT ;  /* 0x00000004ff067292 */ /* 0x000fc6000f8e33ff */
[----:B------:R-:W-:Y:S02]  /*f840*/  VOTEU.ANY UR4, UPT, PT ;  /* 0x0000000000047886 */ /* 0x000fe400038e0100 */
[----:B------:R-:W-:Y:S01]  /*f850*/  UFLO.U32 UR4, UR4 ;  /* 0x00000004000472bd */ /* 0x000fe200080e0000 */
[----:B------:R-:W-:-:S04]  /*f860*/  IMAD.U32 R2, RZ, RZ, UR6 ;  /* 0x00000006ff027e24 */ /* 0x000fc8000f8e00ff */
[----:B------:R-:W2:Y:S02]  /*f870*/  REDUX UR8, R2 ;  /* 0x00000000020873c4 */ /* 0x000ea40000000000 */
[----:B------:R1:W-:Y:S01]  /*f880*/  UTCATOMSWS.AND URZ, UR6 ;  /* 0x0000000600ff79e3 */ /* 0x0003e20008000000 */
[----:B-----5:R-:W-:Y:S01]  /*f890*/  IMAD.U32 R0, RZ, RZ, UR7 ;  /* 0x00000007ff007e24 */ /* 0x020fe2000f8e00ff */
[----:B-1----:R-:W-:Y:S01]  /*f8a0*/  ISETP.EQ.U32.AND P0, PT, R3, UR4, PT ;  /* 0x0000000403007c0c */ /* 0x002fe2000bf02070 */
[----:B--2---:R-:W-:-:S12]  /*f8b0*/  IMAD.U32 R2, RZ, RZ, UR8 ;  /* 0x00000008ff027e24 */ /* 0x004fd8000f8e00ff */
[----:B------:R1:W-:Y:S04]  /*f8c0*/  @P0 ATOMS.AND RZ, [UR5+0x14], R2 ;  /* 0x00001402ffff098c */ /* 0x0003e8000a800005 */
[----:B------:R1:W-:Y:S01]  /*f8d0*/  @P0 ATOMS.AND RZ, [UR5+0x18], R0 ;  /* 0x00001800ffff098c */ /* 0x0003e2000a800005 */
[----:B------:R-:W-:Y:S05]  /*f8e0*/  BRA `(.L_x_251) ;  /* 0x0000000000147947 */ /* 0x000fea0003800000 */
.L_x_250:
[----:B------:R-:W-:Y:S02]  /*f8f0*/  MOV R2, 0xf910 ;  /* 0x0000f91000027802 */ /* 0x000fe40000000f00 */
[----:B--234-:R-:W-:Y:S05]  /*f900*/  CALL.REL.NOINC `($__internal_0_$__cuda_sm10x_tcgen05_guardrail_trap_col_being_dealloced_not_returned_by_alloc) ;  /* 0x0000000c00147944 */ /* 0x01cfea0003c00000 */
[----:B------:R-:W-:Y:S05]  /*f910*/  BRA `(.L_x_251) ;  /* 0x0000000000087947 */ /* 0x000fea0003800000 */
.L_x_249:
[----:B------:R-:W-:Y:S02]  /*f920*/  MOV R2, 0xf940 ;  /* 0x0000f94000027802 */ /* 0x000fe40000000f00 */
[----:B--234-:R-:W-:Y:S05]  /*f930*/  CALL.REL.NOINC `($__internal_2_$__cuda_sm10x_tcgen05_guardrail_trap_unallocated_columns_being_dealloced) ;  /* 0x0000000c00207944 */ /* 0x01cfea0003c00000 */
.L_x_251:
[----:B------:R-:W-:Y:S01]  /*f940*/  NOP ;  /* 0x0000000000007918 */ /* 0x000fe20000000000 */
[----:B------:R-:W-:Y:S05]  /*f950*/  EXIT ;  /* 0x000000000000794d */ /* 0x000fea0003800000 */
.L_x_51:
[----:B------:R-:W-:-:S07]  /*f960*/  MOV R5, UR32 ;  /* 0x0000002000057c02 */ /* 0x000fce0008000f00 */
.L_x_252:
[----:B-1----:R1:W2:Y:S02]  /*f970*/  SYNCS.PHASECHK.TRANS64.TRYWAIT P0, [R5+URZ+0x2e810], R8 ;  /* 0x02e81008050075a7 */ /* 0x0022a400080011ff */
[----:B--2---:R-:W-:Y:S05]  /*f980*/  @!P0 NANOSLEEP.SYNCS 0x989680 ;  /* 0x009896800000895d */ /* 0x004fea0003900000 */
[----:B------:R-:W2:Y:S02]  /*f990*/  @!P0 SYNCS.PHASECHK.TRANS64 P0, [R5+URZ+0x2e810], R8 ;  /* 0x02e81008050085a7 */ /* 0x000ea400080010ff */
[----:B--2---:R-:W-:Y:S05]  /*f9a0*/  @!P0 BRA `(.L_x_252) ;  /* 0xfffffffc00f08947 */ /* 0x004fea000383ffff */
[----:B------:R-:W-:Y:S05]  /*f9b0*/  BRA `(.L_x_253) ;  /* 0xffffff28005c7947 */ /* 0x000fea000383ffff */
.L_x_59:
[----:B------:R-:W-:-:S07]  /*f9c0*/  MOV R2, UR32 ;  /* 0x0000002000027c02 */ /* 0x000fce0008000f00 */
.L_x_254:
[----:B-1----:R1:W3:Y:S02]  /*f9d0*/  SYNCS.PHASECHK.TRANS64.TRYWAIT P0, [R2+URZ+0x2e838], R8 ;  /* 0x02e83808020075a7 */ /* 0x0022e400080011ff */
[----:B---3--:R-:W-:Y:S05]  /*f9e0*/  @!P0 NANOSLEEP.SYNCS 0x989680 ;  /* 0x009896800000895d */ /* 0x008fea0003900000 */
[----:B------:R-:W3:Y:S02]  /*f9f0*/  @!P0 SYNCS.PHASECHK.TRANS64 P0, [R2+URZ+0x2e838], R8 ;  /* 0x02e83808020085a7 */ /* 0x000ee400080010ff */
[----:B---3--:R-:W-:Y:S05]  /*fa00*/  @!P0 BRA `(.L_x_254) ;  /* 0xfffffffc00f08947 */ /* 0x008fea000383ffff */
[----:B------:R-:W-:Y:S05]  /*fa10*/  BRA `(.L_x_255) ;  /* 0xffffff2c00707947 */ /* 0x000fea000383ffff */
.L_x_62:
[----:B------:R-:W-:-:S07]  /*fa20*/  MOV R4, UR32 ;  /* 0x0000002000047c02 */ /* 0x000fce0008000f00 */
.L_x_256:
[----:B--2---:R2:W3:Y:S02]  /*fa30*/  SYNCS.PHASECHK.TRANS64.TRYWAIT P5, [R4+URZ+0x2e828], R8 ;  /* 0x02e82808040075a7 */ /* 0x0044e400080a11ff */
[----:B---3--:R-:W-:Y:S05]  /*fa40*/  @!P5 NANOSLEEP.SYNCS 0x989680 ;  /* 0x009896800000d95d */ /* 0x008fea0003900000 */
[----:B------:R-:W3:Y:S02]  /*fa50*/  @!P5 SYNCS.PHASECHK.TRANS64 P5, [R4+URZ+0x2e828], R8 ;  /* 0x02e828080400d5a7 */ /* 0x000ee400080a10ff */
[----:B---3--:R-:W-:Y:S05]  /*fa60*/  @!P5 BRA `(.L_x_256) ;  /* 0xfffffffc00f0d947 */ /* 0x008fea000383ffff */
[----:B------:R-:W-:Y:S05]  /*fa70*/  BRA `(.L_x_257) ;  /* 0xffffff3000007947 */ /* 0x000fea000383ffff */
.L_x_68:
[----:B------:R-:W-:-:S07]  /*fa80*/  MOV R4, UR32 ;  /* 0x0000002000047c02 */ /* 0x000fce0008000f00 */
.L_x_258:
[----:B-1----:R1:W2:Y:S02]  /*fa90*/  SYNCS.PHASECHK.TRANS64.TRYWAIT P5, [R4+URZ+0x2e848], R8 ;  /* 0x02e84808040075a7 */ /* 0x0022a400080a11ff */
[----:B--2---:R-:W-:Y:S05]  /*faa0*/  @!P5 NANOSLEEP.SYNCS 0x989680 ;  /* 0x009896800000d95d */ /* 0x004fea0003900000 */
[----:B------:R-:W2:Y:S02]  /*fab0*/  @!P5 SYNCS.PHASECHK.TRANS64 P5, [R4+URZ+0x2e848], R8 ;  /* 0x02e848080400d5a7 */ /* 0x000ea400080a10ff */
[----:B--2---:R-:W-:Y:S05]  /*fac0*/  @!P5 BRA `(.L_x_258) ;  /* 0xfffffffc00f0d947 */ /* 0x004fea000383ffff */
[----:B------:R-:W-:Y:S05]  /*fad0*/  BRA `(.L_x_259) ;  /* 0xffffff3400007947 */ /* 0x000fea000383ffff */
.L_x_72:
[----:B------:R-:W-:Y:S07]  /*fae0*/  MOV R4, UR25 ;  /* 0x0000001900047c02 */ /* 0x000fee0008000f00 */
.L_x_260:
[----:B-1----:R1:W4:Y:S02]  /*faf0*/  SYNCS.PHASECHK.TRANS64.TRYWAIT P0, [R4+URZ+0x2e810], R9 ;  /* 0x02e81009040075a7 */ /* 0x00232400080011ff */
[----:B----4-:R-:W-:Y:S05]  /*fb00*/  @!P0 NANOSLEEP.SYNCS 0x989680 ;  /* 0x009896800000895d */ /* 0x010fea0003900000 */
[----:B------:R-:W4:Y:S02]  /*fb10*/  @!P0 SYNCS.PHASECHK.TRANS64 P0, [R4+URZ+0x2e810], R9 ;  /* 0x02e81009040085a7 */ /* 0x000f2400080010ff */
[----:B----4-:R-:W-:Y:S05]  /*fb20*/  @!P0 BRA `(.L_x_260) ;  /* 0xfffffffc00f08947 */ /* 0x010fea000383ffff */
[----:B------:R-:W-:Y:S05]  /*fb30*/  BRA `(.L_x_261) ;  /* 0xffffff3400d87947 */ /* 0x000fea000383ffff */
.L_x_78:
[----:B------:R-:W-:Y:S07]  /*fb40*/  MOV R4, UR32 ;  /* 0x0000002000047c02 */ /* 0x000fee0008000f00 */
.L_x_262:
[----:B-1----:R1:W4:Y:S02]  /*fb50*/  SYNCS.PHASECHK.TRANS64.TRYWAIT P0, [R4+URZ+0x2e838], R8 ;  /* 0x02e83808040075a7 */ /* 0x00232400080011ff */
[----:B----4-:R-:W-:Y:S05]  /*fb60*/  @!P0 NANOSLEEP.SYNCS 0x989680 ;  /* 0x009896800000895d */ /* 0x010fea0003900000 */
[----:B------:R-:W4:Y:S02]  /*fb70*/  @!P0 SYNCS.PHASECHK.TRANS64 P0, [R4+URZ+0x2e838], R8 ;  /* 0x02e83808040085a7 */ /* 0x000f2400080010ff */
[----:B----4-:R-:W-:Y:S05]  /*fb80*/  @!P0 BRA `(.L_x_262) ;  /* 0xfffffffc00f08947 */ /* 0x010fea000383ffff */
[----:B------:R-:W-:Y:S05]  /*fb90*/  BRA `(.L_x_263) ;  /* 0xffffff38007c7947 */ /* 0x000fea000383ffff */
.L_x_81:
[----:B------:R-:W-:Y:S07]  /*fba0*/  MOV R8, UR32 ;  /* 0x0000002000087c02 */ /* 0x000fee0008000f00 */
.L_x_264:
[----:B--2---:R2:W4:Y:S02]  /*fbb0*/  SYNCS.PHASECHK.TRANS64.TRYWAIT P5, [R8+URZ+0x2e828], R10 ;  /* 0x02e8280a080075a7 */ /* 0x00452400080a11ff */
[----:B----4-:R-:W-:Y:S05]  /*fbc0*/  @!P5 NANOSLEEP.SYNCS 0x989680 ;  /* 0x009896800000d95d */ /* 0x010fea0003900000 */
[----:B------:R-:W4:Y:S02]  /*fbd0*/  @!P5 SYNCS.PHASECHK.TRANS64 P5, [R8+URZ+0x2e828], R10 ;  /* 0x02e8280a0800d5a7 */ /* 0x000f2400080a10ff */
[----:B----4-:R-:W-:Y:S05]  /*fbe0*/  @!P5 BRA `(.L_x_264) ;  /* 0xfffffffc00f0d947 */ /* 0x010fea000383ffff */
[----:B------:R-:W-:Y:S05]  /*fbf0*/  BRA `(.L_x_265) ;  /* 0xffffff3c00107947 */ /* 0x000fea000383ffff */
.L_x_86:
[----:B--2---:R-:W-:Y:S07]  /*fc00*/  MOV R8, UR32 ;  /* 0x0000002000087c02 */ /* 0x004fee0008000f00 */
.L_x_266:
[----:B-1----:R1:W2:Y:S02]  /*fc10*/  SYNCS.PHASECHK.TRANS64.TRYWAIT P5, [R8+URZ+0x2e848], R9 ;  /* 0x02e84809080075a7 */ /* 0x0022a400080a11ff */
[----:B--2---:R-:W-:Y:S05]  /*fc20*/  @!P5 NANOSLEEP.SYNCS 0x989680 ;  /* 0x009896800000d95d */ /* 0x004fea0003900000 */
[----:B------:R-:W2:Y:S02]  /*fc30*/  @!P5 SYNCS.PHASECHK.TRANS64 P5, [R8+URZ+0x2e848], R9 ;  /* 0x02e848090800d5a7 */ /* 0x000ea400080a10ff */
[----:B--2---:R-:W-:Y:S05]  /*fc40*/  @!P5 BRA `(.L_x_266) ;  /* 0xfffffffc00f0d947 */ /* 0x004fea000383ffff */
[----:B------:R-:W-:Y:S05]  /*fc50*/  BRA `(.L_x_267) ;  /* 0xffffff3c00907947 */ /* 0x000fea000383ffff */
.L_x_95:
[----:B-1----:R-:W-:-:S07]  /*fc60*/  MOV R0, UR24 ;  /* 0x0000001800007c02 */ /* 0x002fce0008000f00 */
.L_x_268:
[----:B-1----:R1:W2:Y:S02]  /*fc70*/  SYNCS.PHASECHK.TRANS64.TRYWAIT P0, [R0+URZ+0x2e800], R10 ;  /* 0x02e8000a000075a7 */ /* 0x0022a400080011ff */
[----:B--2---:R-:W-:Y:S05]  /*fc80*/  @!P0 NANOSLEEP.SYNCS 0x989680 ;  /* 0x009896800000895d */ /* 0x004fea0003900000 */
[----:B------:R-:W2:Y:S02]  /*fc90*/  @!P0 SYNCS.PHASECHK.TRANS64 P0, [R0+URZ+0x2e800], R10 ;  /* 0x02e8000a000085a7 */ /* 0x000ea400080010ff */
[----:B--2---:R-:W-:Y:S05]  /*fca0*/  @!P0 BRA `(.L_x_268) ;  /* 0xfffffffc00f08947 */ /* 0x004fea000383ffff */
[----:B------:R-:W-:Y:S05]  /*fcb0*/  BRA `(.L_x_269) ;  /* 0xffffff44004c7947 */ /* 0x000fea000383ffff */
.L_x_96:
[----:B------:R-:W-:-:S07]  /*fcc0*/  MOV R8, UR24 ;  /* 0x0000001800087c02 */ /* 0x000fce0008000f00 */
.L_x_270:
[----:B-1----:R1:W2:Y:S02]  /*fcd0*/  SYNCS.PHASECHK.TRANS64.TRYWAIT P0, [R8+URZ+0x2e858], R9 ;  /* 0x02e85809080075a7 */ /* 0x0022a400080011ff */
[----:B--2---:R-:W-:Y:S05]  /*fce0*/  @!P0 NANOSLEEP.SYNCS 0x989680 ;  /* 0x009896800000895d */ /* 0x004fea0003900000 */
[----:B------:R-:W2:Y:S02]  /*fcf0*/  @!P0 SYNCS.PHASECHK.TRANS64 P0, [R8+URZ+0x2e858], R9 ;  /* 0x02e85809080085a7 */ /* 0x000ea400080010ff */
[----:B--2---:R-:W-:Y:S05]  /*fd00*/  @!P0 BRA `(.L_x_270) ;  /* 0xfffffffc00f08947 */ /* 0x004fea000383ffff */
[----:B------:R-:W-:Y:S05]  /*fd10*/  BRA `(.L_x_271) ;  /* 0xffffff44004c7947 */ /* 0x000fea000383ffff */
.L_x_99:
[----:B------:R-:W-:-:S07]  /*fd20*/  MOV R0, UR24 ;  /* 0x0000001800007c02 */ /* 0x000fce0008000f00 */
.L_x_272:
[----:B---3--:R3:W4:Y:S02]  /*fd30*/  SYNCS.PHASECHK.TRANS64.TRYWAIT P0, [R0+URZ+0x2e820], R10 ;  /* 0x02e8200a000075a7 */ /* 0x00872400080011ff */
[----:B----4-:R-:W-:Y:S05]  /*fd40*/  @!P0 NANOSLEEP.SYNCS 0x989680 ;  /* 0x009896800000895d */ /* 0x010fea0003900000 */
[----:B------:R-:W4:Y:S02]  /*fd50*/  @!P0 SYNCS.PHASECHK.TRANS64 P0, [R0+URZ+0x2e820], R10 ;  /* 0x02e8200a000085a7 */ /* 0x000f2400080010ff */
[----:B----4-:R-:W-:Y:S05]  /*fd60*/  @!P0 BRA `(.L_x_272) ;  /* 0xfffffffc00f08947 */ /* 0x010fea000383ffff */
[----:B------:R-:W-:Y:S05]  /*fd70*/  BRA `(.L_x_273) ;  /* 0xffffff48001c7947 */ /* 0x000fea000383ffff */
.L_x_101:
[----:B---3--:R-:W-:-:S07]  /*fd80*/  MOV R0, UR24 ;  /* 0x0000001800007c02 */ /* 0x008fce0008000f00 */
.L_x_274:
[----:B---3--:R3:W4:Y:S02]  /*fd90*/  SYNCS.PHASECHK.TRANS64.TRYWAIT P0, [R0+URZ+0x2e868], R9 ;  /* 0x02e86809000075a7 */ /* 0x00872400080011ff */
[----:B----4-:R-:W-:Y:S05]  /*fda0*/  @!P0 NANOSLEEP.SYNCS 0x989680 ;  /* 0x009896800000895d */ /* 0x010fea0003900000 */
[----:B------:R-:W4:Y:S02]  /*fdb0*/  @!P0 SYNCS.PHASECHK.TRANS64 P0, [R0+URZ+0x2e868], R9 ;  /* 0x02e86809000085a7 */ /* 0x000f2400080010ff */
[----:B----4-:R-:W-:Y:S05]  /*fdc0*/  @!P0 BRA `(.L_x_274) ;  /* 0xfffffffc00f08947 */ /* 0x010fea000383ffff */
[----:B------:R-:W-:Y:S05]  /*fdd0*/  BRA `(.L_x_275) ;  /* 0xffffff4800147947 */ /* 0x000fea000383ffff */
.L_x_103:
[----:B------:R-:W-:-:S07]  /*fde0*/  MOV R4, UR24 ;  /* 0x0000001800047c02 */ /* 0x000fce0008000f00 */
.L_x_276:
[----:B---3--:R3:W4:Y:S02]  /*fdf0*/  SYNCS.PHASECHK.TRANS64.TRYWAIT P0, [R4+URZ+0x2e878], R9 ;  /* 0x02e87809040075a7 */ /* 0x00872400080011ff */
[----:B----4-:R-:W-:Y:S05]  /*fe00*/  @!P0 NANOSLEEP.SYNCS 0x989680 ;  /* 0x009896800000895d */ /* 0x010fea0003900000 */
[----:B------:R-:W4:Y:S02]  /*fe10*/  @!P0 SYNCS.PHASECHK.TRANS64 P0, [R4+URZ+0x2e878], R9 ;  /* 0x02e87809040085a7 */ /* 0x000f2400080010ff */
[----:B----4-:R-:W-:Y:S05]  /*fe20*/  @!P0 BRA `(.L_x_276) ;  /* 0xfffffffc00f08947 */ /* 0x010fea000383ffff */
[----:B------:R-:W-:Y:S05]  /*fe30*/  BRA `(.L_x_277) ;  /* 0xffffff4800147947 */ /* 0x000fea000383ffff */
.L_x_106:
[----:B---3--:R-:W-:-:S07]  /*fe40*/  MOV R4, UR24 ;  /* 0x0000001800047c02 */ /* 0x008fce0008000f00 */
.L_x_278:
[----:B---3--:R3:W4:Y:S02]  /*fe50*/  SYNCS.PHASECHK.TRANS64.TRYWAIT P0, [R4+URZ+0x2e880], R10 ;  /* 0x02e8800a040075a7 */ /* 0x00872400080011ff */
[----:B----4-:R-:W-:Y:S05]  /*fe60*/  @!P0 NANOSLEEP.SYNCS 0x989680 ;  /* 0x009896800000895d */ /* 0x010fea0003900000 */
[----:B------:R-:W4:Y:S02]  /*fe70*/  @!P0 SYNCS.PHASECHK.TRANS64 P0, [R4+URZ+0x2e880], R10 ;  /* 0x02e8800a040085a7 */ /* 0x000f2400080010ff */
[----:B----4-:R-:W-:Y:S05]  /*fe80*/  @!P0 BRA `(.L_x_278) ;  /* 0xfffffffc00f08947 */ /* 0x010fea000383ffff */
[----:B------:R-:W-:Y:S05]  /*fe90*/  BRA `(.L_x_279) ;  /* 0xffffff4800dc7947 */ /* 0x000fea000383ffff */
.L_x_112:
[----:B------:R-:W-:Y:S07]  /*fea0*/  MOV R0, UR6 ;  /* 0x0000000600007c02 */ /* 0x000fee0008000f00 */
.L_x_280:
[----:B-1----:R1:W2:Y:S02]  /*feb0*/  SYNCS.PHASECHK.TRANS64.TRYWAIT P0, [R0+URZ+0x2e800], R2 ;  /* 0x02e80002000075a7 */ /* 0x0022a400080011ff */
[----:B--2---:R-:W-:Y:S05]  /*fec0*/  @!P0 NANOSLEEP.SYNCS 0x989680 ;  /* 0x009896800000895d */ /* 0x004fea0003900000 */
[----:B------:R-:W2:Y:S02]  /*fed0*/  @!P0 SYNCS.PHASECHK.TRANS64 P0, [R0+URZ+0x2e800], R2 ;  /* 0x02e80002000085a7 */ /* 0x000ea400080010ff */
[----:B--2---:R-:W-:Y:S05]  /*fee0*/  @!P0 BRA `(.L_x_280) ;  /* 0xfffffffc00f08947 */ /* 0x004fea000383ffff */
[----:B------:R-:W-:Y:S05]  /*fef0*/  BRA `(.L_x_281) ;  /* 0xffffff5400107947 */ /* 0x000fea000383ffff */
.L_x_114:
[----:B------:R-:W-:Y:S07]  /*ff00*/  MOV R4, UR24 ;  /* 0x0000001800047c02 */ /* 0x000fee0008000f00 */
.L_x_282:
[----:B-1----:R1:W2:Y:S02]  /*ff10*/  SYNCS.PHASECHK.TRANS64.TRYWAIT P0, [R4+URZ+0x2e858], R5 ;  /* 0x02e85805040075a7 */ /* 0x0022a400080011ff */
[----:B--2---:R-:W-:Y:S05]  /*ff20*/  @!P0 NANOSLEEP.SYNCS 0x989680 ;  /* 0x009896800000895d */ /* 0x004fea0003900000 */
[----:B------:R-:W2:Y:S02]  /*ff30*/  @!P0 SYNCS.PHASECHK.TRANS64 P0, [R4+URZ+0x2e858], R5 ;  /* 0x02e85805040085a7 */ /* 0x000ea400080010ff */
[----:B--2---:R-:W-:Y:S05]  /*ff40*/  @!P0 BRA `(.L_x_282) ;  /* 0xfffffffc00f08947 */ /* 0x004fea000383ffff */
[----:B------:R-:W-:Y:S05]  /*ff50*/  BRA `(.L_x_283) ;  /* 0xffffff5400147947 */ /* 0x000fea000383ffff */
.L_x_117:
[----:B------:R-:W-:Y:S07]  /*ff60*/  MOV R0, UR24 ;  /* 0x0000001800007c02 */ /* 0x000fee0008000f00 */
.L_x_284:
[----:B--2---:R2:W3:Y:S02]  /*ff70*/  SYNCS.PHASECHK.TRANS64.TRYWAIT P0, [R0+URZ+0x2e890], R2 ;  /* 0x02e89002000075a7 */ /* 0x0044e400080011ff */
[----:B---3--:R-:W-:Y:S05]  /*ff80*/  @!P0 NANOSLEEP.SYNCS 0x989680 ;  /* 0x009896800000895d */ /* 0x008fea0003900000 */
[----:B------:R-:W3:Y:S02]  /*ff90*/  @!P0 SYNCS.PHASECHK.TRANS64 P0, [R0+URZ+0x2e890], R2 ;  /* 0x02e89002000085a7 */ /* 0x000ee400080010ff */
[----:B---3--:R-:W-:Y:S05]  /*ffa0*/  @!P0 BRA `(.L_x_284) ;  /* 0xfffffffc00f08947 */ /* 0x008fea000383ffff */
[----:B------:R-:W-:Y:S05]  /*ffb0*/  BRA `(.L_x_285) ;  /* 0xffffff5400e07947 */ /* 0x000fea000383ffff */
.L_x_119:
[----:B------:R-:W-:Y:S07]  /*ffc0*/  MOV R0, UR24 ;  /* 0x0000001800007c02 */ /* 0x000fee0008000f00 */
.L_x_286:
[----:B--2---:R2:W3:Y:S02]  /*ffd0*/  SYNCS.PHASECHK.TRANS64.TRYWAIT P0, [R0+URZ+0x2e868], R2 ;  /* 0x02e86802000075a7 */ /* 0x0044e400080011ff */
[----:B---3--:R-:W-:Y:S05]  /*ffe0*/  @!P0 NANOSLEEP.SYNCS 0x989680 ;  /* 0x009896800000895d */ /* 0x008fea0003900000 */
[----:B------:R-:W3:Y:S02]  /*fff0*/  @!P0 SYNCS.PHASECHK.TRANS64 P0, [R0+URZ+0x2e868], R2 ;  /* 0x02e86802000085a7 */ /* 0x000ee400080010ff */
[----:B---3--:R-:W-:Y:S05]  /*10000*/  @!P0 BRA `(.L_x_286) ;  /* 0xfffffffc00f08947 */ /* 0x008fea000383ffff */
[----:B------:R-:W-:Y:S05]  /*10010*/  BRA `(.L_x_287) ;  /* 0xffffff5400dc7947 */ /* 0x000fea000383ffff */
.L_x_125:
[----:B------:R-:W-:Y:S07]  /*10020*/  MOV R0, UR24 ;  /* 0x0000001800007c02 */ /* 0x000fee0008000f00 */
.L_x_288:
[----:B--2---:R2:W3:Y:S02]  /*10030*/  SYNCS.PHASECHK.TRANS64.TRYWAIT P0, [R0+URZ+0x2e878], R2 ;  /* 0x02e87802000075a7 */ /* 0x0044e400080011ff */
[----:B---3--:R-:W-:Y:S05]  /*10040*/  @!P0 NANOSLEEP.SYNCS 0x989680 ;  /* 0x009896800000895d */ /* 0x008fea0003900000 */
[----:B------:R-:W3:Y:S02]  /*10050*/  @!P0 SYNCS.PHASECHK.TRANS64 P0, [R0+URZ+0x2e878], R2 ;  /* 0x02e87802000085a7 */ /* 0x000ee400080010ff */
[----:B---3--:R-:W-:Y:S05]  /*10060*/  @!P0 BRA `(.L_x_288) ;  /* 0xfffffffc00f08947 */ /* 0x008fea000383ffff */
[----:B------:R-:W-:Y:S05]  /*10070*/  BRA `(.L_x_289) ;  /* 0xffffff5c00b07947 */ /* 0x000fea000383ffff */
.L_x_127:
[----:B------:R-:W-:Y:S07]  /*10080*/  MOV R4, UR24 ;  /* 0x0000001800047c02 */ /* 0x000fee0008000f00 */
.L_x_290:
[----:B--2---:R2:W3:Y:S02]  /*10090*/  SYNCS.PHASECHK.TRANS64.TRYWAIT P0, [R4+URZ+0x2e820], R5 ;  /* 0x02e82005040075a7 */ /* 0x0044e400080011ff */
[----:B---3--:R-:W-:Y:S05]  /*100a0*/  @!P0 NANOSLEEP.SYNCS 0x989680 ;  /* 0x009896800000895d */ /* 0x008fea0003900000 */
[----:B------:R-:W3:Y:S02]  /*100b0*/  @!P0 SYNCS.PHASECHK.TRANS64 P0, [R4+URZ+0x2e820], R5 ;  /* 0x02e82005040085a7 */ /* 0x000ee400080010ff */
[----:B---3--:R-:W-:Y:S05]  /*100c0*/  @!P0 BRA `(.L_x_290) ;  /* 0xfffffffc00f08947 */ /* 0x008fea000383ffff */
[----:B------:R-:W-:Y:S05]  /*100d0*/  BRA `(.L_x_291) ;  /* 0xffffff5c00b47947 */ /* 0x000fea000383ffff */
.L_x_130:
[----:B------:R-:W-:Y:S07]  /*100e0*/  MOV R4, UR24 ;  /* 0x0000001800047c02 */ /* 0x000fee0008000f00 */
.L_x_292:
[----:B--2---:R2:W3:Y:S02]  /*100f0*/  SYNCS.PHASECHK.TRANS64.TRYWAIT P0, [R4+URZ+0x2e880], R5 ;  /* 0x02e88005040075a7 */ /* 0x0044e400080011ff */
[----:B---3--:R-:W-:Y:S05]  /*10100*/  @!P0 NANOSLEEP.SYNCS 0x989680 ;  /* 0x009896800000895d */ /* 0x008fea0003900000 */
[----:B------:R-:W3:Y:S02]  /*10110*/  @!P0 SYNCS.PHASECHK.TRANS64 P0, [R4+URZ+0x2e880], R5 ;  /* 0x02e88005040085a7 */ /* 0x000ee400080010ff */
[----:B---3--:R-:W-:Y:S05]  /*10120*/  @!P0 BRA `(.L_x_292) ;  /* 0xfffffffc00f08947 */ /* 0x008fea000383ffff */
[----:B------:R-:W-:Y:S05]  /*10130*/  BRA `(.L_x_293) ;  /* 0xffffff6000807947 */ /* 0x000fea000383ffff */
.L_x_135:
[----:B---3--:R-:W-:-:S07]  /*10140*/  MOV R0, UR24 ;  /* 0x0000001800007c02 */ /* 0x008fce0008000f00 */
.L_x_294:
[----:B--2---:R2:W3:Y:S02]  /*10150*/  SYNCS.PHASECHK.TRANS64.TRYWAIT P0, [R0+URZ+0x2e8b0], R2 ;  /* 0x02e8b002000075a7 */ /* 0x0044e400080011ff */
[----:B---3--:R-:W-:Y:S05]  /*10160*/  @!P0 NANOSLEEP.SYNCS 0x989680 ;  /* 0x009896800000895d */ /* 0x008fea0003900000 */
[----:B------:R-:W3:Y:S02]  /*10170*/  @!P0 SYNCS.PHASECHK.TRANS64 P0, [R0+URZ+0x2e8b0], R2 ;  /* 0x02e8b002000085a7 */ /* 0x000ee400080010ff */
[----:B---3--:R-:W-:Y:S05]  /*10180*/  @!P0 BRA `(.L_x_294) ;  /* 0xfffffffc00f08947 */ /* 0x008fea000383ffff */
[----:B------:R-:W-:Y:S05]  /*10190*/  BRA `(.L_x_295) ;  /* 0xffffff6400bc7947 */ /* 0x000fea000383ffff */
.L_x_138:
[----:B--23--:R-:W-:-:S07]  /*101a0*/  MOV R0, UR24 ;  /* 0x0000001800007c02 */ /* 0x00cfce0008000f00 */
.L_x_296:
[----:B--2---:R2:W3:Y:S02]  /*101b0*/  SYNCS.PHASECHK.TRANS64.TRYWAIT P0, [R0+URZ+0x2e8b8], R2 ;  /* 0x02e8b802000075a7 */ /* 0x0044e400080011ff */
[----:B---3--:R-:W-:Y:S05]  /*101c0*/  @!P0 NANOSLEEP.SYNCS 0x989680 ;  /* 0x009896800000895d */ /* 0x008fea0003900000 */
[----:B------:R-:W3:Y:S02]  /*101d0*/  @!P0 SYNCS.PHASECHK.TRANS64 P0, [R0+URZ+0x2e8b8], R2 ;  /* 0x02e8b802000085a7 */ /* 0x000ee400080010ff */
[----:B---3--:R-:W-:Y:S05]  /*101e0*/  @!P0 BRA `(.L_x_296) ;  /* 0xfffffffc00f08947 */ /* 0x008fea000383ffff */
[----:B------:R-:W-:Y:S05]  /*101f0*/  BRA `(.L_x_297) ;  /* 0xffffff6400c47947 */ /* 0x000fea000383ffff */
.L_x_140:
[----:B--23--:R-:W-:-:S07]  /*10200*/  MOV R0, UR24 ;  /* 0x0000001800007c02 */ /* 0x00cfce0008000f00 */
.L_x_298:
[----:B--2---:R2:W3:Y:S02]  /*10210*/  SYNCS.PHASECHK.TRANS64.TRYWAIT P0, [R0+URZ+0x2e890], R14 ;  /* 0x02e8900e000075a7 */ /* 0x0044e400080011ff */
[----:B---3--:R-:W-:Y:S05]  /*10220*/  @!P0 NANOSLEEP.SYNCS 0x989680 ;  /* 0x009896800000895d */ /* 0x008fea0003900000 */
[----:B------:R-:W3:Y:S02]  /*10230*/  @!P0 SYNCS.PHASECHK.TRANS64 P0, [R0+URZ+0x2e890], R14 ;  /* 0x02e8900e000085a7 */ /* 0x000ee400080010ff */
[----:B---3--:R-:W-:Y:S05]  /*10240*/  @!P0 BRA `(.L_x_298) ;  /* 0xfffffffc00f08947 */ /* 0x008fea000383ffff */
[----:B------:R-:W-:Y:S05]  /*10250*/  BRA `(.L_x_299) ;  /* 0xffffff6400c87947 */ /* 0x000fea000383ffff */
.L_x_148:
[----:B------:R-:W-:-:S07]  /*10260*/  MOV R4, UR16 ;  /* 0x0000001000047c02 */ /* 0x000fce0008000f00 */
.L_x_300:
[----:B--2---:R2:W3:Y:S02]  /*10270*/  SYNCS.PHASECHK.TRANS64.TRYWAIT P0, [R4+URZ+0x2e870], R5 ;  /* 0x02e87005040075a7 */ /* 0x0044e400080011ff */
[----:B---3--:R-:W-:Y:S05]  /*10280*/  @!P0 NANOSLEEP.SYNCS 0x989680 ;  /* 0x009896800000895d */ /* 0x008fea0003900000 */
[----:B------:R-:W3:Y:S02]  /*10290*/  @!P0 SYNCS.PHASECHK.TRANS64 P0, [R4+URZ+0x2e870], R5 ;  /* 0x02e87005040085a7 */ /* 0x000ee400080010ff */
[----:B---3--:R-:W-:Y:S05]  /*102a0*/  @!P0 BRA `(.L_x_300) ;  /* 0xfffffffc00f08947 */ /* 0x008fea000383ffff */
[----:B------:R-:W-:Y:S05]  /*102b0*/  BRA `(.L_x_301) ;  /* 0xffffff7400307947 */ /* 0x000fea000383ffff */
.L_x_170:
[----:B-1----:R1:W2:Y:S02]  /*102c0*/  SYNCS.PHASECHK.TRANS64.TRYWAIT P1, [R2+URZ+0x2e850], R0 ;  /* 0x02e85000020075a7 */ /* 0x0022a400080211ff */
[----:B--2---:R-:W-:Y:S05]  /*102d0*/  @!P1 NANOSLEEP.SYNCS 0x989680 ;  /* 0x009896800000995d */ /* 0x004fea0003900000 */
[----:B------:R-:W2:Y:S02]  /*102e0*/  @!P1 SYNCS.PHASECHK.TRANS64 P1, [R2+URZ+0x2e850], R0 ;  /* 0x02e85000020095a7 */ /* 0x000ea400080210ff */
[----:B--2---:R-:W-:Y:S05]  /*102f0*/  @!P1 BRA `(.L_x_170) ;  /* 0xfffffffc00f09947 */ /* 0x004fea000383ffff */
[----:B------:R-:W-:Y:S05]  /*10300*/  BRA `(.L_x_302) ;  /* 0xffffff8400f07947 */ /* 0x000fea000383ffff */
.L_x_174:
[----:B-1----:R1:W2:Y:S02]  /*10310*/  SYNCS.PHASECHK.TRANS64.TRYWAIT P1, [R2+URZ+0x2e888], R0 ;  /* 0x02e88800020075a7 */ /* 0x0022a400080211ff */
[----:B--2---:R-:W-:Y:S05]  /*10320*/  @!P1 NANOSLEEP.SYNCS 0x989680 ;  /* 0x009896800000995d */ /* 0x004fea0003900000 */
[----:B------:R-:W2:Y:S02]  /*10330*/  @!P1 SYNCS.PHASECHK.TRANS64 P1, [R2+URZ+0x2e888], R0 ;  /* 0x02e88800020095a7 */ /* 0x000ea400080210ff */
[----:B--2---:R-:W-:Y:S05]  /*10340*/  @!P1 BRA `(.L_x_174) ;  /* 0xfffffffc00f09947 */ /* 0x004fea000383ffff */
[----:B------:R-:W-:Y:S05]  /*10350*/  BRA `(.L_x_303) ;  /* 0xffffff8800047947 */ /* 0x000fea000383ffff */
.L_x_177:
[----:B-1----:R1:W2:Y:S02]  /*10360*/  SYNCS.PHASECHK.TRANS64.TRYWAIT P0, [R2+URZ+0x2e830], R3 ;  /* 0x02e83003020075a7 */ /* 0x0022a400080011ff */
[----:B--2---:R-:W-:Y:S05]  /*10370*/  @!P0 NANOSLEEP.SYNCS 0x989680 ;  /* 0x009896800000895d */ /* 0x004fea0003900000 */
[----:B------:R-:W2:Y:S02]  /*10380*/  @!P0 SYNCS.PHASECHK.TRANS64 P0, [R2+URZ+0x2e830], R3 ;  /* 0x02e83003020085a7 */ /* 0x000ea400080010ff */
[----:B--2---:R-:W-:Y:S05]  /*10390*/  @!P0 BRA `(.L_x_177) ;  /* 0xfffffffc00f08947 */ /* 0x004fea000383ffff */
[----:B------:R-:W-:Y:S05]  /*103a0*/  BRA `(.L_x_304) ;  /* 0xffffff8800247947 */ /* 0x000fea000383ffff */
.L_x_195:
[----:B----4-:R4:W1:Y:S02]  /*103b0*/  SYNCS.PHASECHK.TRANS64.TRYWAIT P1, [R2+URZ+0x2e840], R0 ;  /* 0x02e84000020075a7 */ /* 0x01086400080211ff */
[----:B-1----:R-:W-:Y:S05]  /*103c0*/  @!P1 NANOSLEEP.SYNCS 0x989680 ;  /* 0x009896800000995d */ /* 0x002fea0003900000 */
[----:B------:R-:W1:Y:S02]  /*103d0*/  @!P1 SYNCS.PHASECHK.TRANS64 P1, [R2+URZ+0x2e840], R0 ;  /* 0x02e84000020095a7 */ /* 0x000e6400080210ff */
[----:B-1----:R-:W-:Y:S05]  /*103e0*/  @!P1 BRA `(.L_x_195) ;  /* 0xfffffffc00f09947 */ /* 0x002fea000383ffff */
[----:B------:R-:W-:Y:S05]  /*103f0*/  BRA `(.L_x_305) ;  /* 0xffffffa800a47947 */ /* 0x000fea000383ffff */
.L_x_199:
[----:B----4-:R4:W1:Y:S02]  /*10400*/  SYNCS.PHASECHK.TRANS64.TRYWAIT P1, [R2+URZ+0x2e860], R0 ;  /* 0x02e86000020075a7 */ /* 0x01086400080211ff */
[----:B-1----:R-:W-:Y:S05]  /*10410*/  @!P1 NANOSLEEP.SYNCS 0x989680 ;  /* 0x009896800000995d */ /* 0x002fea0003900000 */
[----:B------:R-:W1:Y:S02]  /*10420*/  @!P1 SYNCS.PHASECHK.TRANS64 P1, [R2+URZ+0x2e860], R0 ;  /* 0x02e86000020095a7 */ /* 0x000e6400080210ff */
[----:B-1----:R-:W-:Y:S05]  /*10430*/  @!P1 BRA `(.L_x_199) ;  /* 0xfffffffc00f09947 */ /* 0x002fea000383ffff */
[----:B------:R-:W-:Y:S05]  /*10440*/  BRA `(.L_x_306) ;  /* 0xffffffa800b87947 */ /* 0x000fea000383ffff */
.L_x_203:
[----:B----4-:R4:W1:Y:S02]  /*10450*/  SYNCS.PHASECHK.TRANS64.TRYWAIT P1, [R2+URZ+0x2e898], R0 ;  /* 0x02e89800020075a7 */ /* 0x01086400080211ff */
[----:B-1----:R-:W-:Y:S05]  /*10460*/  @!P1 NANOSLEEP.SYNCS 0x989680 ;  /* 0x009896800000995d */ /* 0x002fea0003900000 */
[----:B------:R-:W1:Y:S02]  /*10470*/  @!P1 SYNCS.PHASECHK.TRANS64 P1, [R2+URZ+0x2e898], R0 ;  /* 0x02e89800020095a7 */ /* 0x000e6400080210ff */
[----:B-1----:R-:W-:Y:S05]  /*10480*/  @!P1 BRA `(.L_x_203) ;  /* 0xfffffffc00f09947 */ /* 0x002fea000383ffff */
[----:B------:R-:W-:Y:S05]  /*10490*/  BRA `(.L_x_307) ;  /* 0xffffffa800e87947 */ /* 0x000fea000383ffff */
.L_x_214:
[----:B-1----:R-:W-:-:S04]  /*104a0*/  MOV R3, UR36 ;  /* 0x0000002400037c02 */ /* 0x002fc80008000f00 */
[----:B------:R1:W2:Y:S03]  /*104b0*/  SYNCS.PHASECHK.TRANS64.TRYWAIT P1, [R3+URZ+0x2e8a0], R0 ;  /* 0x02e8a000030075a7 */ /* 0x0002a600080211ff */
[----:B--2---:R-:W-:Y:S05]  /*104c0*/  @!P1 NANOSLEEP.SYNCS 0x989680 ;  /* 0x009896800000995d */ /* 0x004fea0003900000 */
[----:B------:R-:W2:Y:S02]  /*104d0*/  @!P1 SYNCS.PHASECHK.TRANS64 P1, [R3+URZ+0x2e8a0], R0 ;  /* 0x02e8a000030095a7 */ /* 0x000ea400080210ff */
[----:B--2---:R-:W-:Y:S05]  /*104e0*/  @!P1 BRA `(.L_x_214) ;  /* 0xfffffffc00ec9947 */ /* 0x004fea000383ffff */
[----:B------:R-:W-:Y:S05]  /*104f0*/  BRA `(.L_x_308) ;  /* 0xffffffcc00007947 */ /* 0x000fea000383ffff */
.L_x_232:
[----:B------:R-:W-:-:S07]  /*10500*/  MOV R0, UR36 ;  /* 0x0000002400007c02 */ /* 0x000fce0008000f00 */
.L_x_309:
[----:B------:R1:W1:Y:S02]  /*10510*/  SYNCS.PHASECHK.TRANS64.TRYWAIT P1, [R0+URZ+0x2e8a8], R3 ;  /* 0x02e8a803000075a7 */ /* 0x00026400080211ff */
[----:B-1----:R-:W-:Y:S05]  /*10520*/  @!P1 NANOSLEEP.SYNCS 0x989680 ;  /* 0x009896800000995d */ /* 0x002fea0003900000 */
[----:B------:R-:W1:Y:S02]  /*10530*/  @!P1 SYNCS.PHASECHK.TRANS64 P1, [R0+URZ+0x2e8a8], R3 ;  /* 0x02e8a803000095a7 */ /* 0x000e6400080210ff */
[----:B-1----:R-:W-:Y:S05]  /*10540*/  @!P1 BRA `(.L_x_309) ;  /* 0xfffffffc00f09947 */ /* 0x002fea000383ffff */
[----:B------:R-:W-:Y:S05]  /*10550*/  BRA `(.L_x_310) ;  /* 0xffffffdc00307947 */ /* 0x000fea000383ffff */
        .weak           $__internal_0_$__cuda_sm10x_tcgen05_guardrail_trap_col_being_dealloced_not_returned_by_alloc
        .type           $__internal_0_$__cuda_sm10x_tcgen05_guardrail_trap_col_being_dealloced_not_returned_by_alloc,@function
        .size           $__internal_0_$__cuda_sm10x_tcgen05_guardrail_trap_col_being_dealloced_not_returned_by_alloc,($__internal_1_$__cuda_sm10x_tcgen05_guardrail_trap_phase_invalid_during_alloc - $__internal_0_$__cuda_sm10x_tcgen05_guardrail_trap_col_being_dealloced_not_returned_by_alloc)
$__internal_0_$__cuda_sm10x_tcgen05_guardrail_trap_col_being_dealloced_not_returned_by_alloc:
[----:B------:R-:W-:Y:S05]  /*10560*/  BPT.TRAP 0x1 ;  /* 0x000000040000795c */ /* 0x000fea0000300000 */
[----:B------:R-:W-:-:S04]  /*10570*/  MOV R3, 0x0 ;  /* 0x0000000000037802 */ /* 0x000fc80000000f00 */
[----:B------:R-:W-:Y:S05]  /*10580*/  RET.REL.NODEC R2 `(_ZN7cutlass13device_kernelINS_4fmha6kernel36Sm100FmhaBwdKernelTmaWarpSpecializedIN4cute5tupleIJiiiiNS5_IJNS5_IJiiEEEiEEEEEENS_10bfloat16_tEfNS5_IJNS4_1CILi128EEESB_NSA_ILi96EEESC_EEENS1_10collective12ResidualMaskEEEEEvNT_6ParamsE) ;  /* 0xfffffef8029c7950 */ /* 0x000fea0003c3ffff */
        .weak           $__internal_1_$__cuda_sm10x_tcgen05_guardrail_trap_phase_invalid_during_alloc
        .type           $__internal_1_$__cuda_sm10x_tcgen05_guardrail_trap_phase_invalid_during_alloc,@function
        .size           $__internal_1_$__cuda_sm10x_tcgen05_guardrail_trap_phase_invalid_during_alloc,($__internal_2_$__cuda_sm10x_tcgen05_guardrail_trap_unallocated_columns_being_dealloced - $__internal_1_$__cuda_sm10x_tcgen05_guardrail_trap_phase_invalid_during_alloc)
$__internal_1_$__cuda_sm10x_tcgen05_guardrail_trap_phase_invalid_during_alloc:
[----:B------:R-:W-:Y:S05]  /*10590*/  BPT.TRAP 0x1 ;  /* 0x000000040000795c */ /* 0x000fea0000300000 */
[----:B------:R-:W-:-:S04]  /*105a0*/  HFMA2 R5, -RZ, RZ, 0, 0 ;  /* 0x00000000ff057431 */ /* 0x000fc800000001ff */
[----:B------:R-:W-:Y:S05]  /*105b0*/  RET.REL.NODEC R4 `(_ZN7cutlass13device_kernelINS_4fmha6kernel36Sm100FmhaBwdKernelTmaWarpSpecializedIN4cute5tupleIJiiiiNS5_IJNS5_IJiiEEEiEEEEEENS_10bfloat16_tEfNS5_IJNS4_1CILi128EEESB_NSA_ILi96EEESC_EEENS1_10collective12ResidualMaskEEEEEvNT_6ParamsE) ;  /* 0xfffffef804907950 */ /* 0x000fea0003c3ffff */
        .weak           $__internal_2_$__cuda_sm10x_tcgen05_guardrail_trap_unallocated_columns_being_dealloced
        .type           $__internal_2_$__cuda_sm10x_tcgen05_guardrail_trap_unallocated_columns_being_dealloced,@function
        .size           $__internal_2_$__cuda_sm10x_tcgen05_guardrail_trap_unallocated_columns_being_dealloced,($__internal_3_$__cuda_sm20_div_u16 - $__internal_2_$__cuda_sm10x_tcgen05_guardrail_trap_unallocated_columns_being_dealloced)
$__internal_2_$__cuda_sm10x_tcgen05_guardrail_trap_unallocated_columns_being_dealloced:
[----:B------:R-:W-:Y:S05]  /*105c0*/  BPT.TRAP 0x1 ;  /* 0x000000040000795c */ /* 0x000fea0000300000 */
[----:B------:R-:W-:-:S04]  /*105d0*/  MOV R3, 0x0 ;  /* 0x0000000000037802 */ /* 0x000fc80000000f00 */
[----:B------:R-:W-:Y:S05]  /*105e0*/  RET.REL.NODEC R2 `(_ZN7cutlass13device_kernelINS_4fmha6kernel36Sm100FmhaBwdKernelTmaWarpSpecializedIN4cute5tupleIJiiiiNS5_IJNS5_IJiiEEEiEEEEEENS_10bfloat16_tEfNS5_IJNS4_1CILi128EEESB_NSA_ILi96EEESC_EEENS1_10collective12ResidualMaskEEEEEvNT_6ParamsE) ;  /* 0xfffffef802847950 */ /* 0x000fea0003c3ffff */
        .weak           $__internal_3_$__cuda_sm20_div_u16
        .type           $__internal_3_$__cuda_sm20_div_u16,@function
        .size           $__internal_3_$__cuda_sm20_div_u16,(.L_x_320 - $__internal_3_$__cuda_sm20_div_u16)
$__internal_3_$__cuda_sm20_div_u16:
[----:B------:R-:W1:Y:S01]  /*105f0*/  I2F.U16 R5, R6 ;  /* 0x0000000600057306 */ /* 0x000e620000101000 */
[----:B------:R-:W-:Y:S01]  /*10600*/  IMAD.MOV.U32 R3, RZ, RZ, 0x4b800000 ;  /* 0x4b800000ff037424 */ /* 0x000fe200078e00ff */
[----:B------:R-:W-:-:S04]  /*10610*/  LOP3.LUT R0, R0, 0xffff, RZ, 0xc0, !PT ;  /* 0x0000ffff00007812 */ /* 0x000fc800078ec0ff */
[----:B------:R-:W-:Y:S02]  /*10620*/  I2FP.F32.U32.RZ R0, R0 ;  /* 0x0000000000007245 */ /* 0x000fe4000020d000 */
[C---:B-1----:R-:W-:Y:S02]  /*10630*/  FSETP.GEU.AND P0, PT, |R5|.reuse, 1.175494350822287508e-38, PT ;  /* 0x008000000500780b */ /* 0x042fe40003f0e200 */
[----:B------:R-:W-:Y:S02]  /*10640*/  FSETP.GT.AND P1, PT, |R5|, 8.50705917302346158658e+37, PT ;  /* 0x7e8000000500780b */ /* 0x000fe40003f24200 */
[----:B------:R-:W-:Y:S02]  /*10650*/  FSEL R3, R3, 1, !P0 ;  /* 0x3f80000003037808 */ /* 0x000fe40004000000 */
[----:B------:R-:W-:Y:S02]  /*10660*/  ISETP.NE.U32.AND P0, PT, R6, RZ, PT ;  /* 0x000000ff0600720c */ /* 0x000fe40003f05070 */
[----:B------:R-:W-:-:S05]  /*10670*/  FSEL R3, R3, 0.25, !P1 ;  /* 0x3e80000003037808 */ /* 0x000fca0004800000 */
[----:B------:R-:W-:-:S06]  /*10680*/  FMUL R5, R5, R3 ;  /* 0x0000000305057220 */ /* 0x000fcc0000400000 */
[----:B------:R-:W1:Y:S02]  /*10690*/  MUFU.RCP R5, R5 ;  /* 0x0000000500057308 */ /* 0x000e640000001000 */
[----:B-1----:R-:W-:-:S04]  /*106a0*/  FMUL R5, R3, R5 ;  /* 0x0000000503057220 */ /* 0x002fc80000400000 */
[----:B------:R-:W-:-:S04]  /*106b0*/  VIADD R5, R5, 0x2 ;  /* 0x0000000205057836 */ /* 0x000fc80000000000 */
[----:B------:R-:W-:Y:S01]  /*106c0*/  FMUL.RZ R0, R0, R5 ;  /* 0x0000000500007220 */ /* 0x000fe2000040c000 */
[----:B------:R-:W-:-:S05]  /*106d0*/  IMAD.MOV.U32 R5, RZ, RZ, 0x0 ;  /* 0x00000000ff057424 */ /* 0x000fca00078e00ff */
[----:B------:R-:W1:Y:S02]  /*106e0*/  F2I.U32.TRUNC.NTZ R0, R0 ;  /* 0x0000000000007305 */ /* 0x000e64000020f000 */
[----:B-1----:R-:W-:Y:S01]  /*106f0*/  LOP3.LUT R16, R0, 0xffff, RZ, 0xc0, !PT ;  /* 0x0000ffff00107812 */ /* 0x002fe200078ec0ff */
[----:B------:R-:W-:Y:S01]  /*10700*/  @!P0 IMAD.MOV.U32 R16, RZ, RZ, -0x1 ;  /* 0xffffffffff108424 */ /* 0x000fe200078e00ff */
[----:B------:R-:W-:Y:S06]  /*10710*/  RET.REL.NODEC R4 `(_ZN7cutlass13device_kernelINS_4fmha6kernel36Sm100FmhaBwdKernelTmaWarpSpecializedIN4cute5tupleIJiiiiNS5_IJNS5_IJiiEEEiEEEEEENS_10bfloat16_tEfNS5_IJNS4_1CILi128EEESB_NSA_ILi96EEESC_EEENS1_10collective12ResidualMaskEEEEEvNT_6ParamsE) ;  /* 0xfffffef804387950 */ /* 0x000fec0003c3ffff */
.L_x_311:
[----:B------:R-:W-:-:S00]  /*10720*/  BRA `(.L_x_311) ;  /* 0xfffffffc00fc7947 */ /* 0x000fc0000383ffff */
[----:B------:R-:W-:-:S00]  /*10730*/  NOP ;  /* 0x0000000000007918 */ /* 0x000fc00000000000 */
        /* <DEDUP_REMOVED lines=12> */
.L_x_320:


//--------------------- .nv.global.init           --------------------------
	.section	.nv.global.init,"aw",@progbits
.nv.global.init:
	.type		$str$25,@object
	.size		$str$25,($str$26 - $str$25)
$str$25:
        /*0000*/ 	.byte	0x28, 0x61, 0x64, 0x64, 0x72, 0x65, 0x73, 0x73, 0x20, 0x26, 0x20, 0x6d, 0x61, 0x73, 0x6b, 0x29
        /*0010*/ 	.byte	0x20, 0x3d, 0x3d, 0x20, 0x30, 0x00
	.type		$str$26,@object
	.size		$str$26,($str$24 - $str$26)
$str$26:
        /*0016*/ 	.byte	0x2f, 0x74, 0x6d, 0x70, 0x2f, 0x63, 0x75, 0x74, 0x6c, 0x61, 0x73, 0x73, 0x5f, 0x73, 0x77, 0x65
        /*0026*/ 	.byte	0x65, 0x70, 0x5f, 0x73, 0x72, 0x63, 0x2f, 0x69, 0x6e, 0x63, 0x6c, 0x75, 0x64, 0x65, 0x2f, 0x63
        /*0036*/ 	.byte	0x75, 0x74, 0x65, 0x2f, 0x70, 0x6f, 0x69, 0x6e, 0x74, 0x65, 0x72, 0x5f, 0x66, 0x6c, 0x61, 0x67
        /*0046*/ 	.byte	0x67, 0x65, 0x64, 0x2e, 0x68, 0x70, 0x70, 0x00
	.type		$str$24,@object
	.size		$str$24,($str$23 - $str$24)
$str$24:
        /*004e*/ 	.byte	0x2f, 0x74, 0x6d, 0x70, 0x2f, 0x63, 0x75, 0x74, 0x6c, 0x61, 0x73, 0x73, 0x5f, 0x73, 0x77, 0x65
        /*005e*/ 	.byte	0x65, 0x70, 0x5f, 0x73, 0x72, 0x63, 0x2f, 0x69, 0x6e, 0x63, 0x6c, 0x75, 0x64, 0x65, 0x2f, 0x63
        /*006e*/ 	.byte	0x75, 0x74, 0x65, 0x2f, 0x61, 0x74, 0x6f, 0x6d, 0x2f, 0x63, 0x6f, 0x70, 0x79, 0x5f, 0x74, 0x72
        /*007e*/ 	.byte	0x61, 0x69, 0x74, 0x73, 0x5f, 0x73, 0x6d, 0x31, 0x30, 0x30, 0x2e, 0x68, 0x70, 0x70, 0x00
	.type		$str$23,@object
	.size		$str$23,(__unnamed_3 - $str$23)
$str$23:
        /*008d*/ 	.byte	0x28, 0x28, 0x75, 0x69, 0x6e, 0x74, 0x33, 0x32, 0x5f, 0x74, 0x28, 0x74, 0x68, 0x72, 0x65, 0x61
        /*009d*/ 	.byte	0x64, 0x49, 0x64, 0x78, 0x2e, 0x78, 0x29, 0x20, 0x2f, 0x20, 0x33, 0x32, 0x29, 0x20, 0x25, 0x20
        /*00ad*/ 	.byte	0x34, 0x29, 0x20, 0x3d, 0x3d, 0x20, 0x28, 0x28, 0x28, 0x74, 0x6d, 0x65, 0x6d, 0x5f, 0x61, 0x64
        /*00bd*/ 	.byte	0x64, 0x72, 0x20, 0x3e, 0x3e, 0x20, 0x31, 0x36, 0x29, 0x20, 0x2f, 0x20, 0x33, 0x32, 0x29, 0x20
        /*00cd*/ 	.byte	0x25, 0x20, 0x34, 0x29, 0x00
	.type		__unnamed_3,@object
	.size		__unnamed_3,(__unnamed_1 - __unnamed_3)
__unnamed_3:
        /* <DEDUP_REMOVED lines=25> */
        /*0262*/ 	.byte	0x3c, 0x31, 0x30, 0x32, 0x34, 0x3e, 0x3e, 0x3e, 0x3e, 0x20, 0x26, 0x5d, 0x00
	.type		__unnamed_1,@object
	.size		__unnamed_1,(__unnamed_2 - __unnamed_1)
__unnamed_1:
        /* <DEDUP_REMOVED lines=31> */
        /*045f*/ 	.byte	0x31, 0x3e, 0x3e, 0x3e, 0x5d, 0x00
	.type		__unnamed_2,@object
	.size		__unnamed_2,(__unnamed_4 - __unnamed_2)
__unnamed_2:
        /* <DEDUP_REMOVED lines=33> */
        /*0675*/ 	.byte	0x3e, 0x3e, 0x3e, 0x5d, 0x00
	.type		__unnamed_4,@object
	.size		__unnamed_4,(.L_4 - __unnamed_4)
__unnamed_4:
        /* <DEDUP_REMOVED lines=37> */
        /*08ca*/ 	.byte	0x3a, 0x43, 0x3c, 0x30, 0x3e, 0x3e, 0x3e, 0x3e, 0x5d, 0x00
.L_4:


//--------------------- .nv.shared._ZN7cutlass13device_kernelINS_4fmha6kernel36Sm100FmhaBwdKernelTmaWarpSpecializedIN4cute5tupleIJiiiiNS5_IJNS5_IJiiEEEiEEEEEENS_10bfloat16_tEfNS5_IJNS4_1CILi128EEESB_NSA_ILi96EEESC_EEENS1_10collective12ResidualMaskEEEEEvNT_6ParamsE --------------------------
	.section	.nv.shared._ZN7cutlass13device_kernelINS_4fmha6kernel36Sm100FmhaBwdKernelTmaWarpSpecializedIN4cute5tupleIJiiiiNS5_IJNS5_IJiiEEEiEEEEEENS_10bfloat16_tEfNS5_IJNS4_1CILi128EEESB_NSA_ILi96EEESC_EEENS1_10collective12ResidualMaskEEEEEvNT_6ParamsE,"aw",@nobits
	.sectionflags	@""
	.align	16
	.zero		1024


//--------------------- .nv.shared.reserved.0     --------------------------
	.section	.nv.shared.reserved.0,"aw",@nobits
	.weak		__nv_reservedSMEM_offset_0_alias
	.size		__nv_reservedSMEM_offset_0_alias, 0, 64
	.other		__nv_reservedSMEM_offset_0_alias,@"STO_CUDA_RESERVED_SHARED STV_DEFAULT"
__nv_reservedSMEM_offset_0_alias:
	.zero		0
.nv.shared.reserved.0:
	.zero		64
	.weak		__nv_reservedSMEM_tcgen05_partition
	.type		__nv_reservedSMEM_tcgen05_partition,@object
	.size		__nv_reservedSMEM_tcgen05_partition,(.L_0 - __nv_reservedSMEM_tcgen05_partition)
__nv_reservedSMEM_tcgen05_partition:
	.zero		32
.L_0:


//--------------------- .nv.global                --------------------------
	.section	.nv.global,"aw",@nobits
.nv.global:
	.type		_ZN39_INTERNAL_7492e1ea_4_k_cu_22edd345_38764cute1_E,@object
	.size		_ZN39_INTERNAL_7492e1ea_4_k_cu_22edd345_38764cute1_E,(_ZN39_INTERNAL_7492e1ea_4_k_cu_22edd345_38764cuda3std3__45__cpo6cbeginE - _ZN39_INTERNAL_7492e1ea_4_k_cu_22edd345_38764cute1_E)
_ZN39_INTERNAL_7492e1ea_4_k_cu_22edd345_38764cute1_E:
	.zero		1
	.type		_ZN39_INTERNAL_7492e1ea_4_k_cu_22edd345_38764cuda3std3__45__cpo6cbeginE,@object
	.size		_ZN39_INTERNAL_7492e1ea_4_k_cu_22edd345_38764cuda3std3__45__cpo6cbeginE,(_ZN39_INTERNAL_7492e1ea_4_k_cu_22edd345_38764cuda3std3__48in_placeE - _ZN39_INTERNAL_7492e1ea_4_k_cu_22edd345_38764cuda3std3__45__cpo6cbeginE)
_ZN39_INTERNAL_7492e1ea_4_k_cu_22edd345_38764cuda3std3__45__cpo6cbeginE:
	.zero		1
	.type		_ZN39_INTERNAL_7492e1ea_4_k_cu_22edd345_38764cuda3std3__48in_placeE,@object
	.size		_ZN39_INTERNAL_7492e1ea_4_k_cu_22edd345_38764cuda3std3__48in_placeE,(_ZN39_INTERNAL_7492e1ea_4_k_cu_22edd345_38764cuda3std6ranges3__45__cpo9iter_moveE - _ZN39_INTERNAL_7492e1ea_4_k_cu_22edd345_38764cuda3std3__48in_placeE)
_ZN39_INTERNAL_7492e1ea_4_k_cu_22edd345_38764cuda3std3__48in_placeE:
	.zero		1
	.type		_ZN39_INTERNAL_7492e1ea_4_k_cu_22edd345_38764cuda3std6ranges3__45__cpo9iter_moveE,@object
	.size		_ZN39_INTERNAL_7492e1ea_4_k_cu_22edd345_38764cuda3std6ranges3__45__cpo9iter_moveE,(_ZN39_INTERNAL_7492e1ea_4_k_cu_22edd345_38764cuda3std3__45__cpo5beginE - _ZN39_INTERNAL_7492e1ea_4_k_cu_22edd345_38764cuda3std6ranges3__45__cpo9iter_moveE)
_ZN39_INTERNAL_7492e1ea_4_k_cu_22edd345_38764cuda3std6ranges3__45__cpo9iter_moveE:
	.zero		1
	.type		_ZN39_INTERNAL_7492e1ea_4_k_cu_22edd345_38764cuda3std3__45__cpo5beginE,@object
	.size		_ZN39_INTERNAL_7492e1ea_4_k_cu_22edd345_38764cuda3std3__45__cpo5beginE,(_ZN39_INTERNAL_7492e1ea_4_k_cu_22edd345_38764cuda3std3__441_GLOBAL__N__7492e1ea_4_k_cu_22edd345_38766ignoreE - _ZN39_INTERNAL_7492e1ea_4_k_cu_22edd345_38764cuda3std3__45__cpo5beginE)
_ZN39_INTERNAL_7492e1ea_4_k_cu_22edd345_38764cuda3std3__45__cpo5beginE:
	.zero		1
	.type		_ZN39_INTERNAL_7492e1ea_4_k_cu_22edd345_38764cuda3std3__441_GLOBAL__N__7492e1ea_4_k_cu_22edd345_38766ignoreE,@object
	.size		_ZN39_INTERNAL_7492e1ea_4_k_cu_22edd345_38764cuda3std3__441_GLOBAL__N__7492e1ea_4_k_cu_22edd345_38766ignoreE,(_ZN39_INTERNAL_7492e1ea_4_k_cu_22edd345_38764cute7productE - _ZN39_INTERNAL_7492e1ea_4_k_cu_22edd345_38764cuda3std3__441_GLOBAL__N__7492e1ea_4_k_cu_22edd345_38766ignoreE)
_ZN39_INTERNAL_7492e1ea_4_k_cu_22edd345_38764cuda3std3__441_GLOBAL__N__7492e1ea_4_k_cu_22edd345_38766ignoreE:
	.zero		1
	.type		_ZN39_INTERNAL_7492e1ea_4_k_cu_22edd345_38764cute7productE,@object
	.size		_ZN39_INTERNAL_7492e1ea_4_k_cu_22edd345_38764cute7productE,(_ZN39_INTERNAL_7492e1ea_4_k_cu_22edd345_38764cuda3std3__45__cpo3endE - _ZN39_INTERNAL_7492e1ea_4_k_cu_22edd345_38764cute7productE)
_ZN39_INTERNAL_7492e1ea_4_k_cu_22edd345_38764cute7productE:
	.zero		1
	.type		_ZN39_INTERNAL_7492e1ea_4_k_cu_22edd345_38764cuda3std3__45__cpo3endE,@object
	.size		_ZN39_INTERNAL_7492e1ea_4_k_cu_22edd345_38764cuda3std3__45__cpo3endE,(_ZN39_INTERNAL_7492e1ea_4_k_cu_22edd345_38764cuda3std3__419piecewise_constructE - _ZN39_INTERNAL_7492e1ea_4_k_cu_22edd345_38764cuda3std3__45__cpo3endE)
_ZN39_INTERNAL_7492e1ea_4_k_cu_22edd345_38764cuda3std3__45__cpo3endE:
	.zero		1
	.type		_ZN39_INTERNAL_7492e1ea_4_k_cu_22edd345_38764cuda3std3__419piecewise_constructE,@object
	.size		_ZN39_INTERNAL_7492e1ea_4_k_cu_22edd345_38764cuda3std3__419piecewise_constructE,(_ZN39_INTERNAL_7492e1ea_4_k_cu_22edd345_38764cuda3std3__45__cpo4cendE - _ZN39_INTERNAL_7492e1ea_4_k_cu_22edd345_38764cuda3std3__419piecewise_constructE)
_ZN39_INTERNAL_7492e1ea_4_k_cu_22edd345_38764cuda3std3__419piecewise_constructE:
	.zero		1
	.type		_ZN39_INTERNAL_7492e1ea_4_k_cu_22edd345_38764cuda3std3__45__cpo4cendE,@object
	.size		_ZN39_INTERNAL_7492e1ea_4_k_cu_22edd345_38764cuda3std3__45__cpo4cendE,(_ZN39_INTERNAL_7492e1ea_4_k_cu_22edd345_38764cuda3std6ranges3__45__cpo4swapE - _ZN39_INTERNAL_7492e1ea_4_k_cu_22edd345_38764cuda3std3__45__cpo4cendE)
_ZN39_INTERNAL_7492e1ea_4_k_cu_22edd345_38764cuda3std3__45__cpo4cendE:
	.zero		1
	.type		_ZN39_INTERNAL_7492e1ea_4_k_cu_22edd345_38764cuda3std6ranges3__45__cpo4swapE,@object
	.size		_ZN39_INTERNAL_7492e1ea_4_k_cu_22edd345_38764cuda3std6ranges3__45__cpo4swapE,(.L_12 - _ZN39_INTERNAL_7492e1ea_4_k_cu_22edd345_38764cuda3std6ranges3__45__cpo4swapE)
_ZN39_INTERNAL_7492e1ea_4_k_cu_22edd345_38764cuda3std6ranges3__45__cpo4swapE:
	.zero		1
.L_12:


//--------------------- .nv.constant0._ZN7cutlass13device_kernelINS_4fmha6kernel36Sm100FmhaBwdKernelTmaWarpSpecializedIN4cute5tupleIJiiiiNS5_IJNS5_IJiiEEEiEEEEEENS_10bfloat16_tEfNS5_IJNS4_1CILi128EEESB_NSA_ILi96EEESC_EEENS1_10collective12ResidualMaskEEEEEvNT_6ParamsE --------------------------
	.section	.nv.constant0._ZN7cutlass13device_kernelINS_4fmha6kernel36Sm100FmhaBwdKernelTmaWarpSpecializedIN4cute5tupleIJiiiiNS5_IJNS5_IJiiEEEiEEEEEENS_10bfloat16_tEfNS5_IJNS4_1CILi128EEESB_NSA_ILi96EEESC_EEENS1_10collective12ResidualMaskEEEEEvNT_6ParamsE,"a",@progbits
	.sectionflags	@""
	.align	4
.nv.constant0._ZN7cutlass13device_kernelINS_4fmha6kernel36Sm100FmhaBwdKernelTmaWarpSpecializedIN4cute5tupleIJiiiiNS5_IJNS5_IJiiEEEiEEEEEENS_10bfloat16_tEfNS5_IJNS4_1CILi128EEESB_NSA_ILi96EEESC_EEENS1_10collective12ResidualMaskEEEEEvNT_6ParamsE:
	.zero		2560


//--------------------- SYMBOLS --------------------------

	.type		.nv.reservedSmem.offset0,@object
	.size		.nv.reservedSmem.offset0,0x4
	.type		.nv.reservedSmem.cap,@object
	.size		.nv.reservedSmem.cap,0x4
	.type		__assertfail,@function
